// auto-generated by cutlass_sweep.gemm — config: {"arch": "sm_100", "cluster_m": 2, "cluster_n": 1, "dtype": "bf16", "stages": 5, "tile_k": 32, "tile_m": 256, "tile_n": 256}
#include "cutlass/cutlass.h"
#include "cutlass/gemm/collective/collective_builder.hpp"
#include "cutlass/gemm/device/gemm_universal_adapter.h"
#include "cutlass/gemm/kernel/gemm_universal.hpp"
#include "cutlass/epilogue/collective/collective_builder.hpp"

using ElemA = cutlass::bfloat16_t;
using ElemB = cutlass::bfloat16_t;
using ElemCD = cutlass::bfloat16_t;
using Acc  = float;
using TileShape    = cute::Shape<cute::_256, cute::_256, cute::_32>;
using ClusterShape = cute::Shape<cute::_2, cute::_1, cute::_1>;

using CollectiveEpilogue = typename cutlass::epilogue::collective::CollectiveBuilder<
    cutlass::arch::Sm100, cutlass::arch::OpClassTensorOp,
    TileShape, ClusterShape,
    cutlass::epilogue::collective::EpilogueTileAuto,
    Acc, Acc,
    ElemCD, cutlass::layout::RowMajor, 128 / cutlass::sizeof_bits<ElemCD>::value,
    ElemCD, cutlass::layout::RowMajor, 128 / cutlass::sizeof_bits<ElemCD>::value,
    cutlass::epilogue::collective::EpilogueScheduleAuto
  >::CollectiveOp;

using CollectiveMainloop = typename cutlass::gemm::collective::CollectiveBuilder<
    cutlass::arch::Sm100, cutlass::arch::OpClassTensorOp,
    ElemA, cutlass::layout::RowMajor, 128 / cutlass::sizeof_bits<ElemA>::value,
    ElemB, cutlass::layout::ColumnMajor, 128 / cutlass::sizeof_bits<ElemB>::value,
    Acc,
    TileShape, ClusterShape,
    cutlass::gemm::collective::StageCount<5>,
    cutlass::gemm::collective::KernelScheduleAuto
  >::CollectiveOp;

using GemmKernel = cutlass::gemm::kernel::GemmUniversal<
    cute::Shape<int,int,int,int>,
    CollectiveMainloop,
    CollectiveEpilogue
>;
using Gemm = cutlass::gemm::device::GemmUniversalAdapter<GemmKernel>;

// Force the device kernel symbol into the cubin without needing a host main.
auto* _anchor = &cutlass::device_kernel<GemmKernel>;


// ===== COMPILED SASS (sm_100a) =====

	.target	sm_100a

	.elftype	@"ET_EXEC"


//--------------------- .note.nv.tkinfo           --------------------------
	.section	.note.nv.tkinfo,"",@"SHT_NOTE"
	.sectionflags	@"SHF_NOTE_NV_TKINFO"
	.tkinfo
        /*0018*/ 	.word	0x00000002
        /*0030*/ 	.string	""
        /*0030*/ 	.string	"ptxas"
        /*0030*/ 	.string	"Cuda compilation tools, release 13.0, V13.0.88"
        /*0030*/ 	.string	"Build cuda_13.0.r13.0/compiler.36424714_0"
        /*0030*/ 	.string	"-arch sm_100a -m 64 "



//--------------------- .note.nv.cuinfo           --------------------------
	.section	.note.nv.cuinfo,"",@"SHT_NOTE"
	.sectionflags	@"SHF_NOTE_NV_CUINFO"
        /*0018*/ 	.short	0x0002
        /*001a*/ 	.short	0x0064
        /*001c*/ 	.short	0x0082
	.zero		2


//--------------------- .nv.info                  --------------------------
	.section	.nv.info,"",@"SHT_CUDA_INFO"
	.align	4


	//----- nvinfo : EIATTR_REGCOUNT
	.align		4
        /*0000*/ 	.byte	0x04, 0x2f
        /*0002*/ 	.short	(.L_19 - .L_18)
	.align		4
.L_18:
        /*0004*/ 	.word	index@(_ZN7cutlass13device_kernelINS_4gemm6kernel13GemmUniversalIN4cute5tupleIJiiiiEEENS1_10collective13CollectiveMmaINS1_35MainloopSm100TmaUmmaWarpSpecializedILi5ELi2ELi2ENS5_IJNS4_1CILi2EEENSA_ILi1EEESC_EEEEENS5_IJNSA_ILi256EEESF_NSA_ILi32EEEEEENS_10bfloat16_tENS5_IJlSC_lEEESI_SJ_NS4_8TiledMMAINS4_8MMA_AtomIJNS4_26SM100_MMA_F16BF16_2x1SM_SSISI_SI_fLi256ELi256ELNS4_4UMMA5MajorE0ELSO_0ELNSN_7ScaleInE0ELSP_0EEEEEENS4_6LayoutINS5_IJSC_SC_SC_EEENS5_IJNSA_ILi0EEESU_SU_EEEEENS5_IJNS4_10UnderscoreESX_SX_EEEEENS4_18SM100_TMA_2SM_LOADENS4_14ComposedLayoutINS4_7SwizzleILi2ELi4ELi3EEENS4_18smem_ptr_flag_bitsILi16EEENSS_INS5_IJNSA_ILi8EEESG_EEENS5_IJSG_SC_EEEEEEEvNS4_8identityES10_S1A_vS1B_EENS_8epilogue10collective18CollectiveEpilogueINS1D_23Sm100TmaWarpSpecializedILi4ELi2ELi64ELb1ELb0EEEJNS5_IJNSA_ILi128EEESF_SG_EEENS5_IJNSS_IS1I_SC_EENSS_INSA_ILi64EEESC_EEEEESI_SJ_SI_SJ_NS1D_6fusion15FusionCallbacksIS1H_NS1O_17LinearCombinationISI_fSI_fLNS_15FloatRoundStyleE2EEES1J_S1N_JEEENS4_5SM1004TMEM4LOAD26SM100_TMEM_LOAD_32dp32b64xENS4_13SM90_TMA_LOADENS11_INS12_ILi3ELi4ELi3EEES15_NSS_INS5_IJS16_S1L_EEENS5_IJS1L_SC_EEEEEEENS4_39AutoVectorizingCopyWithAssumedAlignmentILi128EEENS4_14SM90_TMA_STOREES23_S25_S25_EEEvvEEEEvNT_6ParamsE)
        /*0008*/ 	.word	0x000000ba


	//----- nvinfo : EIATTR_FRAME_SIZE
	.align		4
.L_19:
        /*000c*/ 	.byte	0x04, 0x11
        /*000e*/ 	.short	(.L_21 - .L_20)
	.align		4
.L_20:
        /*0010*/ 	.word	index@($__internal_2_$__cuda_sm10x_tcgen05_guardrail_trap_unallocated_columns_being_dealloced)
        /*0014*/ 	.word	0x00000000


	//----- nvinfo : EIATTR_FRAME_SIZE
	.align		4
.L_21:
        /*0018*/ 	.byte	0x04, 0x11
        /*001a*/ 	.short	(.L_23 - .L_22)
	.align		4
.L_22:
        /*001c*/ 	.word	index@($__internal_1_$__cuda_sm10x_tcgen05_guardrail_trap_phase_invalid_during_alloc)
        /*0020*/ 	.word	0x00000000


	//----- nvinfo : EIATTR_FRAME_SIZE
	.align		4
.L_23:
        /*0024*/ 	.byte	0x04, 0x11
        /*0026*/ 	.short	(.L_25 - .L_24)
	.align		4
.L_24:
        /*0028*/ 	.word	index@($__internal_0_$__cuda_sm10x_tcgen05_guardrail_trap_col_being_dealloced_not_returned_by_alloc)
        /*002c*/ 	.word	0x00000000


	//----- nvinfo : EIATTR_FRAME_SIZE
	.align		4
.L_25:
        /*0030*/ 	.byte	0x04, 0x11
        /*0032*/ 	.short	(.L_27 - .L_26)
	.align		4
.L_26:
        /*0034*/ 	.word	index@(_ZN7cutlass13device_kernelINS_4gemm6kernel13GemmUniversalIN4cute5tupleIJiiiiEEENS1_10collective13CollectiveMmaINS1_35MainloopSm100TmaUmmaWarpSpecializedILi5ELi2ELi2ENS5_IJNS4_1CILi2EEENSA_ILi1EEESC_EEEEENS5_IJNSA_ILi256EEESF_NSA_ILi32EEEEEENS_10bfloat16_tENS5_IJlSC_lEEESI_SJ_NS4_8TiledMMAINS4_8MMA_AtomIJNS4_26SM100_MMA_F16BF16_2x1SM_SSISI_SI_fLi256ELi256ELNS4_4UMMA5MajorE0ELSO_0ELNSN_7ScaleInE0ELSP_0EEEEEENS4_6LayoutINS5_IJSC_SC_SC_EEENS5_IJNSA_ILi0EEESU_SU_EEEEENS5_IJNS4_10UnderscoreESX_SX_EEEEENS4_18SM100_TMA_2SM_LOADENS4_14ComposedLayoutINS4_7SwizzleILi2ELi4ELi3EEENS4_18smem_ptr_flag_bitsILi16EEENSS_INS5_IJNSA_ILi8EEESG_EEENS5_IJSG_SC_EEEEEEEvNS4_8identityES10_S1A_vS1B_EENS_8epilogue10collective18CollectiveEpilogueINS1D_23Sm100TmaWarpSpecializedILi4ELi2ELi64ELb1ELb0EEEJNS5_IJNSA_ILi128EEESF_SG_EEENS5_IJNSS_IS1I_SC_EENSS_INSA_ILi64EEESC_EEEEESI_SJ_SI_SJ_NS1D_6fusion15FusionCallbacksIS1H_NS1O_17LinearCombinationISI_fSI_fLNS_15FloatRoundStyleE2EEES1J_S1N_JEEENS4_5SM1004TMEM4LOAD26SM100_TMEM_LOAD_32dp32b64xENS4_13SM90_TMA_LOADENS11_INS12_ILi3ELi4ELi3EEES15_NSS_INS5_IJS16_S1L_EEENS5_IJS1L_SC_EEEEEEENS4_39AutoVectorizingCopyWithAssumedAlignmentILi128EEENS4_14SM90_TMA_STOREES23_S25_S25_EEEvvEEEEvNT_6ParamsE)
        /*0038*/ 	.word	0x00000000


	//----- nvinfo : EIATTR_MIN_STACK_SIZE
	.align		4
.L_27:
        /*003c*/ 	.byte	0x04, 0x12
        /*003e*/ 	.short	(.L_29 - .L_28)
	.align		4
.L_28:
        /*0040*/ 	.word	index@(_ZN7cutlass13device_kernelINS_4gemm6kernel13GemmUniversalIN4cute5tupleIJiiiiEEENS1_10collective13CollectiveMmaINS1_35MainloopSm100TmaUmmaWarpSpecializedILi5ELi2ELi2ENS5_IJNS4_1CILi2EEENSA_ILi1EEESC_EEEEENS5_IJNSA_ILi256EEESF_NSA_ILi32EEEEEENS_10bfloat16_tENS5_IJlSC_lEEESI_SJ_NS4_8TiledMMAINS4_8MMA_AtomIJNS4_26SM100_MMA_F16BF16_2x1SM_SSISI_SI_fLi256ELi256ELNS4_4UMMA5MajorE0ELSO_0ELNSN_7ScaleInE0ELSP_0EEEEEENS4_6LayoutINS5_IJSC_SC_SC_EEENS5_IJNSA_ILi0EEESU_SU_EEEEENS5_IJNS4_10UnderscoreESX_SX_EEEEENS4_18SM100_TMA_2SM_LOADENS4_14ComposedLayoutINS4_7SwizzleILi2ELi4ELi3EEENS4_18smem_ptr_flag_bitsILi16EEENSS_INS5_IJNSA_ILi8EEESG_EEENS5_IJSG_SC_EEEEEEEvNS4_8identityES10_S1A_vS1B_EENS_8epilogue10collective18CollectiveEpilogueINS1D_23Sm100TmaWarpSpecializedILi4ELi2ELi64ELb1ELb0EEEJNS5_IJNSA_ILi128EEESF_SG_EEENS5_IJNSS_IS1I_SC_EENSS_INSA_ILi64EEESC_EEEEESI_SJ_SI_SJ_NS1D_6fusion15FusionCallbacksIS1H_NS1O_17LinearCombinationISI_fSI_fLNS_15FloatRoundStyleE2EEES1J_S1N_JEEENS4_5SM1004TMEM4LOAD26SM100_TMEM_LOAD_32dp32b64xENS4_13SM90_TMA_LOADENS11_INS12_ILi3ELi4ELi3EEES15_NSS_INS5_IJS16_S1L_EEENS5_IJS1L_SC_EEEEEEENS4_39AutoVectorizingCopyWithAssumedAlignmentILi128EEENS4_14SM90_TMA_STOREES23_S25_S25_EEEvvEEEEvNT_6ParamsE)
        /*0044*/ 	.word	0x00000000
.L_29:


//--------------------- .nv.compat                --------------------------
	.section	.nv.compat,"",@"SHT_CUDA_COMPAT_INFO"
	.align	4
        /*0000*/ 	.byte	0x02, 0x09, 0x01, 0x00, 0x02, 0x02, 0x02, 0x00, 0x02, 0x05, 0x05, 0x00, 0x03, 0x07, 0x01, 0x01
        /*0010*/ 	.byte	0x02, 0x03, 0x01, 0x00, 0x02, 0x06, 0x01, 0x00, 0x04, 0x0b, 0x08, 0x00, 0x09, 0x00, 0x00, 0x00
        /*0020*/ 	.byte	0x00, 0x00, 0x00, 0x00


//--------------------- .nv.info._ZN7cutlass13device_kernelINS_4gemm6kernel13GemmUniversalIN4cute5tupleIJiiiiEEENS1_10collective13CollectiveMmaINS1_35MainloopSm100TmaUmmaWarpSpecializedILi5ELi2ELi2ENS5_IJNS4_1CILi2EEENSA_ILi1EEESC_EEEEENS5_IJNSA_ILi256EEESF_NSA_ILi32EEEEEENS_10bfloat16_tENS5_IJlSC_lEEESI_SJ_NS4_8TiledMMAINS4_8MMA_AtomIJNS4_26SM100_MMA_F16BF16_2x1SM_SSISI_SI_fLi256ELi256ELNS4_4UMMA5MajorE0ELSO_0ELNSN_7ScaleInE0ELSP_0EEEEEENS4_6LayoutINS5_IJSC_SC_SC_EEENS5_IJNSA_ILi0EEESU_SU_EEEEENS5_IJNS4_10UnderscoreESX_SX_EEEEENS4_18SM100_TMA_2SM_LOADENS4_14ComposedLayoutINS4_7SwizzleILi2ELi4ELi3EEENS4_18smem_ptr_flag_bitsILi16EEENSS_INS5_IJNSA_ILi8EEESG_EEENS5_IJSG_SC_EEEEEEEvNS4_8identityES10_S1A_vS1B_EENS_8epilogue10collective18CollectiveEpilogueINS1D_23Sm100TmaWarpSpecializedILi4ELi2ELi64ELb1ELb0EEEJNS5_IJNSA_ILi128EEESF_SG_EEENS5_IJNSS_IS1I_SC_EENSS_INSA_ILi64EEESC_EEEEESI_SJ_SI_SJ_NS1D_6fusion15FusionCallbacksIS1H_NS1O_17LinearCombinationISI_fSI_fLNS_15FloatRoundStyleE2EEES1J_S1N_JEEENS4_5SM1004TMEM4LOAD26SM100_TMEM_LOAD_32dp32b64xENS4_13SM90_TMA_LOADENS11_INS12_ILi3ELi4ELi3EEES15_NSS_INS5_IJS16_S1L_EEENS5_IJS1L_SC_EEEEEEENS4_39AutoVectorizingCopyWithAssumedAlignmentILi128EEENS4_14SM90_TMA_STOREES23_S25_S25_EEEvvEEEEvNT_6ParamsE --------------------------
	.section	.nv.info._ZN7cutlass13device_kernelINS_4gemm6kernel13GemmUniversalIN4cute5tupleIJiiiiEEENS1_10collective13CollectiveMmaINS1_35MainloopSm100TmaUmmaWarpSpecializedILi5ELi2ELi2ENS5_IJNS4_1CILi2EEENSA_ILi1EEESC_EEEEENS5_IJNSA_ILi256EEESF_NSA_ILi32EEEEEENS_10bfloat16_tENS5_IJlSC_lEEESI_SJ_NS4_8TiledMMAINS4_8MMA_AtomIJNS4_26SM100_MMA_F16BF16_2x1SM_SSISI_SI_fLi256ELi256ELNS4_4UMMA5MajorE0ELSO_0ELNSN_7ScaleInE0ELSP_0EEEEEENS4_6LayoutINS5_IJSC_SC_SC_EEENS5_IJNSA_ILi0EEESU_SU_EEEEENS5_IJNS4_10UnderscoreESX_SX_EEEEENS4_18SM100_TMA_2SM_LOADENS4_14ComposedLayoutINS4_7SwizzleILi2ELi4ELi3EEENS4_18smem_ptr_flag_bitsILi16EEENSS_INS5_IJNSA_ILi8EEESG_EEENS5_IJSG_SC_EEEEEEEvNS4_8identityES10_S1A_vS1B_EENS_8epilogue10collective18CollectiveEpilogueINS1D_23Sm100TmaWarpSpecializedILi4ELi2ELi64ELb1ELb0EEEJNS5_IJNSA_ILi128EEESF_SG_EEENS5_IJNSS_IS1I_SC_EENSS_INSA_ILi64EEESC_EEEEESI_SJ_SI_SJ_NS1D_6fusion15FusionCallbacksIS1H_NS1O_17LinearCombinationISI_fSI_fLNS_15FloatRoundStyleE2EEES1J_S1N_JEEENS4_5SM1004TMEM4LOAD26SM100_TMEM_LOAD_32dp32b64xENS4_13SM90_TMA_LOADENS11_INS12_ILi3ELi4ELi3EEES15_NSS_INS5_IJS16_S1L_EEENS5_IJS1L_SC_EEEEEEENS4_39AutoVectorizingCopyWithAssumedAlignmentILi128EEENS4_14SM90_TMA_STOREES23_S25_S25_EEEvvEEEEvNT_6ParamsE,"",@"SHT_CUDA_INFO"
	.sectionflags	@""
	.align	4


	//----- nvinfo : EIATTR_CUDA_API_VERSION
	.align		4
        /*0000*/ 	.byte	0x04, 0x37
        /*0002*/ 	.short	(.L_31 - .L_30)
.L_30:
        /*0004*/ 	.word	0x00000082


	//----- nvinfo : EIATTR_KPARAM_INFO
	.align		4
.L_31:
        /*0008*/ 	.byte	0x04, 0x17
        /*000a*/ 	.short	(.L_33 - .L_32)
.L_32:
        /*000c*/ 	.word	0x00000000
        /*0010*/ 	.short	0x0000
        /*0012*/ 	.short	0x0000
        /*0014*/ 	.byte	0x00, 0xf0, 0x01, 0x20


	//----- nvinfo : EIATTR_AT_ENTRY_FRAGMENTS
	.align		4
.L_33:
        /*0018*/ 	.byte	0x04, 0x4f
        /*001a*/ 	.short	(.L_35 - .L_34)


	//   ....[0]....
.L_34:
        /*001c*/ 	.word	0x00000007


	//----- nvinfo : EIATTR_RESERVED_SMEM_USED
	.align		4
.L_35:
        /*0020*/ 	.byte	0x01, 0x41
	.zero		2


	//----- nvinfo : EIATTR_SPARSE_MMA_MASK
	.align		4
        /*0024*/ 	.byte	0x03, 0x50
        /*0026*/ 	.short	0x0000


	//----- nvinfo : EIATTR_TCGEN05_2CTA_USED
	.align		4
        /*0028*/ 	.byte	0x01, 0x52
	.zero		2


	//----- nvinfo : EIATTR_MAXREG_COUNT
	.align		4
        /*002c*/ 	.byte	0x03, 0x1b
        /*002e*/ 	.short	0x00ff


	//----- nvinfo : EIATTR_NUM_BARRIERS
	.align		4
        /*0030*/ 	.byte	0x02, 0x4c
        /*0032*/ 	.byte	0x07
	.zero		1


	//----- nvinfo : EIATTR_EXTERNS
	.align		4
        /*0034*/ 	.byte	0x04, 0x0f
        /*0036*/ 	.short	(.L_37 - .L_36)


	//   ....[0]....
	.align		4
.L_36:
        /*0038*/ 	.word	index@(__assertfail)


	//----- nvinfo : EIATTR_MERCURY_ISA_VERSION
	.align		4
.L_37:
        /*003c*/ 	.byte	0x03, 0x5f
        /*003e*/ 	.short	0x0101


	//----- nvinfo : EIATTR_INT_WARP_WIDE_INSTR_OFFSETS
	.align		4
        /*0040*/ 	.byte	0x04, 0x31
        /*0042*/ 	.short	(.L_39 - .L_38)


	//   ....[0]....
.L_38:
        /*0044*/ 	.word	0x00000cf0


	//   ....[1]....
        /*0048*/ 	.word	0x00000d90


	//   ....[2]....
        /*004c*/ 	.word	0x000020c0


	//   ....[3]....
        /*0050*/ 	.word	0x00003e30


	//   ....[4]....
        /*0054*/ 	.word	0x00003e50


	//   ....[5]....
        /*0058*/ 	.word	0x00003e80


	//   ....[6]....
        /*005c*/ 	.word	0x000047c0


	//   ....[7]....
        /*0060*/ 	.word	0x00004830


	//   ....[8]....
        /*0064*/ 	.word	0x00004910


	//   ....[9]....
        /*0068*/ 	.word	0x00004990


	//   ....[10]....
        /*006c*/ 	.word	0x00004aa0


	//   ....[11]....
        /*0070*/ 	.word	0x00004b30


	//   ....[12]....
        /*0074*/ 	.word	0x00004d10


	//   ....[13]....
        /*0078*/ 	.word	0x00004e70


	//----- nvinfo : EIATTR_COOP_GROUP_MASK_REGIDS
	.align		4
.L_39:
        /*007c*/ 	.byte	0x04, 0x29
        /*007e*/ 	.short	(.L_41 - .L_40)


	//   ....[0]....
.L_40:
        /*0080*/ 	.word	0xffffffff


	//   ....[1]....
        /*0084*/ 	.word	0xffffffff


	//   ....[2]....
        /*0088*/ 	.word	0xffffffff


	//   ....[3]....
        /*008c*/ 	.word	0xffffffff


	//   ....[4]....
        /*0090*/ 	.word	0xffffffff


	//   ....[5]....
        /*0094*/ 	.word	0xffffffff


	//   ....[6]....
        /*0098*/ 	.word	0xffffffff


	//   ....[7]....
        /*009c*/ 	.word	0xffffffff


	//   ....[8]....
        /*00a0*/ 	.word	0xffffffff


	//   ....[9]....
        /*00a4*/ 	.word	0xffffffff


	//   ....[10]....
        /*00a8*/ 	.word	0xffffffff


	//   ....[11]....
        /*00ac*/ 	.word	0xffffffff


	//   ....[12]....
        /*00b0*/ 	.word	0xffffffff


	//   ....[13]....
        /*00b4*/ 	.word	0xffffffff


	//----- nvinfo : EIATTR_COOP_GROUP_INSTR_OFFSETS
	.align		4
.L_41:
        /*00b8*/ 	.byte	0x04, 0x28
        /*00ba*/ 	.short	(.L_43 - .L_42)


	//   ....[0]....
.L_42:
        /*00bc*/ 	.word	0x000000c0


	//   ....[1]....
        /*00c0*/ 	.word	0x00000500


	//   ....[2]....
        /*00c4*/ 	.word	0x000006a0


	//   ....[3]....
        /*00c8*/ 	.word	0x00000830


	//   ....[4]....
        /*00cc*/ 	.word	0x00000920


	//   ....[5]....
        /*00d0*/ 	.word	0x00000a80


	//   ....[6]....
        /*00d4*/ 	.word	0x00000bd0


	//   ....[7]....
        /*00d8*/ 	.word	0x00000e10


	//   ....[8]....
        /*00dc*/ 	.word	0x00001fa0


	//   ....[9]....
        /*00e0*/ 	.word	0x00002e10


	//   ....[10]....
        /*00e4*/ 	.word	0x000032e0


	//   ....[11]....
        /*00e8*/ 	.word	0x00003310


	//   ....[12]....
        /*00ec*/ 	.word	0x00003d30


	//   ....[13]....
        /*00f0*/ 	.word	0x00003f40


	//----- nvinfo : EIATTR_VRC_CTA_INIT_COUNT
	.align		4
.L_43:
        /*00f4*/ 	.byte	0x02, 0x4a
        /*00f6*/ 	.byte	0x80
	.zero		1


	//----- nvinfo : EIATTR_SYSCALL_OFFSETS
	.align		4
        /*00f8*/ 	.byte	0x04, 0x46
        /*00fa*/ 	.short	(.L_45 - .L_44)


	//   ....[0]....
.L_44:
        /*00fc*/ 	.word	0x00005920


	//   ....[1]....
        /*0100*/ 	.word	0x00005a10


	//   ....[2]....
        /*0104*/ 	.word	0x00006390


	//   ....[3]....
        /*0108*/ 	.word	0x000077e0


	//   ....[4]....
        /*010c*/ 	.word	0x00008c00


	//   ....[5]....
        /*0110*/ 	.word	0x0000a010


	//----- nvinfo : EIATTR_MBARRIER_INSTR_OFFSETS
	.align		4
.L_45:
        /*0114*/ 	.byte	0x04, 0x39
        /*0116*/ 	.short	(.L_47 - .L_46)


	//   ....[0]....
.L_46:
        /*0118*/ 	.word	0x000005f0
        /*011c*/ 	.word	0x000000ff
        /*0120*/ 	.word	0x00000000
        /*0124*/ 	.short	0x0100
        /*0126*/ 	.byte	0x08
	.zero		1


	//   ....[1]....
        /*0128*/ 	.word	0x00000600
        /*012c*/ 	.word	0x000000ff
        /*0130*/ 	.word	0x00000028
        /*0134*/ 	.short	0x0100
        /*0136*/ 	.byte	0x08
	.zero		1


	//   ....[2]....
        /*0138*/ 	.word	0x00000610
        /*013c*/ 	.word	0x000000ff
        /*0140*/ 	.word	0x00000008
        /*0144*/ 	.short	0x0100
        /*0146*/ 	.byte	0x08
	.zero		1


	//   ....[3]....
        /*0148*/ 	.word	0x00000620
        /*014c*/ 	.word	0x000000ff
        /*0150*/ 	.word	0x00000030
        /*0154*/ 	.short	0x0100
        /*0156*/ 	.byte	0x08
	.zero		1


	//   ....[4]....
        /*0158*/ 	.word	0x00000630
        /*015c*/ 	.word	0x000000ff
        /*0160*/ 	.word	0x00000010
        /*0164*/ 	.short	0x0100
        /*0166*/ 	.byte	0x08
	.zero		1


	//   ....[5]....
        /*0168*/ 	.word	0x00000640
        /*016c*/ 	.word	0x000000ff
        /*0170*/ 	.word	0x00000038
        /*0174*/ 	.short	0x0100
        /*0176*/ 	.byte	0x08
	.zero		1


	//   ....[6]....
        /*0178*/ 	.word	0x00000650
        /*017c*/ 	.word	0x000000ff
        /*0180*/ 	.word	0x00000018
        /*0184*/ 	.short	0x0100
        /*0186*/ 	.byte	0x08
	.zero		1


	//   ....[7]....
        /*0188*/ 	.word	0x00000660
        /*018c*/ 	.word	0x000000ff
        /*0190*/ 	.word	0x00000040
        /*0194*/ 	.short	0x0100
        /*0196*/ 	.byte	0x08
	.zero		1


	//   ....[8]....
        /*0198*/ 	.word	0x00000670
        /*019c*/ 	.word	0x000000ff
        /*01a0*/ 	.word	0x00000020
        /*01a4*/ 	.short	0x0100
        /*01a6*/ 	.byte	0x08
	.zero		1


	//   ....[9]....
        /*01a8*/ 	.word	0x00000680
        /*01ac*/ 	.word	0x000000ff
        /*01b0*/ 	.word	0x00000048
        /*01b4*/ 	.short	0x0100
        /*01b6*/ 	.byte	0x08
	.zero		1


	//   ....[10]....
        /*01b8*/ 	.word	0x000007a0
        /*01bc*/ 	.word	0x000000ff
        /*01c0*/ 	.word	0x00000050
        /*01c4*/ 	.short	0x0100
        /*01c6*/ 	.byte	0x09
	.zero		1


	//   ....[11]....
        /*01c8*/ 	.word	0x000007b0
        /*01cc*/ 	.word	0x000000ff
        /*01d0*/ 	.word	0x00000070
        /*01d4*/ 	.short	0x0100
        /*01d6*/ 	.byte	0x09
	.zero		1


	//   ....[12]....
        /*01d8*/ 	.word	0x000007c0
        /*01dc*/ 	.word	0x000000ff
        /*01e0*/ 	.word	0x00000058
        /*01e4*/ 	.short	0x0100
        /*01e6*/ 	.byte	0x09
	.zero		1


	//   ....[13]....
        /*01e8*/ 	.word	0x000007d0
        /*01ec*/ 	.word	0x000000ff
        /*01f0*/ 	.word	0x00000078
        /*01f4*/ 	.short	0x0100
        /*01f6*/ 	.byte	0x09
	.zero		1


	//   ....[14]....
        /*01f8*/ 	.word	0x000007e0
        /*01fc*/ 	.word	0x000000ff
        /*0200*/ 	.word	0x00000060
        /*0204*/ 	.short	0x0100
        /*0206*/ 	.byte	0x09
	.zero		1


	//   ....[15]....
        /*0208*/ 	.word	0x000007f0
        /*020c*/ 	.word	0x000000ff
        /*0210*/ 	.word	0x00000080
        /*0214*/ 	.short	0x0100
        /*0216*/ 	.byte	0x09
	.zero		1


	//   ....[16]....
        /*0218*/ 	.word	0x00000800
        /*021c*/ 	.word	0x000000ff
        /*0220*/ 	.word	0x00000068
        /*0224*/ 	.short	0x0100
        /*0226*/ 	.byte	0x09
	.zero		1


	//   ....[17]....
        /*0228*/ 	.word	0x00000810
        /*022c*/ 	.word	0x000000ff
        /*0230*/ 	.word	0x00000088
        /*0234*/ 	.short	0x0100
        /*0236*/ 	.byte	0x09
	.zero		1


	//   ....[18]....
        /*0238*/ 	.word	0x000008f0
        /*023c*/ 	.word	0x000000ff
        /*0240*/ 	.word	0x00000090
        /*0244*/ 	.short	0x0100
        /*0246*/ 	.byte	0x08
	.zero		1


	//   ....[19]....
        /*0248*/ 	.word	0x00000900
        /*024c*/ 	.word	0x000000ff
        /*0250*/ 	.word	0x00000098
        /*0254*/ 	.short	0x0100
        /*0256*/ 	.byte	0x08
	.zero		1


	//   ....[20]....
        /*0258*/ 	.word	0x00000a30
        /*025c*/ 	.word	0x000000ff
        /*0260*/ 	.word	0x000000a0
        /*0264*/ 	.short	0x0100
        /*0266*/ 	.byte	0x08
	.zero		1


	//   ....[21]....
        /*0268*/ 	.word	0x00000a40
        /*026c*/ 	.word	0x000000ff
        /*0270*/ 	.word	0x000000b0
        /*0274*/ 	.short	0x0100
        /*0276*/ 	.byte	0x08
	.zero		1


	//   ....[22]....
        /*0278*/ 	.word	0x00000a50
        /*027c*/ 	.word	0x000000ff
        /*0280*/ 	.word	0x000000a8
        /*0284*/ 	.short	0x0100
        /*0286*/ 	.byte	0x08
	.zero		1


	//   ....[23]....
        /*0288*/ 	.word	0x00000a60
        /*028c*/ 	.word	0x000000ff
        /*0290*/ 	.word	0x000000b8
        /*0294*/ 	.short	0x0100
        /*0296*/ 	.byte	0x08
	.zero		1


	//   ....[24]....
        /*0298*/ 	.word	0x00000b80
        /*029c*/ 	.word	0x000000ff
        /*02a0*/ 	.word	0x000000c0
        /*02a4*/ 	.short	0x0100
        /*02a6*/ 	.byte	0x09
	.zero		1


	//   ....[25]....
        /*02a8*/ 	.word	0x00000b90
        /*02ac*/ 	.word	0x000000ff
        /*02b0*/ 	.word	0x000000d0
        /*02b4*/ 	.short	0x0100
        /*02b6*/ 	.byte	0x09
	.zero		1


	//   ....[26]....
        /*02b8*/ 	.word	0x00000ba0
        /*02bc*/ 	.word	0x000000ff
        /*02c0*/ 	.word	0x000000c8
        /*02c4*/ 	.short	0x0100
        /*02c6*/ 	.byte	0x09
	.zero		1


	//   ....[27]....
        /*02c8*/ 	.word	0x00000bb0
        /*02cc*/ 	.word	0x000000ff
        /*02d0*/ 	.word	0x000000d8
        /*02d4*/ 	.short	0x0100
        /*02d6*/ 	.byte	0x09
	.zero		1


	//   ....[28]....
        /*02d8*/ 	.word	0x00000ca0
        /*02dc*/ 	.word	0x000000ff
        /*02e0*/ 	.word	0x000000e0
        /*02e4*/ 	.short	0x0100
        /*02e6*/ 	.byte	0x08
	.zero		1


	//   ....[29]....
        /*02e8*/ 	.word	0x00000cb0
        /*02ec*/ 	.word	0x000000ff
        /*02f0*/ 	.word	0x000000f0
        /*02f4*/ 	.short	0x0100
        /*02f6*/ 	.byte	0x08
	.zero		1


	//   ....[30]....
        /*02f8*/ 	.word	0x00000cc0
        /*02fc*/ 	.word	0x000000ff
        /*0300*/ 	.word	0x000000e8
        /*0304*/ 	.short	0x0100
        /*0306*/ 	.byte	0x08
	.zero		1


	//   ....[31]....
        /*0308*/ 	.word	0x00000cd0
        /*030c*/ 	.word	0x000000ff
        /*0310*/ 	.word	0x000000f8
        /*0314*/ 	.short	0x0100
        /*0316*/ 	.byte	0x08
	.zero		1


	//   ....[32]....
        /*0318*/ 	.word	0x00000dc0
        /*031c*/ 	.word	0x000000ff
        /*0320*/ 	.word	0x00000100
        /*0324*/ 	.short	0x0100
        /*0326*/ 	.byte	0x07
	.zero		1


	//   ....[33]....
        /*0328*/ 	.word	0x000017d0
        /*032c*/ 	.word	0x00000003
        /*0330*/ 	.word	0x000000f0
        /*0334*/ 	.short	0x010a
        /*0336*/ 	.byte	0xff
	.zero		1


	//   ....[34]....
        /*0338*/ 	.word	0x00001800
        /*033c*/ 	.word	0x00000003
        /*0340*/ 	.word	0x000000e0
        /*0344*/ 	.short	0x0101
        /*0346*/ 	.byte	0xff
	.zero		1


	//   ....[35]....
        /*0348*/ 	.word	0x00001900
        /*034c*/ 	.word	0x000000ff
        /*0350*/ 	.word	0x00000028
        /*0354*/ 	.short	0x010a
        /*0356*/ 	.byte	0x08
	.zero		1


	//   ....[36]....
        /*0358*/ 	.word	0x000019c0
        /*035c*/ 	.word	0x000000ff
        /*0360*/ 	.word	0x00000028
        /*0364*/ 	.short	0x010a
        /*0366*/ 	.byte	0x21
	.zero		1


	//   ....[37]....
        /*0368*/ 	.word	0x00001b80
        /*036c*/ 	.word	0x000000ff
        /*0370*/ 	.word	0x00000028
        /*0374*/ 	.short	0x010a
        /*0376*/ 	.byte	0x08
	.zero		1


	//   ....[38]....
        /*0378*/ 	.word	0x00001c60
        /*037c*/ 	.word	0x000000ff
        /*0380*/ 	.word	0x00000098
        /*0384*/ 	.short	0x0101
        /*0386*/ 	.byte	0x06
	.zero		1


	//   ....[39]....
        /*0388*/ 	.word	0x00001c80
        /*038c*/ 	.word	0x000000ff
        /*0390*/ 	.word	0x00000028
        /*0394*/ 	.short	0x010a
        /*0396*/ 	.byte	0x08
	.zero		1


	//   ....[40]....
        /*0398*/ 	.word	0x00001d00
        /*039c*/ 	.word	0x000000ff
        /*03a0*/ 	.word	0x00000028
        /*03a4*/ 	.short	0x010a
        /*03a6*/ 	.byte	0x11
	.zero		1


	//   ....[41]....
        /*03a8*/ 	.word	0x00001e90
        /*03ac*/ 	.word	0x000000ff
        /*03b0*/ 	.word	0x00000028
        /*03b4*/ 	.short	0x010a
        /*03b6*/ 	.byte	0x08
	.zero		1


	//   ....[42]....
        /*03b8*/ 	.word	0x00001fd0
        /*03bc*/ 	.word	0x00000002
        /*03c0*/ 	.word	0x000000a0
        /*03c4*/ 	.short	0x010a
        /*03c6*/ 	.byte	0xff
	.zero		1


	//   ....[43]....
        /*03c8*/ 	.word	0x00002090
        /*03cc*/ 	.word	0x00000002
        /*03d0*/ 	.word	0x00000000
        /*03d4*/ 	.short	0x0101
        /*03d6*/ 	.byte	0xff
	.zero		1


	//   ....[44]....
        /*03d8*/ 	.word	0x000025f0
        /*03dc*/ 	.word	0x000000ff
        /*03e0*/ 	.word	0x00000000
        /*03e4*/ 	.short	0x010a
        /*03e6*/ 	.byte	0x04
	.zero		1


	//   ....[45]....
        /*03e8*/ 	.word	0x00002680
        /*03ec*/ 	.word	0x000000ff
        /*03f0*/ 	.word	0x00000000
        /*03f4*/ 	.short	0x010a
        /*03f6*/ 	.byte	0x04
	.zero		1


	//   ....[46]....
        /*03f8*/ 	.word	0x00002710
        /*03fc*/ 	.word	0x000000ff
        /*0400*/ 	.word	0x00000000
        /*0404*/ 	.short	0x010a
        /*0406*/ 	.byte	0x04
	.zero		1


	//   ....[47]....
        /*0408*/ 	.word	0x000027a0
        /*040c*/ 	.word	0x000000ff
        /*0410*/ 	.word	0x00000000
        /*0414*/ 	.short	0x010a
        /*0416*/ 	.byte	0x04
	.zero		1


	//   ....[48]....
        /*0418*/ 	.word	0x00002840
        /*041c*/ 	.word	0x00000000
        /*0420*/ 	.word	0x00000000
        /*0424*/ 	.short	0x010a
        /*0426*/ 	.byte	0xff
	.zero		1


	//   ....[49]....
        /*0428*/ 	.word	0x00002970
        /*042c*/ 	.word	0x00000000
        /*0430*/ 	.word	0x000000e0
        /*0434*/ 	.short	0x010a
        /*0436*/ 	.byte	0xff
	.zero		1


	//   ....[50]....
        /*0438*/ 	.word	0x000029e0
        /*043c*/ 	.word	0x00000004
        /*0440*/ 	.word	0x00000000
        /*0444*/ 	.short	0x0101
        /*0446*/ 	.byte	0xff
	.zero		1


	//   ....[51]....
        /*0448*/ 	.word	0x00002a00
        /*044c*/ 	.word	0x000000ff
        /*0450*/ 	.word	0x000000b0
        /*0454*/ 	.short	0x010a
        /*0456*/ 	.byte	0x05
	.zero		1


	//   ....[52]....
        /*0458*/ 	.word	0x00002b20
        /*045c*/ 	.word	0x00000000
        /*0460*/ 	.word	0x000000a0
        /*0464*/ 	.short	0x010a
        /*0466*/ 	.byte	0xff
	.zero		1


	//   ....[53]....
        /*0468*/ 	.word	0x00002c20
        /*046c*/ 	.word	0x00000000
        /*0470*/ 	.word	0x00000000
        /*0474*/ 	.short	0x0101
        /*0476*/ 	.byte	0xff
	.zero		1


	//   ....[54]....
        /*0478*/ 	.word	0x00002cb0
        /*047c*/ 	.word	0x000000ff
        /*0480*/ 	.word	0x000000b0
        /*0484*/ 	.short	0x0106
        /*0486*/ 	.byte	0x05
	.zero		1


	//   ....[55]....
        /*0488*/ 	.word	0x00002cd0
        /*048c*/ 	.word	0x000000ff
        /*0490*/ 	.word	0x000000b0
        /*0494*/ 	.short	0x010a
        /*0496*/ 	.byte	0x05
	.zero		1


	//   ....[56]....
        /*0498*/ 	.word	0x00002d60
        /*049c*/ 	.word	0x000000ff
        /*04a0*/ 	.word	0x000000b0
        /*04a4*/ 	.short	0x0106
        /*04a6*/ 	.byte	0x04
	.zero		1


	//   ....[57]....
        /*04a8*/ 	.word	0x00002da0
        /*04ac*/ 	.word	0x00000000
        /*04b0*/ 	.word	0x000000b0
        /*04b4*/ 	.short	0x010a
        /*04b6*/ 	.byte	0xff
	.zero		1


	//   ....[58]....
        /*04b8*/ 	.word	0x00002fe0
        /*04bc*/ 	.word	0x000000ff
        /*04c0*/ 	.word	0x00000008
        /*04c4*/ 	.short	0x010a
        /*04c6*/ 	.byte	0x06
	.zero		1


	//   ....[59]....
        /*04c8*/ 	.word	0x00003000
        /*04cc*/ 	.word	0x000000ff
        /*04d0*/ 	.word	0x00000008
        /*04d4*/ 	.short	0x010a
        /*04d6*/ 	.byte	0x06
	.zero		1


	//   ....[60]....
        /*04d8*/ 	.word	0x00003190
        /*04dc*/ 	.word	0x000000ff
        /*04e0*/ 	.word	0x00000008
        /*04e4*/ 	.short	0x010a
        /*04e6*/ 	.byte	0x06
	.zero		1


	//   ....[61]....
        /*04e8*/ 	.word	0x000031b0
        /*04ec*/ 	.word	0x000000ff
        /*04f0*/ 	.word	0x00000008
        /*04f4*/ 	.short	0x010a
        /*04f6*/ 	.byte	0x06
	.zero		1


	//   ....[62]....
        /*04f8*/ 	.word	0x00003270
        /*04fc*/ 	.word	0x000000ff
        /*0500*/ 	.word	0x00000000
        /*0504*/ 	.short	0x0101
        /*0506*/ 	.byte	0x07
	.zero		1


	//   ....[63]....
        /*0508*/ 	.word	0x00003570
        /*050c*/ 	.word	0x00000000
        /*0510*/ 	.word	0x000000a0
        /*0514*/ 	.short	0x010a
        /*0516*/ 	.byte	0xff
	.zero		1


	//   ....[64]....
        /*0518*/ 	.word	0x00003630
        /*051c*/ 	.word	0x00000000
        /*0520*/ 	.word	0x00000000
        /*0524*/ 	.short	0x0101
        /*0526*/ 	.byte	0xff
	.zero		1


	//   ....[65]....
        /*0528*/ 	.word	0x000036f0
        /*052c*/ 	.word	0x000000ff
        /*0530*/ 	.word	0x00000000
        /*0534*/ 	.short	0x010a
        /*0536*/ 	.byte	0x06
	.zero		1


	//   ....[66]....
        /*0538*/ 	.word	0x00003700
        /*053c*/ 	.word	0x000000ff
        /*0540*/ 	.word	0x000000d0
        /*0544*/ 	.short	0x010a
        /*0546*/ 	.byte	0x0a
	.zero		1


	//   ....[67]....
        /*0548*/ 	.word	0x000037b0
        /*054c*/ 	.word	0x000000ff
        /*0550*/ 	.word	0x00000000
        /*0554*/ 	.short	0x010a
        /*0556*/ 	.byte	0x09
	.zero		1


	//   ....[68]....
        /*0558*/ 	.word	0x000038f0
        /*055c*/ 	.word	0x000000ff
        /*0560*/ 	.word	0x00000000
        /*0564*/ 	.short	0x010a
        /*0566*/ 	.byte	0x06
	.zero		1


	//   ....[69]....
        /*0568*/ 	.word	0x00003b40
        /*056c*/ 	.word	0x000000ff
        /*0570*/ 	.word	0x00000000
        /*0574*/ 	.short	0x010a
        /*0576*/ 	.byte	0x05
	.zero		1


	//   ....[70]....
        /*0578*/ 	.word	0x00003be0
        /*057c*/ 	.word	0x00000000
        /*0580*/ 	.word	0x00000000
        /*0584*/ 	.short	0x010a
        /*0586*/ 	.byte	0xff
	.zero		1


	//   ....[71]....
        /*0588*/ 	.word	0x00003c20
        /*058c*/ 	.word	0x00000000
        /*0590*/ 	.word	0x00000000
        /*0594*/ 	.short	0x010a
        /*0596*/ 	.byte	0xff
	.zero		1


	//   ....[72]....
        /*0598*/ 	.word	0x00003c90
        /*059c*/ 	.word	0x000000ff
        /*05a0*/ 	.word	0x00000000
        /*05a4*/ 	.short	0x0101
        /*05a6*/ 	.byte	0x05
	.zero		1


	//   ....[73]....
        /*05a8*/ 	.word	0x00003cd0
        /*05ac*/ 	.word	0x000000ff
        /*05b0*/ 	.word	0x00000100
        /*05b4*/ 	.short	0x010a
        /*05b6*/ 	.byte	0x08
	.zero		1


	//   ....[74]....
        /*05b8*/ 	.word	0x00003d20
        /*05bc*/ 	.word	0x000000ff
        /*05c0*/ 	.word	0x00000000
        /*05c4*/ 	.short	0x0101
        /*05c6*/ 	.byte	0x05
	.zero		1


	//   ....[75]....
        /*05c8*/ 	.word	0x00004170
        /*05cc*/ 	.word	0x00000000
        /*05d0*/ 	.word	0x000000a0
        /*05d4*/ 	.short	0x010a
        /*05d6*/ 	.byte	0xff
	.zero		1


	//   ....[76]....
        /*05d8*/ 	.word	0x00004230
        /*05dc*/ 	.word	0x00000000
        /*05e0*/ 	.word	0x00000000
        /*05e4*/ 	.short	0x0101
        /*05e6*/ 	.byte	0xff
	.zero		1


	//   ....[77]....
        /*05e8*/ 	.word	0x00004550
        /*05ec*/ 	.word	0x000000ff
        /*05f0*/ 	.word	0x00000098
        /*05f4*/ 	.short	0x010a
        /*05f6*/ 	.byte	0x07
	.zero		1


	//   ....[78]....
        /*05f8*/ 	.word	0x00004740
        /*05fc*/ 	.word	0x000000ff
        /*0600*/ 	.word	0x00000070
        /*0604*/ 	.short	0x010a
        /*0606*/ 	.byte	0x07
	.zero		1


	//   ....[79]....
        /*0608*/ 	.word	0x000048b0
        /*060c*/ 	.word	0x000000ff
        /*0610*/ 	.word	0x00000050
        /*0614*/ 	.short	0x010b
        /*0616*/ 	.byte	0x07
	.zero		1


	//   ....[80]....
        /*0618*/ 	.word	0x000048c0
        /*061c*/ 	.word	0x000000ff
        /*0620*/ 	.word	0x00000000
        /*0624*/ 	.short	0x0101
        /*0626*/ 	.byte	0x08
	.zero		1


	//   ....[81]....
        /*0628*/ 	.word	0x000048e0
        /*062c*/ 	.word	0x000000ff
        /*0630*/ 	.word	0x00000078
        /*0634*/ 	.short	0x010a
        /*0636*/ 	.byte	0x07
	.zero		1


	//   ....[82]....
        /*0638*/ 	.word	0x00004a40
        /*063c*/ 	.word	0x000000ff
        /*0640*/ 	.word	0x00000058
        /*0644*/ 	.short	0x010b
        /*0646*/ 	.byte	0x07
	.zero		1


	//   ....[83]....
        /*0648*/ 	.word	0x00004a50
        /*064c*/ 	.word	0x000000ff
        /*0650*/ 	.word	0x00000000
        /*0654*/ 	.short	0x0101
        /*0656*/ 	.byte	0x08
	.zero		1


	//   ....[84]....
        /*0658*/ 	.word	0x00004a60
        /*065c*/ 	.word	0x000000ff
        /*0660*/ 	.word	0x00000080
        /*0664*/ 	.short	0x010a
        /*0666*/ 	.byte	0x07
	.zero		1


	//   ....[85]....
        /*0668*/ 	.word	0x00004c00
        /*066c*/ 	.word	0x000000ff
        /*0670*/ 	.word	0x00000060
        /*0674*/ 	.short	0x010b
        /*0676*/ 	.byte	0x07
	.zero		1


	//   ....[86]....
        /*0678*/ 	.word	0x00004c70
        /*067c*/ 	.word	0x000000ff
        /*0680*/ 	.word	0x00000000
        /*0684*/ 	.short	0x0101
        /*0686*/ 	.byte	0x08
	.zero		1


	//   ....[87]....
        /*0688*/ 	.word	0x00004ca0
        /*068c*/ 	.word	0x000000ff
        /*0690*/ 	.word	0x00000088
        /*0694*/ 	.short	0x010a
        /*0696*/ 	.byte	0x07
	.zero		1


	//   ....[88]....
        /*0698*/ 	.word	0x00004eb0
        /*069c*/ 	.word	0x000000ff
        /*06a0*/ 	.word	0x00000068
        /*06a4*/ 	.short	0x010b
        /*06a6*/ 	.byte	0x07
	.zero		1


	//   ....[89]....
        /*06a8*/ 	.word	0x00004ed0
        /*06ac*/ 	.word	0x000000ff
        /*06b0*/ 	.word	0x00000000
        /*06b4*/ 	.short	0x0101
        /*06b6*/ 	.byte	0x0d
	.zero		1


	//   ....[90]....
        /*06b8*/ 	.word	0x00004f00
        /*06bc*/ 	.word	0x000000ff
        /*06c0*/ 	.word	0x00000070
        /*06c4*/ 	.short	0x010a
        /*06c6*/ 	.byte	0x07
	.zero		1


	//   ....[91]....
        /*06c8*/ 	.word	0x00004f20
        /*06cc*/ 	.word	0x000000ff
        /*06d0*/ 	.word	0x00000078
        /*06d4*/ 	.short	0x010a
        /*06d6*/ 	.byte	0x07
	.zero		1


	//   ....[92]....
        /*06d8*/ 	.word	0x00004f40
        /*06dc*/ 	.word	0x000000ff
        /*06e0*/ 	.word	0x00000080
        /*06e4*/ 	.short	0x010a
        /*06e6*/ 	.byte	0x07
	.zero		1


	//   ....[93]....
        /*06e8*/ 	.word	0x00004f80
        /*06ec*/ 	.word	0x00000000
        /*06f0*/ 	.word	0x00000088
        /*06f4*/ 	.short	0x010a
        /*06f6*/ 	.byte	0xff
	.zero		1


	//   ....[94]....
        /*06f8*/ 	.word	0x000052e0
        /*06fc*/ 	.word	0x00000000
        /*0700*/ 	.word	0x000000a0
        /*0704*/ 	.short	0x010a
        /*0706*/ 	.byte	0xff
	.zero		1


	//   ....[95]....
        /*0708*/ 	.word	0x000053f0
        /*070c*/ 	.word	0x00000000
        /*0710*/ 	.word	0x00000000
        /*0714*/ 	.short	0x0101
        /*0716*/ 	.byte	0xff
	.zero		1


	//   ....[96]....
        /*0718*/ 	.word	0x00005ea0
        /*071c*/ 	.word	0x000000ff
        /*0720*/ 	.word	0x00000050
        /*0724*/ 	.short	0x010a
        /*0726*/ 	.byte	0x30
	.zero		1


	//   ....[97]....
        /*0728*/ 	.word	0x00005f80
        /*072c*/ 	.word	0x000000b7
        /*0730*/ 	.word	0x000000c0
        /*0734*/ 	.short	0x010a
        /*0736*/ 	.byte	0xff
	.zero		1


	//   ....[98]....
        /*0738*/ 	.word	0x00006140
        /*073c*/ 	.word	0x000000ff
        /*0740*/ 	.word	0x00000050
        /*0744*/ 	.short	0x010a
        /*0746*/ 	.byte	0x30
	.zero		1


	//   ....[99]....
        /*0748*/ 	.word	0x00006270
        /*074c*/ 	.word	0x000000b7
        /*0750*/ 	.word	0x000000c0
        /*0754*/ 	.short	0x010a
        /*0756*/ 	.byte	0xff
	.zero		1


	//   ....[100]....
        /*0758*/ 	.word	0x00007480
        /*075c*/ 	.word	0x00000000
        /*0760*/ 	.word	0x00000000
        /*0764*/ 	.short	0x0101
        /*0766*/ 	.byte	0xff
	.zero		1


	//   ....[101]....
        /*0768*/ 	.word	0x00007490
        /*076c*/ 	.word	0x00000003
        /*0770*/ 	.word	0x00000050
        /*0774*/ 	.short	0x010a
        /*0776*/ 	.byte	0xff
	.zero		1


	//   ....[102]....
        /*0778*/ 	.word	0x00007570
        /*077c*/ 	.word	0x00000003
        /*0780*/ 	.word	0x00000050
        /*0784*/ 	.short	0x010a
        /*0786*/ 	.byte	0xff
	.zero		1


	//   ....[103]....
        /*0788*/ 	.word	0x000088a0
        /*078c*/ 	.word	0x00000055
        /*0790*/ 	.word	0x00000000
        /*0794*/ 	.short	0x0101
        /*0796*/ 	.byte	0xff
	.zero		1


	//   ....[104]....
        /*0798*/ 	.word	0x000088c0
        /*079c*/ 	.word	0x00000000
        /*07a0*/ 	.word	0x00000050
        /*07a4*/ 	.short	0x010a
        /*07a6*/ 	.byte	0xff
	.zero		1


	//   ....[105]....
        /*07a8*/ 	.word	0x00008990
        /*07ac*/ 	.word	0x00000000
        /*07b0*/ 	.word	0x00000050
        /*07b4*/ 	.short	0x010a
        /*07b6*/ 	.byte	0xff
	.zero		1


	//   ....[106]....
        /*07b8*/ 	.word	0x00009cc0
        /*07bc*/ 	.word	0x00000054
        /*07c0*/ 	.word	0x00000000
        /*07c4*/ 	.short	0x0101
        /*07c6*/ 	.byte	0xff
	.zero		1


	//   ....[107]....
        /*07c8*/ 	.word	0x00009ce0
        /*07cc*/ 	.word	0x00000003
        /*07d0*/ 	.word	0x00000050
        /*07d4*/ 	.short	0x010a
        /*07d6*/ 	.byte	0xff
	.zero		1


	//   ....[108]....
        /*07d8*/ 	.word	0x00009db0
        /*07dc*/ 	.word	0x00000003
        /*07e0*/ 	.word	0x00000050
        /*07e4*/ 	.short	0x010a
        /*07e6*/ 	.byte	0xff
	.zero		1


	//   ....[109]....
        /*07e8*/ 	.word	0x0000a240
        /*07ec*/ 	.word	0x000000b7
        /*07f0*/ 	.word	0x00000000
        /*07f4*/ 	.short	0x0101
        /*07f6*/ 	.byte	0xff
	.zero		1


	//   ....[110]....
        /*07f8*/ 	.word	0x0000b120
        /*07fc*/ 	.word	0x00000000
        /*0800*/ 	.word	0x00000000
        /*0804*/ 	.short	0x0101
        /*0806*/ 	.byte	0xff
	.zero		1


	//   ....[111]....
        /*0808*/ 	.word	0x0000b390
        /*080c*/ 	.word	0x000000ff
        /*0810*/ 	.word	0x00000000
        /*0814*/ 	.short	0x0101
        /*0816*/ 	.byte	0x04
	.zero		1


	//   ....[112]....
        /*0818*/ 	.word	0x0000b3b0
        /*081c*/ 	.word	0x00000003
        /*0820*/ 	.word	0x000000f0
        /*0824*/ 	.short	0x010a
        /*0826*/ 	.byte	0xff
	.zero		1


	//   ....[113]....
        /*0828*/ 	.word	0x0000b410
        /*082c*/ 	.word	0x00000002
        /*0830*/ 	.word	0x00000028
        /*0834*/ 	.short	0x010a
        /*0836*/ 	.byte	0xff
	.zero		1


	//   ....[114]....
        /*0838*/ 	.word	0x0000b470
        /*083c*/ 	.word	0x00000002
        /*0840*/ 	.word	0x00000028
        /*0844*/ 	.short	0x010a
        /*0846*/ 	.byte	0xff
	.zero		1


	//   ....[115]....
        /*0848*/ 	.word	0x0000b4c0
        /*084c*/ 	.word	0x00000002
        /*0850*/ 	.word	0x000000a0
        /*0854*/ 	.short	0x010a
        /*0856*/ 	.byte	0xff
	.zero		1


	//   ....[116]....
        /*0858*/ 	.word	0x0000b520
        /*085c*/ 	.word	0x00000000
        /*0860*/ 	.word	0x00000000
        /*0864*/ 	.short	0x010a
        /*0866*/ 	.byte	0xff
	.zero		1


	//   ....[117]....
        /*0868*/ 	.word	0x0000b580
        /*086c*/ 	.word	0x00000000
        /*0870*/ 	.word	0x00000000
        /*0874*/ 	.short	0x010a
        /*0876*/ 	.byte	0xff
	.zero		1


	//   ....[118]....
        /*0878*/ 	.word	0x0000b5e0
        /*087c*/ 	.word	0x00000000
        /*0880*/ 	.word	0x00000000
        /*0884*/ 	.short	0x010a
        /*0886*/ 	.byte	0xff
	.zero		1


	//   ....[119]....
        /*0888*/ 	.word	0x0000b640
        /*088c*/ 	.word	0x00000000
        /*0890*/ 	.word	0x00000000
        /*0894*/ 	.short	0x010a
        /*0896*/ 	.byte	0xff
	.zero		1


	//   ....[120]....
        /*0898*/ 	.word	0x0000b690
        /*089c*/ 	.word	0x00000000
        /*08a0*/ 	.word	0x000000e0
        /*08a4*/ 	.short	0x010a
        /*08a6*/ 	.byte	0xff
	.zero		1


	//   ....[121]....
        /*08a8*/ 	.word	0x0000b6f0
        /*08ac*/ 	.word	0x00000000
        /*08b0*/ 	.word	0x000000b0
        /*08b4*/ 	.short	0x010a
        /*08b6*/ 	.byte	0xff
	.zero		1


	//   ....[122]....
        /*08b8*/ 	.word	0x0000b740
        /*08bc*/ 	.word	0x00000000
        /*08c0*/ 	.word	0x000000a0
        /*08c4*/ 	.short	0x010a
        /*08c6*/ 	.byte	0xff
	.zero		1


	//   ....[123]....
        /*08c8*/ 	.word	0x0000b7a0
        /*08cc*/ 	.word	0x00000000
        /*08d0*/ 	.word	0x000000b0
        /*08d4*/ 	.short	0x010a
        /*08d6*/ 	.byte	0xff
	.zero		1


	//   ....[124]....
        /*08d8*/ 	.word	0x0000b800
        /*08dc*/ 	.word	0x00000004
        /*08e0*/ 	.word	0x00000008
        /*08e4*/ 	.short	0x010a
        /*08e6*/ 	.byte	0xff
	.zero		1


	//   ....[125]....
        /*08e8*/ 	.word	0x0000b8e0
        /*08ec*/ 	.word	0x00000002
        /*08f0*/ 	.word	0x00000008
        /*08f4*/ 	.short	0x010a
        /*08f6*/ 	.byte	0xff
	.zero		1


	//   ....[126]....
        /*08f8*/ 	.word	0x0000b930
        /*08fc*/ 	.word	0x00000000
        /*0900*/ 	.word	0x000000a0
        /*0904*/ 	.short	0x010a
        /*0906*/ 	.byte	0xff
	.zero		1


	//   ....[127]....
        /*0908*/ 	.word	0x0000b990
        /*090c*/ 	.word	0x00000000
        /*0910*/ 	.word	0x000000d0
        /*0914*/ 	.short	0x010a
        /*0916*/ 	.byte	0xff
	.zero		1


	//   ....[128]....
        /*0918*/ 	.word	0x0000b9f0
        /*091c*/ 	.word	0x00000000
        /*0920*/ 	.word	0x00000000
        /*0924*/ 	.short	0x010a
        /*0926*/ 	.byte	0xff
	.zero		1


	//   ....[129]....
        /*0928*/ 	.word	0x0000ba50
        /*092c*/ 	.word	0x00000000
        /*0930*/ 	.word	0x00000000
        /*0934*/ 	.short	0x010a
        /*0936*/ 	.byte	0xff
	.zero		1


	//   ....[130]....
        /*0938*/ 	.word	0x0000bab0
        /*093c*/ 	.word	0x00000000
        /*0940*/ 	.word	0x00000100
        /*0944*/ 	.short	0x010a
        /*0946*/ 	.byte	0xff
	.zero		1


	//   ....[131]....
        /*0948*/ 	.word	0x0000bb00
        /*094c*/ 	.word	0x00000000
        /*0950*/ 	.word	0x000000a0
        /*0954*/ 	.short	0x010a
        /*0956*/ 	.byte	0xff
	.zero		1


	//   ....[132]....
        /*0958*/ 	.word	0x0000bb60
        /*095c*/ 	.word	0x00000000
        /*0960*/ 	.word	0x00000098
        /*0964*/ 	.short	0x010a
        /*0966*/ 	.byte	0xff
	.zero		1


	//   ....[133]....
        /*0968*/ 	.word	0x0000bbc0
        /*096c*/ 	.word	0x00000003
        /*0970*/ 	.word	0x00000070
        /*0974*/ 	.short	0x010a
        /*0976*/ 	.byte	0xff
	.zero		1


	//   ....[134]....
        /*0978*/ 	.word	0x0000bc20
        /*097c*/ 	.word	0x00000003
        /*0980*/ 	.word	0x00000078
        /*0984*/ 	.short	0x010a
        /*0986*/ 	.byte	0xff
	.zero		1


	//   ....[135]....
        /*0988*/ 	.word	0x0000bc80
        /*098c*/ 	.word	0x00000003
        /*0990*/ 	.word	0x00000080
        /*0994*/ 	.short	0x010a
        /*0996*/ 	.byte	0xff
	.zero		1


	//   ....[136]....
        /*0998*/ 	.word	0x0000bce0
        /*099c*/ 	.word	0x00000003
        /*09a0*/ 	.word	0x00000088
        /*09a4*/ 	.short	0x010a
        /*09a6*/ 	.byte	0xff
	.zero		1


	//   ....[137]....
        /*09a8*/ 	.word	0x0000bd40
        /*09ac*/ 	.word	0x00000000
        /*09b0*/ 	.word	0x00000070
        /*09b4*/ 	.short	0x010a
        /*09b6*/ 	.byte	0xff
	.zero		1


	//   ....[138]....
        /*09b8*/ 	.word	0x0000bda0
        /*09bc*/ 	.word	0x00000000
        /*09c0*/ 	.word	0x00000078
        /*09c4*/ 	.short	0x010a
        /*09c6*/ 	.byte	0xff
	.zero		1


	//   ....[139]....
        /*09c8*/ 	.word	0x0000be00
        /*09cc*/ 	.word	0x00000000
        /*09d0*/ 	.word	0x00000080
        /*09d4*/ 	.short	0x010a
        /*09d6*/ 	.byte	0xff
	.zero		1


	//   ....[140]....
        /*09d8*/ 	.word	0x0000be50
        /*09dc*/ 	.word	0x00000000
        /*09e0*/ 	.word	0x000000a0
        /*09e4*/ 	.short	0x010a
        /*09e6*/ 	.byte	0xff
	.zero		1


	//   ....[141]....
        /*09e8*/ 	.word	0x0000beb0
        /*09ec*/ 	.word	0x00000002
        /*09f0*/ 	.word	0x00000050
        /*09f4*/ 	.short	0x010a
        /*09f6*/ 	.byte	0xff
	.zero		1


	//   ....[142]....
        /*09f8*/ 	.word	0x0000bf00
        /*09fc*/ 	.word	0x000000b7
        /*0a00*/ 	.word	0x000000c0
        /*0a04*/ 	.short	0x010a
        /*0a06*/ 	.byte	0xff
	.zero		1


	//   ....[143]....
        /*0a08*/ 	.word	0x0000bf50
        /*0a0c*/ 	.word	0x00000003
        /*0a10*/ 	.word	0x00000050
        /*0a14*/ 	.short	0x010a
        /*0a16*/ 	.byte	0xff
	.zero		1


	//   ....[144]....
        /*0a18*/ 	.word	0x0000bfa0
        /*0a1c*/ 	.word	0x00000000
        /*0a20*/ 	.word	0x00000050
        /*0a24*/ 	.short	0x010a
        /*0a26*/ 	.byte	0xff
	.zero		1


	//   ....[145]....
        /*0a28*/ 	.word	0x0000bff0
        /*0a2c*/ 	.word	0x00000003
        /*0a30*/ 	.word	0x00000050
        /*0a34*/ 	.short	0x010a
        /*0a36*/ 	.byte	0xff
	.zero		1


	//----- nvinfo : EIATTR_NUM_MBARRIERS
	.align		4
.L_47:
        /*0a38*/ 	.byte	0x03, 0x38
        /*0a3a*/ 	.short	0x0021


	//----- nvinfo : EIATTR_EXIT_INSTR_OFFSETS
	.align		4
        /*0a3c*/ 	.byte	0x04, 0x1c
        /*0a3e*/ 	.short	(.L_49 - .L_48)


	//   ....[0]....
.L_48:
        /*0a40*/ 	.word	0x00002870


	//   ....[1]....
        /*0a44*/ 	.word	0x00002d70


	//   ....[2]....
        /*0a48*/ 	.word	0x00002dd0


	//   ....[3]....
        /*0a4c*/ 	.word	0x00003f50


	//   ....[4]....
        /*0a50*/ 	.word	0x00004fb0


	//   ....[5]....
        /*0a54*/ 	.word	0x00004ff0


	//   ....[6]....
        /*0a58*/ 	.word	0x0000b280


	//   ....[7]....
        /*0a5c*/ 	.word	0x0000b300


	//   ....[8]....
        /*0a60*/ 	.word	0x0000b330


	//   ....[9]....
        /*0a64*/ 	.word	0x0000b3a0


	//----- nvinfo : EIATTR_MAX_THREADS
	.align		4
.L_49:
        /*0a68*/ 	.byte	0x04, 0x05
        /*0a6a*/ 	.short	(.L_51 - .L_50)
.L_50:
        /*0a6c*/ 	.word	0x00000100
        /*0a70*/ 	.word	0x00000001
        /*0a74*/ 	.word	0x00000001


	//----- nvinfo : EIATTR_CRS_STACK_SIZE
	.align		4
.L_51:
        /*0a78*/ 	.byte	0x04, 0x1e
        /*0a7a*/ 	.short	(.L_53 - .L_52)
.L_52:
        /*0a7c*/ 	.word	0x00000000


	//----- nvinfo : EIATTR_CBANK_PARAM_SIZE
	.align		4
.L_53:
        /*0a80*/ 	.byte	0x03, 0x19
        /*0a82*/ 	.short	0x0800


	//----- nvinfo : EIATTR_PARAM_CBANK
	.align		4
        /*0a84*/ 	.byte	0x04, 0x0a
        /*0a86*/ 	.short	(.L_55 - .L_54)
	.align		4
.L_54:
        /*0a88*/ 	.word	index@(.nv.constant0._ZN7cutlass13device_kernelINS_4gemm6kernel13GemmUniversalIN4cute5tupleIJiiiiEEENS1_10collective13CollectiveMmaINS1_35MainloopSm100TmaUmmaWarpSpecializedILi5ELi2ELi2ENS5_IJNS4_1CILi2EEENSA_ILi1EEESC_EEEEENS5_IJNSA_ILi256EEESF_NSA_ILi32EEEEEENS_10bfloat16_tENS5_IJlSC_lEEESI_SJ_NS4_8TiledMMAINS4_8MMA_AtomIJNS4_26SM100_MMA_F16BF16_2x1SM_SSISI_SI_fLi256ELi256ELNS4_4UMMA5MajorE0ELSO_0ELNSN_7ScaleInE0ELSP_0EEEEEENS4_6LayoutINS5_IJSC_SC_SC_EEENS5_IJNSA_ILi0EEESU_SU_EEEEENS5_IJNS4_10UnderscoreESX_SX_EEEEENS4_18SM100_TMA_2SM_LOADENS4_14ComposedLayoutINS4_7SwizzleILi2ELi4ELi3EEENS4_18smem_ptr_flag_bitsILi16EEENSS_INS5_IJNSA_ILi8EEESG_EEENS5_IJSG_SC_EEEEEEEvNS4_8identityES10_S1A_vS1B_EENS_8epilogue10collective18CollectiveEpilogueINS1D_23Sm100TmaWarpSpecializedILi4ELi2ELi64ELb1ELb0EEEJNS5_IJNSA_ILi128EEESF_SG_EEENS5_IJNSS_IS1I_SC_EENSS_INSA_ILi64EEESC_EEEEESI_SJ_SI_SJ_NS1D_6fusion15FusionCallbacksIS1H_NS1O_17LinearCombinationISI_fSI_fLNS_15FloatRoundStyleE2EEES1J_S1N_JEEENS4_5SM1004TMEM4LOAD26SM100_TMEM_LOAD_32dp32b64xENS4_13SM90_TMA_LOADENS11_INS12_ILi3ELi4ELi3EEES15_NSS_INS5_IJS16_S1L_EEENS5_IJS1L_SC_EEEEEEENS4_39AutoVectorizingCopyWithAssumedAlignmentILi128EEENS4_14SM90_TMA_STOREES23_S25_S25_EEEvvEEEEvNT_6ParamsE)
        /*0a8c*/ 	.short	0x0380
        /*0a8e*/ 	.short	0x0800


	//----- nvinfo : EIATTR_SW_WAR
	.align		4
.L_55:
        /*0a90*/ 	.byte	0x04, 0x36
        /*0a92*/ 	.short	(.L_57 - .L_56)
.L_56:
        /*0a94*/ 	.word	0x00000008
.L_57:


//--------------------- .nv.callgraph             --------------------------
	.section	.nv.callgraph,"",@"SHT_CUDA_CALLGRAPH"
	.align	4
	.sectionentsize	8
	.align		4
        /*0000*/ 	.word	0x00000000
	.align		4
        /*0004*/ 	.word	0xffffffff
	.align		4
        /*0008*/ 	.word	index@(_ZN7cutlass13device_kernelINS_4gemm6kernel13GemmUniversalIN4cute5tupleIJiiiiEEENS1_10collective13CollectiveMmaINS1_35MainloopSm100TmaUmmaWarpSpecializedILi5ELi2ELi2ENS5_IJNS4_1CILi2EEENSA_ILi1EEESC_EEEEENS5_IJNSA_ILi256EEESF_NSA_ILi32EEEEEENS_10bfloat16_tENS5_IJlSC_lEEESI_SJ_NS4_8TiledMMAINS4_8MMA_AtomIJNS4_26SM100_MMA_F16BF16_2x1SM_SSISI_SI_fLi256ELi256ELNS4_4UMMA5MajorE0ELSO_0ELNSN_7ScaleInE0ELSP_0EEEEEENS4_6LayoutINS5_IJSC_SC_SC_EEENS5_IJNSA_ILi0EEESU_SU_EEEEENS5_IJNS4_10UnderscoreESX_SX_EEEEENS4_18SM100_TMA_2SM_LOADENS4_14ComposedLayoutINS4_7SwizzleILi2ELi4ELi3EEENS4_18smem_ptr_flag_bitsILi16EEENSS_INS5_IJNSA_ILi8EEESG_EEENS5_IJSG_SC_EEEEEEEvNS4_8identityES10_S1A_vS1B_EENS_8epilogue10collective18CollectiveEpilogueINS1D_23Sm100TmaWarpSpecializedILi4ELi2ELi64ELb1ELb0EEEJNS5_IJNSA_ILi128EEESF_SG_EEENS5_IJNSS_IS1I_SC_EENSS_INSA_ILi64EEESC_EEEEESI_SJ_SI_SJ_NS1D_6fusion15FusionCallbacksIS1H_NS1O_17LinearCombinationISI_fSI_fLNS_15FloatRoundStyleE2EEES1J_S1N_JEEENS4_5SM1004TMEM4LOAD26SM100_TMEM_LOAD_32dp32b64xENS4_13SM90_TMA_LOADENS11_INS12_ILi3ELi4ELi3EEES15_NSS_INS5_IJS16_S1L_EEENS5_IJS1L_SC_EEEEEEENS4_39AutoVectorizingCopyWithAssumedAlignmentILi128EEENS4_14SM90_TMA_STOREES23_S25_S25_EEEvvEEEEvNT_6ParamsE)
	.align		4
        /*000c*/ 	.word	index@(__assertfail)
	.align		4
        /*0010*/ 	.word	0x00000000
	.align		4
        /*0014*/ 	.word	0xfffffffe
	.align		4
        /*0018*/ 	.word	0x00000000
	.align		4
        /*001c*/ 	.word	0xfffffffd
	.align		4
        /*0020*/ 	.word	0x00000000
	.align		4
        /*0024*/ 	.word	0xfffffffc


//--------------------- .nv.constant4             --------------------------
	.section	.nv.constant4,"a",@progbits
	.align	8
	.align		8
.nv.constant4:
        /*0000*/ 	.dword	__assertfail
	.align		8
        /*0008*/ 	.dword	__unnamed_1
	.align		8
        /*0010*/ 	.dword	__unnamed_2
	.align		8
        /*0018*/ 	.dword	_ZN39_INTERNAL_ee8f9f15_4_k_cu_a7487fa7_86054cuda3std3__45__cpo5beginE
	.align		8
        /*0020*/ 	.dword	_ZN39_INTERNAL_ee8f9f15_4_k_cu_a7487fa7_86054cuda3std3__45__cpo3endE
	.align		8
        /*0028*/ 	.dword	_ZN39_INTERNAL_ee8f9f15_4_k_cu_a7487fa7_86054cuda3std3__45__cpo6cbeginE
	.align		8
        /*0030*/ 	.dword	_ZN39_INTERNAL_ee8f9f15_4_k_cu_a7487fa7_86054cuda3std3__45__cpo4cendE
	.align		8
        /*0038*/ 	.dword	_ZN39_INTERNAL_ee8f9f15_4_k_cu_a7487fa7_86054cuda3std3__441_GLOBAL__N__ee8f9f15_4_k_cu_a7487fa7_86056ignoreE
	.align		8
        /*0040*/ 	.dword	_ZN39_INTERNAL_ee8f9f15_4_k_cu_a7487fa7_86054cuda3std3__419piecewise_constructE
	.align		8
        /*0048*/ 	.dword	_ZN39_INTERNAL_ee8f9f15_4_k_cu_a7487fa7_86054cuda3std3__48in_placeE
	.align		8
        /*0050*/ 	.dword	_ZN39_INTERNAL_ee8f9f15_4_k_cu_a7487fa7_86054cuda3std6ranges3__45__cpo4swapE
	.align		8
        /*0058*/ 	.dword	_ZN39_INTERNAL_ee8f9f15_4_k_cu_a7487fa7_86054cuda3std6ranges3__45__cpo9iter_moveE
	.align		8
        /*0060*/ 	.dword	_ZN39_INTERNAL_ee8f9f15_4_k_cu_a7487fa7_86054cute7productE
	.align		8
        /*0068*/ 	.dword	_ZN39_INTERNAL_ee8f9f15_4_k_cu_a7487fa7_86054cute1_E
	.align		8
        /*0070*/ 	.dword	$str$25
	.align		8
        /*0078*/ 	.dword	$str$26
	.align		8
        /*0080*/ 	.dword	$str$27
	.align		8
        /*0088*/ 	.dword	$str$28


//--------------------- .text._ZN7cutlass13device_kernelINS_4gemm6kernel13GemmUniversalIN4cute5tupleIJiiiiEEENS1_10collective13CollectiveMmaINS1_35MainloopSm100TmaUmmaWarpSpecializedILi5ELi2ELi2ENS5_IJNS4_1CILi2EEENSA_ILi1EEESC_EEEEENS5_IJNSA_ILi256EEESF_NSA_ILi32EEEEEENS_10bfloat16_tENS5_IJlSC_lEEESI_SJ_NS4_8TiledMMAINS4_8MMA_AtomIJNS4_26SM100_MMA_F16BF16_2x1SM_SSISI_SI_fLi256ELi256ELNS4_4UMMA5MajorE0ELSO_0ELNSN_7ScaleInE0ELSP_0EEEEEENS4_6LayoutINS5_IJSC_SC_SC_EEENS5_IJNSA_ILi0EEESU_SU_EEEEENS5_IJNS4_10UnderscoreESX_SX_EEEEENS4_18SM100_TMA_2SM_LOADENS4_14ComposedLayoutINS4_7SwizzleILi2ELi4ELi3EEENS4_18smem_ptr_flag_bitsILi16EEENSS_INS5_IJNSA_ILi8EEESG_EEENS5_IJSG_SC_EEEEEEEvNS4_8identityES10_S1A_vS1B_EENS_8epilogue10collective18CollectiveEpilogueINS1D_23Sm100TmaWarpSpecializedILi4ELi2ELi64ELb1ELb0EEEJNS5_IJNSA_ILi128EEESF_SG_EEENS5_IJNSS_IS1I_SC_EENSS_INSA_ILi64EEESC_EEEEESI_SJ_SI_SJ_NS1D_6fusion15FusionCallbacksIS1H_NS1O_17LinearCombinationISI_fSI_fLNS_15FloatRoundStyleE2EEES1J_S1N_JEEENS4_5SM1004TMEM4LOAD26SM100_TMEM_LOAD_32dp32b64xENS4_13SM90_TMA_LOADENS11_INS12_ILi3ELi4ELi3EEES15_NSS_INS5_IJS16_S1L_EEENS5_IJS1L_SC_EEEEEEENS4_39AutoVectorizingCopyWithAssumedAlignmentILi128EEENS4_14SM90_TMA_STOREES23_S25_S25_EEEvvEEEEvNT_6ParamsE --------------------------
	.section	.text._ZN7cutlass13device_kernelINS_4gemm6kernel13GemmUniversalIN4cute5tupleIJiiiiEEENS1_10collective13CollectiveMmaINS1_35MainloopSm100TmaUmmaWarpSpecializedILi5ELi2ELi2ENS5_IJNS4_1CILi2EEENSA_ILi1EEESC_EEEEENS5_IJNSA_ILi256EEESF_NSA_ILi32EEEEEENS_10bfloat16_tENS5_IJlSC_lEEESI_SJ_NS4_8TiledMMAINS4_8MMA_AtomIJNS4_26SM100_MMA_F16BF16_2x1SM_SSISI_SI_fLi256ELi256ELNS4_4UMMA5MajorE0ELSO_0ELNSN_7ScaleInE0ELSP_0EEEEEENS4_6LayoutINS5_IJSC_SC_SC_EEENS5_IJNSA_ILi0EEESU_SU_EEEEENS5_IJNS4_10UnderscoreESX_SX_EEEEENS4_18SM100_TMA_2SM_LOADENS4_14ComposedLayoutINS4_7SwizzleILi2ELi4ELi3EEENS4_18smem_ptr_flag_bitsILi16EEENSS_INS5_IJNSA_ILi8EEESG_EEENS5_IJSG_SC_EEEEEEEvNS4_8identityES10_S1A_vS1B_EENS_8epilogue10collective18CollectiveEpilogueINS1D_23Sm100TmaWarpSpecializedILi4ELi2ELi64ELb1ELb0EEEJNS5_IJNSA_ILi128EEESF_SG_EEENS5_IJNSS_IS1I_SC_EENSS_INSA_ILi64EEESC_EEEEESI_SJ_SI_SJ_NS1D_6fusion15FusionCallbacksIS1H_NS1O_17LinearCombinationISI_fSI_fLNS_15FloatRoundStyleE2EEES1J_S1N_JEEENS4_5SM1004TMEM4LOAD26SM100_TMEM_LOAD_32dp32b64xENS4_13SM90_TMA_LOADENS11_INS12_ILi3ELi4ELi3EEES15_NSS_INS5_IJS16_S1L_EEENS5_IJS1L_SC_EEEEEEENS4_39AutoVectorizingCopyWithAssumedAlignmentILi128EEENS4_14SM90_TMA_STOREES23_S25_S25_EEEvvEEEEvNT_6ParamsE,"ax",@progbits
	.align	128
.text._ZN7cutlass13device_kernelINS_4gemm6kernel13GemmUniversalIN4cute5tupleIJiiiiEEENS1_10collective13CollectiveMmaINS1_35MainloopSm100TmaUmmaWarpSpecializedILi5ELi2ELi2ENS5_IJNS4_1CILi2EEENSA_ILi1EEESC_EEEEENS5_IJNSA_ILi256EEESF_NSA_ILi32EEEEEENS_10bfloat16_tENS5_IJlSC_lEEESI_SJ_NS4_8TiledMMAINS4_8MMA_AtomIJNS4_26SM100_MMA_F16BF16_2x1SM_SSISI_SI_fLi256ELi256ELNS4_4UMMA5MajorE0ELSO_0ELNSN_7ScaleInE0ELSP_0EEEEEENS4_6LayoutINS5_IJSC_SC_SC_EEENS5_IJNSA_ILi0EEESU_SU_EEEEENS5_IJNS4_10UnderscoreESX_SX_EEEEENS4_18SM100_TMA_2SM_LOADENS4_14ComposedLayoutINS4_7SwizzleILi2ELi4ELi3EEENS4_18smem_ptr_flag_bitsILi16EEENSS_INS5_IJNSA_ILi8EEESG_EEENS5_IJSG_SC_EEEEEEEvNS4_8identityES10_S1A_vS1B_EENS_8epilogue10collective18CollectiveEpilogueINS1D_23Sm100TmaWarpSpecializedILi4ELi2ELi64ELb1ELb0EEEJNS5_IJNSA_ILi128EEESF_SG_EEENS5_IJNSS_IS1I_SC_EENSS_INSA_ILi64EEESC_EEEEESI_SJ_SI_SJ_NS1D_6fusion15FusionCallbacksIS1H_NS1O_17LinearCombinationISI_fSI_fLNS_15FloatRoundStyleE2EEES1J_S1N_JEEENS4_5SM1004TMEM4LOAD26SM100_TMEM_LOAD_32dp32b64xENS4_13SM90_TMA_LOADENS11_INS12_ILi3ELi4ELi3EEES15_NSS_INS5_IJS16_S1L_EEENS5_IJS1L_SC_EEEEEEENS4_39AutoVectorizingCopyWithAssumedAlignmentILi128EEENS4_14SM90_TMA_STOREES23_S25_S25_EEEvvEEEEvNT_6ParamsE:
        .type           _ZN7cutlass13device_kernelINS_4gemm6kernel13GemmUniversalIN4cute5tupleIJiiiiEEENS1_10collective13CollectiveMmaINS1_35MainloopSm100TmaUmmaWarpSpecializedILi5ELi2ELi2ENS5_IJNS4_1CILi2EEENSA_ILi1EEESC_EEEEENS5_IJNSA_ILi256EEESF_NSA_ILi32EEEEEENS_10bfloat16_tENS5_IJlSC_lEEESI_SJ_NS4_8TiledMMAINS4_8MMA_AtomIJNS4_26SM100_MMA_F16BF16_2x1SM_SSISI_SI_fLi256ELi256ELNS4_4UMMA5MajorE0ELSO_0ELNSN_7ScaleInE0ELSP_0EEEEEENS4_6LayoutINS5_IJSC_SC_SC_EEENS5_IJNSA_ILi0EEESU_SU_EEEEENS5_IJNS4_10UnderscoreESX_SX_EEEEENS4_18SM100_TMA_2SM_LOADENS4_14ComposedLayoutINS4_7SwizzleILi2ELi4ELi3EEENS4_18smem_ptr_flag_bitsILi16EEENSS_INS5_IJNSA_ILi8EEESG_EEENS5_IJSG_SC_EEEEEEEvNS4_8identityES10_S1A_vS1B_EENS_8epilogue10collective18CollectiveEpilogueINS1D_23Sm100TmaWarpSpecializedILi4ELi2ELi64ELb1ELb0EEEJNS5_IJNSA_ILi128EEESF_SG_EEENS5_IJNSS_IS1I_SC_EENSS_INSA_ILi64EEESC_EEEEESI_SJ_SI_SJ_NS1D_6fusion15FusionCallbacksIS1H_NS1O_17LinearCombinationISI_fSI_fLNS_15FloatRoundStyleE2EEES1J_S1N_JEEENS4_5SM1004TMEM4LOAD26SM100_TMEM_LOAD_32dp32b64xENS4_13SM90_TMA_LOADENS11_INS12_ILi3ELi4ELi3EEES15_NSS_INS5_IJS16_S1L_EEENS5_IJS1L_SC_EEEEEEENS4_39AutoVectorizingCopyWithAssumedAlignmentILi128EEENS4_14SM90_TMA_STOREES23_S25_S25_EEEvvEEEEvNT_6ParamsE,@function
        .size           _ZN7cutlass13device_kernelINS_4gemm6kernel13GemmUniversalIN4cute5tupleIJiiiiEEENS1_10collective13CollectiveMmaINS1_35MainloopSm100TmaUmmaWarpSpecializedILi5ELi2ELi2ENS5_IJNS4_1CILi2EEENSA_ILi1EEESC_EEEEENS5_IJNSA_ILi256EEESF_NSA_ILi32EEEEEENS_10bfloat16_tENS5_IJlSC_lEEESI_SJ_NS4_8TiledMMAINS4_8MMA_AtomIJNS4_26SM100_MMA_F16BF16_2x1SM_SSISI_SI_fLi256ELi256ELNS4_4UMMA5MajorE0ELSO_0ELNSN_7ScaleInE0ELSP_0EEEEEENS4_6LayoutINS5_IJSC_SC_SC_EEENS5_IJNSA_ILi0EEESU_SU_EEEEENS5_IJNS4_10UnderscoreESX_SX_EEEEENS4_18SM100_TMA_2SM_LOADENS4_14ComposedLayoutINS4_7SwizzleILi2ELi4ELi3EEENS4_18smem_ptr_flag_bitsILi16EEENSS_INS5_IJNSA_ILi8EEESG_EEENS5_IJSG_SC_EEEEEEEvNS4_8identityES10_S1A_vS1B_EENS_8epilogue10collective18CollectiveEpilogueINS1D_23Sm100TmaWarpSpecializedILi4ELi2ELi64ELb1ELb0EEEJNS5_IJNSA_ILi128EEESF_SG_EEENS5_IJNSS_IS1I_SC_EENSS_INSA_ILi64EEESC_EEEEESI_SJ_SI_SJ_NS1D_6fusion15FusionCallbacksIS1H_NS1O_17LinearCombinationISI_fSI_fLNS_15FloatRoundStyleE2EEES1J_S1N_JEEENS4_5SM1004TMEM4LOAD26SM100_TMEM_LOAD_32dp32b64xENS4_13SM90_TMA_LOADENS11_INS12_ILi3ELi4ELi3EEES15_NSS_INS5_IJS16_S1L_EEENS5_IJS1L_SC_EEEEEEENS4_39AutoVectorizingCopyWithAssumedAlignmentILi128EEENS4_14SM90_TMA_STOREES23_S25_S25_EEEvvEEEEvNT_6ParamsE,(.L_x_194 - _ZN7cutlass13device_kernelINS_4gemm6kernel13GemmUniversalIN4cute5tupleIJiiiiEEENS1_10collective13CollectiveMmaINS1_35MainloopSm100TmaUmmaWarpSpecializedILi5ELi2ELi2ENS5_IJNS4_1CILi2EEENSA_ILi1EEESC_EEEEENS5_IJNSA_ILi256EEESF_NSA_ILi32EEEEEENS_10bfloat16_tENS5_IJlSC_lEEESI_SJ_NS4_8TiledMMAINS4_8MMA_AtomIJNS4_26SM100_MMA_F16BF16_2x1SM_SSISI_SI_fLi256ELi256ELNS4_4UMMA5MajorE0ELSO_0ELNSN_7ScaleInE0ELSP_0EEEEEENS4_6LayoutINS5_IJSC_SC_SC_EEENS5_IJNSA_ILi0EEESU_SU_EEEEENS5_IJNS4_10UnderscoreESX_SX_EEEEENS4_18SM100_TMA_2SM_LOADENS4_14ComposedLayoutINS4_7SwizzleILi2ELi4ELi3EEENS4_18smem_ptr_flag_bitsILi16EEENSS_INS5_IJNSA_ILi8EEESG_EEENS5_IJSG_SC_EEEEEEEvNS4_8identityES10_S1A_vS1B_EENS_8epilogue10collective18CollectiveEpilogueINS1D_23Sm100TmaWarpSpecializedILi4ELi2ELi64ELb1ELb0EEEJNS5_IJNSA_ILi128EEESF_SG_EEENS5_IJNSS_IS1I_SC_EENSS_INSA_ILi64EEESC_EEEEESI_SJ_SI_SJ_NS1D_6fusion15FusionCallbacksIS1H_NS1O_17LinearCombinationISI_fSI_fLNS_15FloatRoundStyleE2EEES1J_S1N_JEEENS4_5SM1004TMEM4LOAD26SM100_TMEM_LOAD_32dp32b64xENS4_13SM90_TMA_LOADENS11_INS12_ILi3ELi4ELi3EEES15_NSS_INS5_IJS16_S1L_EEENS5_IJS1L_SC_EEEEEEENS4_39AutoVectorizingCopyWithAssumedAlignmentILi128EEENS4_14SM90_TMA_STOREES23_S25_S25_EEEvvEEEEvNT_6ParamsE)
        .other          _ZN7cutlass13device_kernelINS_4gemm6kernel13GemmUniversalIN4cute5tupleIJiiiiEEENS1_10collective13CollectiveMmaINS1_35MainloopSm100TmaUmmaWarpSpecializedILi5ELi2ELi2ENS5_IJNS4_1CILi2EEENSA_ILi1EEESC_EEEEENS5_IJNSA_ILi256EEESF_NSA_ILi32EEEEEENS_10bfloat16_tENS5_IJlSC_lEEESI_SJ_NS4_8TiledMMAINS4_8MMA_AtomIJNS4_26SM100_MMA_F16BF16_2x1SM_SSISI_SI_fLi256ELi256ELNS4_4UMMA5MajorE0ELSO_0ELNSN_7ScaleInE0ELSP_0EEEEEENS4_6LayoutINS5_IJSC_SC_SC_EEENS5_IJNSA_ILi0EEESU_SU_EEEEENS5_IJNS4_10UnderscoreESX_SX_EEEEENS4_18SM100_TMA_2SM_LOADENS4_14ComposedLayoutINS4_7SwizzleILi2ELi4ELi3EEENS4_18smem_ptr_flag_bitsILi16EEENSS_INS5_IJNSA_ILi8EEESG_EEENS5_IJSG_SC_EEEEEEEvNS4_8identityES10_S1A_vS1B_EENS_8epilogue10collective18CollectiveEpilogueINS1D_23Sm100TmaWarpSpecializedILi4ELi2ELi64ELb1ELb0EEEJNS5_IJNSA_ILi128EEESF_SG_EEENS5_IJNSS_IS1I_SC_EENSS_INSA_ILi64EEESC_EEEEESI_SJ_SI_SJ_NS1D_6fusion15FusionCallbacksIS1H_NS1O_17LinearCombinationISI_fSI_fLNS_15FloatRoundStyleE2EEES1J_S1N_JEEENS4_5SM1004TMEM4LOAD26SM100_TMEM_LOAD_32dp32b64xENS4_13SM90_TMA_LOADENS11_INS12_ILi3ELi4ELi3EEES15_NSS_INS5_IJS16_S1L_EEENS5_IJS1L_SC_EEEEEEENS4_39AutoVectorizingCopyWithAssumedAlignmentILi128EEENS4_14SM90_TMA_STOREES23_S25_S25_EEEvvEEEEvNT_6ParamsE,@"STO_CUDA_ENTRY STV_DEFAULT"
_ZN7cutlass13device_kernelINS_4gemm6kernel13GemmUniversalIN4cute5tupleIJiiiiEEENS1_10collective13CollectiveMmaINS1_35MainloopSm100TmaUmmaWarpSpecializedILi5ELi2ELi2ENS5_IJNS4_1CILi2EEENSA_ILi1EEESC_EEEEENS5_IJNSA_ILi256EEESF_NSA_ILi32EEEEEENS_10bfloat16_tENS5_IJlSC_lEEESI_SJ_NS4_8TiledMMAINS4_8MMA_AtomIJNS4_26SM100_MMA_F16BF16_2x1SM_SSISI_SI_fLi256ELi256ELNS4_4UMMA5MajorE0ELSO_0ELNSN_7ScaleInE0ELSP_0EEEEEENS4_6LayoutINS5_IJSC_SC_SC_EEENS5_IJNSA_ILi0EEESU_SU_EEEEENS5_IJNS4_10UnderscoreESX_SX_EEEEENS4_18SM100_TMA_2SM_LOADENS4_14ComposedLayoutINS4_7SwizzleILi2ELi4ELi3EEENS4_18smem_ptr_flag_bitsILi16EEENSS_INS5_IJNSA_ILi8EEESG_EEENS5_IJSG_SC_EEEEEEEvNS4_8identityES10_S1A_vS1B_EENS_8epilogue10collective18CollectiveEpilogueINS1D_23Sm100TmaWarpSpecializedILi4ELi2ELi64ELb1ELb0EEEJNS5_IJNSA_ILi128EEESF_SG_EEENS5_IJNSS_IS1I_SC_EENSS_INSA_ILi64EEESC_EEEEESI_SJ_SI_SJ_NS1D_6fusion15FusionCallbacksIS1H_NS1O_17LinearCombinationISI_fSI_fLNS_15FloatRoundStyleE2EEES1J_S1N_JEEENS4_5SM1004TMEM4LOAD26SM100_TMEM_LOAD_32dp32b64xENS4_13SM90_TMA_LOADENS11_INS12_ILi3ELi4ELi3EEES15_NSS_INS5_IJS16_S1L_EEENS5_IJS1L_SC_EEEEEEENS4_39AutoVectorizingCopyWithAssumedAlignmentILi128EEENS4_14SM90_TMA_STOREES23_S25_S25_EEEvvEEEEvNT_6ParamsE:
[----:B------:R-:W1:Y:S01]  /*0000*/  LDC R1, c[0x0][0x37c] ;  /* 0x0000df00ff017b82 */ /* 0x000e620000000800 */
[----:B------:R-:W2:Y:S01]  /*0010*/  S2R R170, SR_TID.X ;  /* 0x0000000000aa7919 */ /* 0x000ea20000002100 */
[----:B------:R-:W3:Y:S06]  /*0020*/  LDCU.64 UR6, c[0x0][0x890] ;  /* 0x00011200ff0677ac */ /* 0x000eec0008000a00 */
[----:B------:R-:W4:Y:S01]  /*0030*/  S2UR UR37, SR_CgaCtaId ;  /* 0x00000000002579c3 */ /* 0x000f220000008800 */
[----:B------:R-:W-:Y:S02]  /*0040*/  PRMT R155, RZ, 0x7610, R155 ;  /* 0x00007610ff9b7816 */ /* 0x000fe4000000009b */
[----:B------:R-:W-:Y:S01]  /*0050*/  ELECT P1, URZ, PT ;  /* 0x0000000000ff782f */ /* 0x000fe20003820000 */
[----:B------:R-:W1:Y:S01]  /*0060*/  LDCU.64 UR46, c[0x0][0x358] ;  /* 0x00006b00ff2e77ac */ /* 0x000e620008000a00 */
[----:B---3--:R-:W-:-:S04]  /*0070*/  UISETP.NE.U32.AND UP0, UPT, UR6, URZ, UPT ;  /* 0x000000ff0600728c */ /* 0x008fc8000bf05070 */
[----:B------:R-:W-:Y:S02]  /*0080*/  UISETP.NE.AND.EX UP0, UPT, UR7, URZ, UPT, UP0 ;  /* 0x000000ff0700728c */ /* 0x000fe4000bf05300 */
[----:B----4-:R-:W-:Y:S02]  /*0090*/  ULOP3.LUT UR5, UR37, 0x1, URZ, 0xc0, !UPT ;  /* 0x0000000125057892 */ /* 0x010fe4000f8ec0ff */
[----:B------:R-:W-:Y:S01]  /*00a0*/  ULOP3.LUT UR4, UR37, 0x1, URZ, 0x3c, !UPT ;  /* 0x0000000125047892 */ /* 0x000fe2000f8e3cff */
[----:B--2---:R-:W-:-:S05]  /*00b0*/  SHF.R.U32.HI R162, RZ, 0x5, R170 ;  /* 0x00000005ffa27819 */ /* 0x004fca00000116aa */
[----:B------:R-:W2:Y:S02]  /*00c0*/  SHFL.IDX PT, R0, R162, RZ, 0x1f ;  /* 0x00001fffa2007589 */ /* 0x000ea400000e0000 */
[----:B--2---:R-:W-:Y:S01]  /*00d0*/  R2UR UR10, R0 ;  /* 0x00000000000a72ca */ /* 0x004fe200000e0000 */
[----:B-1----:R-:W-:-:S14]  /*00e0*/  BRA.U UP0, `(.L_x_0) ;  /* 0x00000001002c7547 */ /* 0x002fdc000b800000 */
[----:B------:R-:W1:Y:S02]  /*00f0*/  LDCU.64 UR8, c[0x0][0x888] ;  /* 0x00011100ff0877ac */ /* 0x000e640008000a00 */
[----:B-1----:R-:W-:-:S04]  /*0100*/  UISETP.NE.U32.AND UP0, UPT, UR8, URZ, UPT ;  /* 0x000000ff0800728c */ /* 0x002fc8000bf05070 */
[----:B------:R-:W-:-:S09]  /*0110*/  UISETP.NE.AND.EX UP0, UPT, UR9, URZ, UPT, UP0 ;  /* 0x000000ff0900728c */ /* 0x000fd2000bf05300 */
[----:B------:R-:W-:Y:S05]  /*0120*/  BRA.U !UP0, `(.L_x_1) ;  /* 0x0000000108107547 */ /* 0x000fea000b800000 */
[----:B------:R-:W1:Y:S02]  /*0130*/  LDC.64 R2, c[0x0][0x888] ;  /* 0x00022200ff027b82 */ /* 0x000e640000000a00 */
[----:B-1----:R1:W5:Y:S01]  /*0140*/  LDG.E R81, desc[UR46][R2.64] ;  /* 0x0000002e02517981 */ /* 0x002362000c1e1900 */
[----:B------:R-:W-:Y:S01]  /*0150*/  HFMA2 R155, -RZ, RZ, 0, 5.9604644775390625e-08 ;  /* 0x00000001ff9b7431 */ /* 0x000fe200000001ff */
[----:B------:R-:W-:Y:S05]  /*0160*/  BRA `(.L_x_0) ;  /* 0x00000000000c7947 */ /* 0x000fea0003800000 */
.L_x_1:
[----:B------:R-:W1:Y:S01]  /*0170*/  LDCU UR8, c[0x0][0x880] ;  /* 0x00011000ff0877ac */ /* 0x000e620008000800 */
[----:B------:R-:W-:Y:S01]  /*0180*/  HFMA2 R155, -RZ, RZ, 0, 5.9604644775390625e-08 ;  /* 0x00000001ff9b7431 */ /* 0x000fe200000001ff */
[----:B-1----:R-:W-:-:S07]  /*0190*/  MOV R81, UR8 ;  /* 0x0000000800517c02 */ /* 0x002fce0008000f00 */
.L_x_0:
[----:B------:R-:W2:Y:S02]  /*01a0*/  LDCU.64 UR8, c[0x0][0x8b0] ;  /* 0x00011600ff0877ac */ /* 0x000ea40008000a00 */
[----:B--2---:R-:W-:-:S04]  /*01b0*/  UISETP.NE.U32.AND UP0, UPT, UR8, URZ, UPT ;  /* 0x000000ff0800728c */ /* 0x004fc8000bf05070 */
[----:B------:R-:W-:-:S09]  /*01c0*/  UISETP.NE.AND.EX UP0, UPT, UR9, URZ, UPT, UP0 ;  /* 0x000000ff0900728c */ /* 0x000fd2000bf05300 */
[----:B------:R-:W-:Y:S05]  /*01d0*/  BRA.U UP0, `(.L_x_2) ;  /* 0x0000000100247547 */ /* 0x000fea000b800000 */
[----:B------:R-:W2:Y:S02]  /*01e0*/  LDCU.64 UR8, c[0x0][0x8a8] ;  /* 0x00011500ff0877ac */ /* 0x000ea40008000a00 */
[----:B--2---:R-:W-:-:S04]  /*01f0*/  UISETP.NE.U32.AND UP0, UPT, UR8, URZ, UPT ;  /* 0x000000ff0800728c */ /* 0x004fc8000bf05070 */
[----:B------:R-:W-:-:S09]  /*0200*/  UISETP.NE.AND.EX UP0, UPT, UR9, URZ, UPT, UP0 ;  /* 0x000000ff0900728c */ /* 0x000fd2000bf05300 */
[----:B------:R-:W-:Y:S05]  /*0210*/  BRA.U !UP0, `(.L_x_3) ;  /* 0x00000001080c7547 */ /* 0x000fea000b800000 */
[----:B------:R-:W2:Y:S02]  /*0220*/  LDC.64 R78, c[0x0][0x8a8] ;  /* 0x00022a00ff4e7b82 */ /* 0x000ea40000000a00 */
[----:B--2---:R2:W5:Y:S01]  /*0230*/  LDG.E R78, desc[UR46][R78.64] ;  /* 0x0000002e4e4e7981 */ /* 0x004562000c1e1900 */
[----:B------:R-:W-:Y:S05]  /*0240*/  BRA `(.L_x_2) ;  /* 0x0000000000087947 */ /* 0x000fea0003800000 */
.L_x_3:
[----:B------:R-:W2:Y:S02]  /*0250*/  LDCU UR8, c[0x0][0x8a0] ;  /* 0x00011400ff0877ac */ /* 0x000ea40008000800 */
[----:B--2---:R-:W-:Y:S02]  /*0260*/  MOV R78, UR8 ;  /* 0x00000008004e7c02 */ /* 0x004fe40008000f00 */
.L_x_2:
[----:B------:R-:W-:Y:S01]  /*0270*/  IMAD.U32 R0, RZ, RZ, UR10 ;  /* 0x0000000aff007e24 */ /* 0x000fe2000f8e00ff */
[----:B------:R-:W-:Y:S04]  /*0280*/  BSSY.RECONVERGENT B0, `(.L_x_4) ;  /* 0x000000c000007945 */ /* 0x000fe80003800200 */
[C---:B------:R-:W-:Y:S02]  /*0290*/  ISETP.NE.OR P2, PT, R0.reuse, 0x1, !P1 ;  /* 0x000000010000780c */ /* 0x040fe40004f45670 */
[----:B------:R-:W-:-:S11]  /*02a0*/  ISETP.NE.OR P0, PT, R0, 0x3, !P1 ;  /* 0x000000030000780c */ /* 0x000fd60004f05670 */
[----:B------:R-:W-:Y:S05]  /*02b0*/  @P2 BRA `(.L_x_5) ;  /* 0x0000000000202947 */ /* 0x000fea0003800000 */
[----:B------:R-:W3:Y:S02]  /*02c0*/  LDCU.64 UR8, c[0x0][0x348] ;  /* 0x00006900ff0877ac */ /* 0x000ee40008000a00 */
[----:B---3--:R-:W-:Y:S02]  /*02d0*/  UIADD3 UR12, UP1, UPT, UR8, 0x80, URZ ;  /* 0x00000080080c7890 */ /* 0x008fe4000ff3e0ff */
[----:B------:R-:W-:Y:S02]  /*02e0*/  UIADD3 UR8, UP0, UPT, UR8, 0x180, URZ ;  /* 0x0000018008087890 */ /* 0x000fe4000ff1e0ff */
[----:B------:R-:W-:Y:S02]  /*02f0*/  UIADD3.X UR13, UPT, UPT, URZ, UR9, URZ, UP1, !UPT ;  /* 0x00000009ff0d7290 */ /* 0x000fe40008ffe4ff */
[----:B------:R-:W-:-:S07]  /*0300*/  UIADD3.X UR9, UPT, UPT, URZ, UR9, URZ, UP0, !UPT ;  /* 0x00000009ff097290 */ /* 0x000fce00087fe4ff */
[----:B------:R3:W-:Y:S02]  /*0310*/  UTMACCTL.PF [UR12] ;  /* 0x000000000c0079b9 */ /* 0x0007e40008040000 */
[----:B------:R3:W-:Y:S02]  /*0320*/  UTMACCTL.PF [UR8] ;  /* 0x00000000080079b9 */ /* 0x0007e40008040000 */
[----:B---3--:R-:W-:Y:S01]  /*0330*/  NOP ;  /* 0x0000000000007918 */ /* 0x008fe20000000000 */
.L_x_5:
[----:B------:R-:W-:Y:S05]  /*0340*/  BSYNC.RECONVERGENT B0 ;  /* 0x0000000000007941 */ /* 0x000fea0003800200 */
.L_x_4:
[----:B------:R-:W-:Y:S04]  /*0350*/  BSSY.RECONVERGENT B0, `(.L_x_6) ;  /* 0x000000a000007945 */ /* 0x000fe80003800200 */
        /* <DEDUP_REMOVED lines=9> */
.L_x_7:
[----:B------:R-:W-:Y:S05]  /*03f0*/  BSYNC.RECONVERGENT B0 ;  /* 0x0000000000007941 */ /* 0x000fea0003800200 */
.L_x_6:
[----:B------:R-:W3:Y:S01]  /*0400*/  LDCU.64 UR8, c[0x0][0x888] ;  /* 0x00011100ff0877ac */ /* 0x000ee20008000a00 */
[----:B------:R-:W-:Y:S02]  /*0410*/  UISETP.EQ.U32.AND UP1, UPT, UR6, URZ, UPT ;  /* 0x000000ff0600728c */ /* 0x000fe4000bf22070 */
[----:B------:R-:W-:Y:S02]  /*0420*/  UPLOP3.LUT UP5, UPT, UPT, UPT, UPT, 0x80, 0x8 ;  /* 0x000000000008789c */ /* 0x000fe40003faf070 */
[----:B---3--:R-:W-:-:S04]  /*0430*/  UISETP.NE.U32.AND UP0, UPT, UR8, URZ, UPT ;  /* 0x000000ff0800728c */ /* 0x008fc8000bf05070 */
[----:B------:R-:W-:-:S04]  /*0440*/  UISETP.NE.AND.EX UP0, UPT, UR9, URZ, UPT, UP0 ;  /* 0x000000ff0900728c */ /* 0x000fc8000bf05300 */
[----:B------:R-:W-:-:S04]  /*0450*/  UISETP.EQ.OR.EX UP2, UPT, UR7, URZ, !UP0, UP1 ;  /* 0x000000ff0700728c */ /* 0x000fc8000c742710 */
[----:B------:R-:W-:-:S05]  /*0460*/  UP2UR UR50, UPR, URZ, 0x4 ;  /* 0x00000004ff327883 */ /* 0x000fca0008000000 */
[----:B------:R-:W-:Y:S07]  /*0470*/  BRA.U !UP2, `(.L_x_8) ;  /* 0x000000010a207547 */ /* 0x000fee000b800000 */
[----:B------:R-:W-:Y:S01]  /*0480*/  UISETP.NE.U32.AND UP2, UPT, UR6, URZ, UPT ;  /* 0x000000ff0600728c */ /* 0x000fe2000bf45070 */
[----:B-----5:R-:W-:Y:S01]  /*0490*/  FSETP.NEU.AND P0, PT, R81, RZ, PT ;  /* 0x000000ff5100720b */ /* 0x020fe20003f0d000 */
[----:B------:R-:W-:Y:S02]  /*04a0*/  USEL UR6, URZ, 0xffffffff, UP0 ;  /* 0xffffffffff067887 */ /* 0x000fe40008000000 */
[----:B------:R-:W-:-:S10]  /*04b0*/  UISETP.NE.AND.EX UP2, UPT, UR7, URZ, UPT, UP2 ;  /* 0x000000ff0700728c */ /* 0x000fd4000bf45320 */
[----:B------:R-:W-:Y:S01]  /*04c0*/  VOTEU.ANY UP1, P0 ;  /* 0x0000000000ff7886 */ /* 0x000fe20000020100 */
[----:B------:R-:W-:-:S04]  /*04d0*/  @!UP2 USEL UR6, URZ, 0xffffffff, UP1 ;  /* 0xffffffffff06a887 */ /* 0x000fc80008800000 */
[----:B------:R-:W-:-:S04]  /*04e0*/  ULOP3.LUT UR6, UR6, 0x1, URZ, 0xc0, !UPT ;  /* 0x0000000106067892 */ /* 0x000fc8000f8ec0ff */
[----:B------:R-:W-:-:S11]  /*04f0*/  UISETP.NE.U32.AND UP5, UPT, UR6, 0x1, UPT ;  /* 0x000000010600788c */ /* 0x000fd6000bfa5070 */
.L_x_8:
[----:B------:R-:W3:Y:S01]  /*0500*/  SHFL.IDX PT, R0, R162, RZ, 0x1f ;  /* 0x00001fffa2007589 */ /* 0x000ee200000e0000 */
[----:B------:R-:W-:-:S04]  /*0510*/  UISETP.NE.AND UP1, UPT, UR10, 0x2, UPT ;  /* 0x000000020a00788c */ /* 0x000fc8000bf25270 */
[----:B------:R-:W-:Y:S02]  /*0520*/  UISETP.EQ.AND UP2, UPT, UR5, URZ, !UP1 ;  /* 0x000000ff0500728c */ /* 0x000fe4000cf42270 */
[----:B------:R-:W-:-:S04]  /*0530*/  USEL UR6, URZ, 0x1, UP1 ;  /* 0x00000001ff067887 */ /* 0x000fc80008800000 */
[----:B------:R-:W-:Y:S02]  /*0540*/  PLOP3.LUT P5, PT, P1, PT, UP2, 0x80, 0x8 ;  /* 0x000000000008781c */ /* 0x000fe40000faf028 */
[----:B---3--:R-:W-:-:S13]  /*0550*/  ISETP.NE.AND P0, PT, R0, RZ, PT ;  /* 0x000000ff0000720c */ /* 0x008fda0003f05270 */
[----:B------:R-:W-:Y:S05]  /*0560*/  @P0 BRA `(.L_x_9) ;  /* 0x00000000004c0947 */ /* 0x000fea0003800000 */
[----:B------:R-:W-:Y:S01]  /*0570*/  UMOV UR8, 0x400 ;  /* 0x0000040000087882 */ /* 0x000fe20000000000 */
[----:B------:R-:W-:Y:S01]  /*0580*/  UMOV UR7, 0x1 ;  /* 0x0000000100077882 */ /* 0x000fe20000000000 */
[----:B------:R-:W-:Y:S02]  /*0590*/  ULEA UR8, UR37, UR8, 0x18 ;  /* 0x0000000825087291 */ /* 0x000fe4000f8ec0ff */
[----:B------:R-:W-:-:S04]  /*05a0*/  UIADD3 UR12, UPT, UPT, -UR7, 0x100000, URZ ;  /* 0x00100000070c7890 */ /* 0x000fc8000fffe1ff */
[----:B------:R-:W-:Y:S02]  /*05b0*/  USHF.L.U32 UR13, UR12, 0xb, URZ ;  /* 0x0000000b0c0d7899 */ /* 0x000fe400080006ff */
[----:B------:R-:W-:Y:S01]  /*05c0*/  USHF.L.U32 UR12, UR12, 0x1, URZ ;  /* 0x000000010c0c7899 */ /* 0x000fe200080006ff */
[----:B------:R-:W-:Y:S01]  /*05d0*/  ELECT P0, URZ, PT ;  /* 0x0000000000ff782f */ /* 0x000fe20003800000 */
[----:B------:R-:W3:Y:S10]  /*05e0*/  FENCE.VIEW.ASYNC.S ;  /* 0x00000000000073c6 */ /* 0x000ef40000000000 */
[----:B---3--:R3:W4:Y:S01]  /*05f0*/  SYNCS.EXCH.64 URZ, [UR8], UR12 ;  /* 0x0000000c08ff75b2 */ /* 0x0087220008000100 */
[----:B------:R3:W1:Y:S01]  /*0600*/  SYNCS.EXCH.64 URZ, [UR8+0x28], UR12 ;  /* 0x0000280c08ff75b2 */ /* 0x0006620008000100 */
        /* <DEDUP_REMOVED lines=8> */
[----:B------:R-:W-:Y:S01]  /*0690*/  NOP ;  /* 0x0000000000007918 */ /* 0x000fe20000000000 */
.L_x_9:
[----:B------:R-:W2:Y:S01]  /*06a0*/  SHFL.IDX PT, R0, R162, RZ, 0x1f ;  /* 0x00001fffa2007589 */ /* 0x000ea200000e0000 */
[----:B------:R-:W-:Y:S01]  /*06b0*/  NOP ;  /* 0x0000000000007918 */ /* 0x000fe20000000000 */
[----:B--2---:R-:W-:-:S13]  /*06c0*/  ISETP.NE.AND P0, PT, R0, 0x1, PT ;  /* 0x000000010000780c */ /* 0x004fda0003f05270 */
[----:B------:R-:W-:Y:S05]  /*06d0*/  @P0 BRA `(.L_x_10) ;  /* 0x0000000000540947 */ /* 0x000fea0003800000 */
[----:B------:R-:W-:Y:S01]  /*06e0*/  UMOV UR9, 0x400 ;  /* 0x0000040000097882 */ /* 0x000fe20000000000 */
[----:B---3--:R-:W-:Y:S01]  /*06f0*/  UMOV UR8, 0x20 ;  /* 0x0000002000087882 */ /* 0x008fe20000000000 */
[----:B------:R-:W-:Y:S01]  /*0700*/  UMOV UR7, 0x80 ;  /* 0x0000008000077882 */ /* 0x000fe20000000000 */
[----:B------:R-:W-:Y:S02]  /*0710*/  ULEA UR9, UR37, UR9, 0x18 ;  /* 0x0000000925097291 */ /* 0x000fe4000f8ec0ff */
[----:B------:R-:W-:-:S04]  /*0720*/  UIADD3 UR12, UPT, UPT, -UR8, 0x100000, URZ ;  /* 0x00100000080c7890 */ /* 0x000fc8000fffe1ff */
[----:B------:R-:W-:Y:S02]  /*0730*/  USHF.L.U32 UR13, UR12, 0xb, URZ ;  /* 0x0000000b0c0d7899 */ /* 0x000fe400080006ff */
[----:B------:R-:W-:Y:S02]  /*0740*/  USHF.L.U32 UR12, UR12, 0x1, URZ ;  /* 0x000000010c0c7899 */ /* 0x000fe400080006ff */
[----:B------:R-:W-:-:S04]  /*0750*/  UIADD3 UR14, UPT, UPT, -UR7, 0x100000, URZ ;  /* 0x00100000070e7890 */ /* 0x000fc8000fffe1ff */
[----:B------:R-:W-:Y:S02]  /*0760*/  USHF.L.U32 UR15, UR14, 0xb, URZ ;  /* 0x0000000b0e0f7899 */ /* 0x000fe400080006ff */
[----:B------:R-:W-:Y:S01]  /*0770*/  USHF.L.U32 UR14, UR14, 0x1, URZ ;  /* 0x000000010e0e7899 */ /* 0x000fe200080006ff */
[----:B------:R-:W-:Y:S01]  /*0780*/  ELECT P0, URZ, PT ;  /* 0x0000000000ff782f */ /* 0x000fe20003800000 */
[----:B------:R-:W2:Y:S02]  /*0790*/  FENCE.VIEW.ASYNC.S ;  /* 0x00000000000073c6 */ /* 0x000ea40000000000 */
[----:B--2---:R2:W3:Y:S08]  /*07a0*/  SYNCS.EXCH.64 URZ, [UR9+0x50], UR12 ;  /* 0x0000500c09ff75b2 */ /* 0x0044f00008000100 */
        /* <DEDUP_REMOVED lines=8> */
.L_x_10:
[----:B------:R-:W4:Y:S01]  /*0830*/  SHFL.IDX PT, R0, R162, RZ, 0x1f ;  /* 0x00001fffa2007589 */ /* 0x000f2200000e0000 */
[----:B------:R-:W-:Y:S01]  /*0840*/  NOP ;  /* 0x0000000000007918 */ /* 0x000fe20000000000 */
[----:B----4-:R-:W-:-:S13]  /*0850*/  ISETP.NE.AND P0, PT, R0, 0x3, PT ;  /* 0x000000030000780c */ /* 0x010fda0003f05270 */
[----:B------:R-:W-:Y:S05]  /*0860*/  @P0 BRA `(.L_x_11) ;  /* 0x00000000002c0947 */ /* 0x000fea0003800000 */
[----:B---3--:R-:W-:Y:S01]  /*0870*/  UMOV UR8, 0x400 ;  /* 0x0000040000087882 */ /* 0x008fe20000000000 */
[----:B------:R-:W-:Y:S01]  /*0880*/  UMOV UR7, 0x20 ;  /* 0x0000002000077882 */ /* 0x000fe20000000000 */
[----:B------:R-:W-:Y:S02]  /*0890*/  ULEA UR8, UR37, UR8, 0x18 ;  /* 0x0000000825087291 */ /* 0x000fe4000f8ec0ff */
[----:B--2---:R-:W-:-:S04]  /*08a0*/  UIADD3 UR12, UPT, UPT, -UR7, 0x100000, URZ ;  /* 0x00100000070c7890 */ /* 0x004fc8000fffe1ff */
[----:B------:R-:W-:Y:S02]  /*08b0*/  USHF.L.U32 UR13, UR12, 0xb, URZ ;  /* 0x0000000b0c0d7899 */ /* 0x000fe400080006ff */
[----:B------:R-:W-:Y:S01]  /*08c0*/  USHF.L.U32 UR12, UR12, 0x1, URZ ;  /* 0x000000010c0c7899 */ /* 0x000fe200080006ff */
[----:B------:R-:W-:Y:S01]  /*08d0*/  ELECT P0, URZ, PT ;  /* 0x0000000000ff782f */ /* 0x000fe20003800000 */
[----:B------:R-:W2:Y:S10]  /*08e0*/  FENCE.VIEW.ASYNC.S ;  /* 0x00000000000073c6 */ /* 0x000eb40000000000 */
[----:B--2---:R4:W2:Y:S01]  /*08f0*/  SYNCS.EXCH.64 URZ, [UR8+0x90], UR12 ;  /* 0x0000900c08ff75b2 */ /* 0x0048a20008000100 */
[----:B------:R4:W3:Y:S02]  /*0900*/  SYNCS.EXCH.64 URZ, [UR8+0x98], UR12 ;  /* 0x0000980c08ff75b2 */ /* 0x0008e40008000100 */
[----:B----4-:R-:W-:Y:S01]  /*0910*/  NOP ;  /* 0x0000000000007918 */ /* 0x010fe20000000000 */
.L_x_11:
[----:B------:R-:W4:Y:S01]  /*0920*/  SHFL.IDX PT, R0, R162, RZ, 0x1f ;  /* 0x00001fffa2007589 */ /* 0x000f2200000e0000 */
[----:B------:R-:W-:Y:S01]  /*0930*/  NOP ;  /* 0x0000000000007918 */ /* 0x000fe20000000000 */
[----:B----4-:R-:W-:-:S13]  /*0940*/  ISETP.NE.AND P0, PT, R0, 0x4, PT ;  /* 0x000000040000780c */ /* 0x010fda0003f05270 */
[----:B------:R-:W-:Y:S05]  /*0950*/  @P0 BRA `(.L_x_12) ;  /* 0x0000000000480947 */ /* 0x000fea0003800000 */
[----:B--2---:R-:W-:Y:S01]  /*0960*/  UMOV UR9, 0x1e0 ;  /* 0x000001e000097882 */ /* 0x004fe20000000000 */
[----:B---3--:R-:W-:Y:S01]  /*0970*/  UMOV UR8, 0x400 ;  /* 0x0000040000087882 */ /* 0x008fe20000000000 */
[----:B------:R-:W-:Y:S01]  /*0980*/  USEL UR9, UR9, 0x1a0, UP5 ;  /* 0x000001a009097887 */ /* 0x000fe2000a800000 */
        /* <DEDUP_REMOVED lines=10> */
[----:B--2---:R4:W2:Y:S08]  /*0a30*/  SYNCS.EXCH.64 URZ, [UR8+0xa0], UR12 ;  /* 0x0000a00c08ff75b2 */ /* 0x0048b00008000100 */
[----:B------:R4:W3:Y:S01]  /*0a40*/  SYNCS.EXCH.64 URZ, [UR8+0xb0], UR14 ;  /* 0x0000b00e08ff75b2 */ /* 0x0008e20008000100 */
[----:B------:R4:W1:Y:S01]  /*0a50*/  SYNCS.EXCH.64 URZ, [UR8+0xa8], UR12 ;  /* 0x0000a80c08ff75b2 */ /* 0x0008620008000100 */
[----:B------:R4:W1:Y:S02]  /*0a60*/  SYNCS.EXCH.64 URZ, [UR8+0xb8], UR14 ;  /* 0x0000b80e08ff75b2 */ /* 0x0008640008000100 */
[----:B----4-:R-:W-:Y:S01]  /*0a70*/  NOP ;  /* 0x0000000000007918 */ /* 0x010fe20000000000 */
.L_x_12:
[----:B------:R-:W4:Y:S01]  /*0a80*/  SHFL.IDX PT, R0, R162, RZ, 0x1f ;  /* 0x00001fffa2007589 */ /* 0x000f2200000e0000 */
[----:B------:R-:W-:Y:S01]  /*0a90*/  NOP ;  /* 0x0000000000007918 */ /* 0x000fe20000000000 */
[----:B----4-:R-:W-:-:S13]  /*0aa0*/  ISETP.NE.AND P0, PT, R0, 0x5, PT ;  /* 0x000000050000780c */ /* 0x010fda0003f05270 */
[----:B------:R-:W-:Y:S05]  /*0ab0*/  @P0 BRA `(.L_x_13) ;  /* 0x0000000000440947 */ /* 0x000fea0003800000 */
[----:B--2---:R-:W-:Y:S01]  /*0ac0*/  UMOV UR9, 0x400 ;  /* 0x0000040000097882 */ /* 0x004fe20000000000 */
        /* <DEDUP_REMOVED lines=16> */
.L_x_13:
[----:B------:R-:W4:Y:S01]  /*0bd0*/  SHFL.IDX PT, R0, R162, RZ, 0x1f ;  /* 0x00001fffa2007589 */ /* 0x000f2200000e0000 */
[----:B------:R-:W-:Y:S01]  /*0be0*/  ISETP.NE.OR P1, PT, RZ, UR10, !P1 ;  /* 0x0000000aff007c0c */ /* 0x000fe2000cf25670 */
        /* <DEDUP_REMOVED lines=12> */
[----:B------:R4:W3:Y:S01]  /*0cb0*/  SYNCS.EXCH.64 URZ, [UR8+0xf0], UR12 ;  /* 0x0000f00c08ff75b2 */ /* 0x0008e20008000100 */
[----:B------:R4:W1:Y:S01]  /*0cc0*/  SYNCS.EXCH.64 URZ, [UR8+0xe8], UR12 ;  /* 0x0000e80c08ff75b2 */ /* 0x0008620008000100 */
[----:B------:R4:W1:Y:S02]  /*0cd0*/  SYNCS.EXCH.64 URZ, [UR8+0xf8], UR12 ;  /* 0x0000f80c08ff75b2 */ /* 0x0008640008000100 */
[----:B----4-:R-:W-:Y:S01]  /*0ce0*/  NOP ;  /* 0x0000000000007918 */ /* 0x010fe20000000000 */
.L_x_14:
[----:B------:R-:W-:Y:S01]  /*0cf0*/  VOTEU.ALL UP1, P1 ;  /* 0x0000000000ff7886 */ /* 0x000fe20000820000 */
[----:B---3--:R-:W3:Y:S01]  /*0d00*/  LDCU UR8, c[0x0][0x36c] ;  /* 0x00006d80ff0877ac */ /* 0x008ee20008000800 */
[----:B------:R-:W-:Y:S01]  /*0d10*/  NOP ;  /* 0x0000000000007918 */ /* 0x000fe20000000000 */
[----:B------:R-:W-:Y:S01]  /*0d20*/  LOP3.LUT R10, R170, 0x1f, RZ, 0xc0, !PT ;  /* 0x0000001faa0a7812 */ /* 0x000fe200078ec0ff */
[----:B--2---:R-:W-:Y:S01]  /*0d30*/  UMOV UR12, 0x20 ;  /* 0x00000020000c7882 */ /* 0x004fe20000000000 */
[----:B------:R-:W-:Y:S01]  /*0d40*/  @!UP1 UMOV UR7, 0x400 ;  /* 0x0000040000079882 */ /* 0x000fe20000000000 */
[----:B------:R-:W-:-:S04]  /*0d50*/  @!UP1 UIADD3 UR12, UPT, UPT, -UR12, 0x100000, URZ ;  /* 0x001000000c0c9890 */ /* 0x000fc8000fffe1ff */
[----:B------:R-:W-:Y:S02]  /*0d60*/  @!UP1 USHF.L.U32 UR13, UR12, 0xb, URZ ;  /* 0x0000000b0c0d9899 */ /* 0x000fe400080006ff */
[----:B------:R-:W-:Y:S02]  /*0d70*/  @!UP1 USHF.L.U32 UR12, UR12, 0x1, URZ ;  /* 0x000000010c0c9899 */ /* 0x000fe400080006ff */
[----:B------:R-:W-:Y:S01]  /*0d80*/  @!UP1 ULEA UR7, UR37, UR7, 0x18 ;  /* 0x0000000725079291 */ /* 0x000fe2000f8ec0ff */
[----:B------:R-:W-:Y:S01]  /*0d90*/  VOTEU.ALL UP1, P1 ;  /* 0x0000000000ff7886 */ /* 0x000fe20000820000 */
[----:B------:R-:W-:Y:S01]  /*0da0*/  UISETP.NE.AND UP4, UPT, UR10, URZ, UPT ;  /* 0x000000ff0a00728c */ /* 0x000fe2000bf85270 */
[----:B------:R-:W2:Y:S09]  /*0db0*/  FENCE.VIEW.ASYNC.S ;  /* 0x00000000000073c6 */ /* 0x000eb20000000000 */
[----:B--2---:R2:W4:Y:S01]  /*0dc0*/  @!UP1 SYNCS.EXCH.64 URZ, [UR7+0x100], UR12 ;  /* 0x0001000c07ff95b2 */ /* 0x0045220008000100 */
[----:B---3--:R-:W-:-:S09]  /*0dd0*/  UISETP.EQ.U32.AND UP1, UPT, UR8, 0x1, UPT ;  /* 0x000000010800788c */ /* 0x008fd2000bf22070 */
[----:B------:R-:W-:Y:S05]  /*0de0*/  BRA.U !UP1, `(.L_x_15) ;  /* 0x0000000109087547 */ /* 0x000fea000b800000 */
[----:B-1--4-:R-:W-:Y:S01]  /*0df0*/  UCGABAR_ARV ;  /* 0x00000000000079c7 */ /* 0x012fe20008000000 */
[----:B------:R-:W-:Y:S05]  /*0e00*/  BRA `(.L_x_16) ;  /* 0x0000000000047947 */ /* 0x000fea0003800000 */
.L_x_15:
[----:B-1--4-:R-:W-:Y:S01]  /*0e10*/  NOP ;  /* 0x0000000000007918 */ /* 0x012fe20000000000 */
.L_x_16:
[----:B------:R-:W1:Y:S01]  /*0e20*/  S2R R11, SR_CTAID.X ;  /* 0x00000000000b7919 */ /* 0x000e620000002500 */
[----:B------:R-:W-:-:S05]  /*0e30*/  CS2R.32 R156, SR_CgaSize ;  /* 0x00000000009c7805 */ /* 0x000fca0000008a00 */
[----:B------:R-:W-:-:S05]  /*0e40*/  IMAD R156, R156, -0xa0, RZ ;  /* 0xffffff609c9c7824 */ /* 0x000fca00078e02ff */
[----:B------:R-:W-:-:S14]  /*0e50*/  R2UR UR8, R156 ;  /* 0x000000009c0872ca */ /* 0x000fdc00000e0000 */
[----:B------:R-:W3:Y:S01]  /*0e60*/  LDCU UR8, c[0x0][UR8+0x2b0] ;  /* 0x00005600080877ac */ /* 0x000ee20008000800 */
[----:B------:R-:W-:-:S05]  /*0e70*/  CS2R.32 R0, SR_CgaSize ;  /* 0x0000000000007805 */ /* 0x000fca0000008a00 */
[----:B------:R-:W-:-:S06]  /*0e80*/  IMAD R0, R0, -0xa0, RZ ;  /* 0xffffff6000007824 */ /* 0x000fcc00078e02ff */
[----:B------:R-:W4:Y:S01]  /*0e90*/  LDC R0, c[0x0][R0+0x2a0] ;  /* 0x0000a80000007b82 */ /* 0x000f220000000800 */
[----:B------:R-:W-:Y:S01]  /*0ea0*/  PRMT R8, RZ, 0x7610, R8 ;  /* 0x00007610ff087816 */ /* 0x000fe20000000008 */
[----:B------:R-:W3:Y:S01]  /*0eb0*/  S2R R20, SR_CTAID.Y ;  /* 0x0000000000147919 */ /* 0x000ee20000002600 */
[----:B------:R-:W-:-:S05]  /*0ec0*/  CS2R.32 R156, SR_CgaSize ;  /* 0x00000000009c7805 */ /* 0x000fca0000008a00 */
[----:B------:R-:W-:-:S05]  /*0ed0*/  IMAD R156, R156, -0xa0, RZ ;  /* 0xffffff609c9c7824 */ /* 0x000fca00078e02ff */
[----:B--2---:R-:W-:-:S14]  /*0ee0*/  R2UR UR7, R156 ;  /* 0x000000009c0772ca */ /* 0x004fdc00000e0000 */
[----:B------:R-:W2:Y:S01]  /*0ef0*/  LDCU UR7, c[0x0][UR7+0x2b4] ;  /* 0x00005680070777ac */ /* 0x000ea20008000800 */
[----:B------:R-:W-:Y:S01]  /*0f00*/  UISETP.NE.AND UP2, UPT, UR10, 0x2, UPT ;  /* 0x000000020a00788c */ /* 0x000fe2000bf45270 */
[----:B------:R-:W3:Y:S01]  /*0f10*/  LDC R9, c[0x0][0xb24] ;  /* 0x0002c900ff097b82 */ /* 0x000ee20000000800 */
[----:B------:R-:W-:-:S05]  /*0f20*/  CS2R.32 R154, SR_CgaSize ;  /* 0x00000000009a7805 */ /* 0x000fca0000008a00 */
[----:B------:R-:W-:-:S06]  /*0f30*/  IMAD R154, R154, -0xa0, RZ ;  /* 0xffffff609a9a7824 */ /* 0x000fcc00078e02ff */
[----:B------:R-:W4:Y:S08]  /*0f40*/  LDC R154, c[0x0][R154+0x2a4] ;  /* 0x0000a9009a9a7b82 */ /* 0x000f300000000800 */
[----:B------:R-:W4:Y:S01]  /*0f50*/  LDC R72, c[0x0][0xb24] ;  /* 0x0002c900ff487b82 */ /* 0x000f220000000800 */
[----:B-1----:R-:W-:Y:S01]  /*0f60*/  I2FP.F32.U32 R4, R11 ;  /* 0x0000000b00047245 */ /* 0x002fe20000201000 */
[----:B------:R-:W-:-:S06]  /*0f70*/  IMAD.MOV.U32 R21, RZ, RZ, R11 ;  /* 0x000000ffff157224 */ /* 0x000fcc00078e000b */
[----:B------:R-:W1:Y:S01]  /*0f80*/  S2UR UR36, SR_CTAID.Z ;  /* 0x00000000002479c3 */ /* 0x000e620000002700 */
[----:B---3--:R-:W-:Y:S02]  /*0f90*/  ISETP.GE.AND P0, PT, R9, 0x1, PT ;  /* 0x000000010900780c */ /* 0x008fe40003f06270 */
[----:B------:R-:W-:Y:S01]  /*0fa0*/  I2FP.F32.U32 R2, R20 ;  /* 0x0000001400027245 */ /* 0x000fe20000201000 */
[----:B------:R-:W-:-:S04]  /*0fb0*/  FMUL R4, R4, UR8 ;  /* 0x0000000804047c20 */ /* 0x000fc80008400000 */
[----:B--2---:R-:W-:Y:S01]  /*0fc0*/  FMUL R2, R2, UR7 ;  /* 0x0000000702027c20 */ /* 0x004fe20008400000 */
[----:B------:R-:W2:Y:S01]  /*0fd0*/  F2I.U32.TRUNC.NTZ R156, R4 ;  /* 0x00000004009c7305 */ /* 0x000ea2000020f000 */
[----:B------:R-:W3:Y:S07]  /*0fe0*/  LDCU UR7, c[0x0][0xb30] ;  /* 0x00016600ff0777ac */ /* 0x000eee0008000800 */
[----:B------:R-:W1:Y:S01]  /*0ff0*/  F2I.U32.TRUNC.NTZ R3, R2 ;  /* 0x0000000200037305 */ /* 0x000e62000020f000 */
[----:B--2---:R-:W-:-:S04]  /*1000*/  IMAD.MOV R156, RZ, RZ, -R156 ;  /* 0x000000ffff9c7224 */ /* 0x004fc800078e0a9c */
[----:B----4-:R-:W-:Y:S01]  /*1010*/  IMAD R156, R0, R156, R11 ;  /* 0x0000009c009c7224 */ /* 0x010fe200078e020b */
[----:B------:R-:W-:Y:S01]  /*1020*/  PRMT R0, RZ, 0x7610, R0 ;  /* 0x00007610ff007816 */ /* 0x000fe20000000000 */
[----:B---3--:R-:W-:Y:S01]  /*1030*/  UISETP.NE.AND UP3, UPT, UR7, 0x1, UPT ;  /* 0x000000010700788c */ /* 0x008fe2000bf65270 */
[----:B-1----:R-:W-:-:S05]  /*1040*/  IADD3 R3, PT, PT, -R3, RZ, RZ ;  /* 0x000000ff03037210 */ /* 0x002fca0007ffe1ff */
[----:B------:R-:W-:Y:S01]  /*1050*/  IMAD R154, R154, R3, R20 ;  /* 0x000000039a9a7224 */ /* 0x000fe200078e0214 */
[----:B------:R-:W-:Y:S06]  /*1060*/  BRA.U UP4, `(.L_x_17) ;  /* 0x0000000104247547 */ /* 0x000fec000b800000 */
[----:B------:R-:W-:Y:S01]  /*1070*/  ISETP.NE.AND P1, PT, R154, RZ, PT ;  /* 0x000000ff9a00720c */ /* 0x000fe20003f25270 */
[----:B------:R-:W-:Y:S01]  /*1080*/  IMAD.MOV.U32 R0, RZ, RZ, 0x3 ;  /* 0x00000003ff007424 */ /* 0x000fe200078e00ff */
[C---:B------:R-:W-:Y:S02]  /*1090*/  LOP3.LUT R3, R156.reuse, 0xfffffffe, RZ, 0xc0, !PT ;  /* 0xfffffffe9c037812 */ /* 0x040fe400078ec0ff */
[----:B------:R-:W-:Y:S02]  /*10a0*/  ISETP.LT.U32.OR P1, PT, R156, 0x2, !P1 ;  /* 0x000000029c00780c */ /* 0x000fe40004f21470 */
[----:B------:R-:W-:Y:S02]  /*10b0*/  SHF.L.U32 R0, R0, R3, RZ ;  /* 0x0000000300007219 */ /* 0x000fe400000006ff */
[----:B------:R-:W-:Y:S02]  /*10c0*/  SEL R5, RZ, 0x1, !P1 ;  /* 0x00000001ff057807 */ /* 0x000fe40004800000 */
[----:B------:R-:W-:-:S05]  /*10d0*/  SEL R2, RZ, 0x2, !P1 ;  /* 0x00000002ff027807 */ /* 0x000fca0004800000 */
[----:B------:R-:W-:-:S05]  /*10e0*/  IMAD.IADD R2, R5, 0x1, R2 ;  /* 0x0000000105027824 */ /* 0x000fca00078e0202 */
[----:B------:R-:W-:Y:S02]  /*10f0*/  PRMT R8, R2, 0x7610, R8 ;  /* 0x0000761002087816 */ /* 0x000fe40000000008 */
.L_x_17:
[----:B------:R-:W-:Y:S05]  /*1100*/  @!P0 BRA `(.L_x_18) ;  /* 0x0000000000b88947 */ /* 0x000fea0003800000 */
[----:B------:R-:W1:Y:S01]  /*1110*/  LDC.64 R4, c[0x0][0xb18] ;  /* 0x0002c600ff047b82 */ /* 0x000e620000000a00 */
[----:B------:R-:W-:-:S07]  /*1120*/  ISETP.NE.AND P0, PT, R9, 0x1, PT ;  /* 0x000000010900780c */ /* 0x000fce0003f05270 */
[----:B------:R-:W2:Y:S08]  /*1130*/  LDC R14, c[0x0][0xb0c] ;  /* 0x0002c300ff0e7b82 */ /* 0x000eb00000000800 */
[----:B------:R-:W3:Y:S08]  /*1140*/  LDC R13, c[0x0][0x370] ;  /* 0x0000dc00ff0d7b82 */ /* 0x000ef00000000800 */
[----:B------:R-:W4:Y:S01]  /*1150*/  LDC R16, c[0x0][0x374] ;  /* 0x0000dd00ff107b82 */ /* 0x000f220000000800 */
[----:B-1----:R-:W-:-:S07]  /*1160*/  ISETP.NE.AND P1, PT, R4, 0x1, PT ;  /* 0x000000010400780c */ /* 0x002fce0003f25270 */
[----:B------:R-:W3:Y:S01]  /*1170*/  LDC.64 R6, c[0x0][0xb10] ;  /* 0x0002c400ff067b82 */ /* 0x000ee20000000a00 */
[----:B--2---:R-:W-:-:S07]  /*1180*/  ISETP.NE.AND P2, PT, R14, 0x1, PT ;  /* 0x000000010e00780c */ /* 0x004fce0003f45270 */
[----:B------:R-:W1:Y:S08]  /*1190*/  LDC R12, c[0x0][0xb20] ;  /* 0x0002c800ff0c7b82 */ /* 0x000e700000000800 */
[----:B------:R-:W2:Y:S01]  /*11a0*/  LDC.64 R2, c[0x0][0xb28] ;  /* 0x0002ca00ff027b82 */ /* 0x000ea20000000a00 */
[----:B----4-:R-:W-:-:S04]  /*11b0*/  IMAD.HI.U32 R15, R16, R5, RZ ;  /* 0x00000005100f7227 */ /* 0x010fc800078e00ff */
[----:B------:R-:W-:-:S04]  /*11c0*/  IMAD.HI.U32 R5, R20, R5, RZ ;  /* 0x0000000514057227 */ /* 0x000fc800078e00ff */
[----:B---3--:R-:W-:-:S04]  /*11d0*/  IMAD.HI.U32 R18, R13, R6, RZ ;  /* 0x000000060d127227 */ /* 0x008fc800078e00ff */
[C---:B------:R-:W-:Y:S01]  /*11e0*/  IMAD.HI.U32 R22, R11.reuse, R6, RZ ;  /* 0x000000060b167227 */ /* 0x040fe200078e00ff */
[-C--:B------:R-:W-:Y:S02]  /*11f0*/  @P2 SHF.R.U32.HI R13, RZ, R7.reuse, R18 ;  /* 0x00000007ff0d2219 */ /* 0x080fe40000011612 */
[-C--:B-1----:R-:W-:Y:S02]  /*1200*/  @P1 SHF.R.U32.HI R16, RZ, R12.reuse, R15 ;  /* 0x0000000cff101219 */ /* 0x082fe4000001160f */
[----:B------:R-:W-:Y:S02]  /*1210*/  SHF.R.U32.HI R5, RZ, R12, R5 ;  /* 0x0000000cff057219 */ /* 0x000fe40000011605 */
[----:B------:R-:W-:Y:S02]  /*1220*/  SHF.R.U32.HI R22, RZ, R7, R22 ;  /* 0x00000007ff167219 */ /* 0x000fe40000011616 */
[----:B------:R-:W-:Y:S01]  /*1230*/  SEL R5, R20, R5, !P1 ;  /* 0x0000000514057207 */ /* 0x000fe20004800000 */
[----:B--2---:R-:W-:Y:S01]  /*1240*/  IMAD.HI.U32 R18, R16, R2, RZ ;  /* 0x0000000210127227 */ /* 0x004fe200078e00ff */
[----:B------:R-:W-:-:S02]  /*1250*/  SEL R21, R11, R22, !P2 ;  /* 0x000000160b157207 */ /* 0x000fc40005000000 */
[----:B------:R-:W-:Y:S01]  /*1260*/  IADD3 R7, PT, PT, -R5, RZ, RZ ;  /* 0x000000ff05077210 */ /* 0x000fe20007ffe1ff */
[----:B------:R-:W-:Y:S01]  /*1270*/  IMAD.HI.U32 R6, R13, R2, RZ ;  /* 0x000000020d067227 */ /* 0x000fe200078e00ff */
[----:B------:R-:W-:-:S03]  /*1280*/  @P0 SHF.R.U32.HI R16, RZ, R3, R18 ;  /* 0x00000003ff100219 */ /* 0x000fc60000011612 */
[----:B------:R-:W-:Y:S01]  /*1290*/  IMAD R7, R4, R7, R20 ;  /* 0x0000000704077224 */ /* 0x000fe200078e0214 */
[----:B------:R-:W-:Y:S01]  /*12a0*/  @P0 SHF.R.U32.HI R13, RZ, R3, R6 ;  /* 0x00000003ff0d0219 */ /* 0x000fe20000011606 */
[----:B------:R-:W-:-:S04]  /*12b0*/  IMAD R16, R16, R9, RZ ;  /* 0x0000000910107224 */ /* 0x000fc800078e02ff */
[----:B------:R-:W-:Y:S01]  /*12c0*/  IMAD R6, R13, R9, RZ ;  /* 0x000000090d067224 */ /* 0x000fe200078e02ff */
[----:B------:R-:W-:-:S04]  /*12d0*/  ISETP.GE.AND P1, PT, R5, R16, PT ;  /* 0x000000100500720c */ /* 0x000fc80003f26270 */
[----:B------:R-:W-:Y:S01]  /*12e0*/  ISETP.GE.OR P1, PT, R21, R6, P1 ;  /* 0x000000061500720c */ /* 0x000fe20000f26670 */
[----:B------:R-:W-:-:S05]  /*12f0*/  IMAD.HI.U32 R6, R5, R2, RZ ;  /* 0x0000000205067227 */ /* 0x000fca00078e00ff */
[----:B------:R-:W-:-:S04]  /*1300*/  SHF.R.U32.HI R6, RZ, R3, R6 ;  /* 0x00000003ff067219 */ /* 0x000fc80000011606 */
[----:B------:R-:W-:-:S03]  /*1310*/  SEL R6, R5, R6, !P0 ;  /* 0x0000000605067207 */ /* 0x000fc60004000000 */
[----:B------:R-:W-:Y:S01]  /*1320*/  @!P1 IMAD.HI.U32 R12, R21, R2, RZ ;  /* 0x00000002150c9227 */ /* 0x000fe200078e00ff */
[----:B------:R-:W-:-:S04]  /*1330*/  IADD3 R2, PT, PT, -R6, RZ, RZ ;  /* 0x000000ff06027210 */ /* 0x000fc80007ffe1ff */
[----:B------:R-:W-:Y:S01]  /*1340*/  @!P1 SHF.R.U32.HI R12, RZ, R3, R12 ;  /* 0x00000003ff0c9219 */ /* 0x000fe2000001160c */
[----:B------:R-:W-:-:S03]  /*1350*/  IMAD R2, R9, R2, R5 ;  /* 0x0000000209027224 */ /* 0x000fc600078e0205 */
[----:B------:R-:W-:-:S05]  /*1360*/  @!P1 SEL R3, R21, R12, !P0 ;  /* 0x0000000c15039207 */ /* 0x000fca0004000000 */
[--C-:B------:R-:W-:Y:S02]  /*1370*/  @!P1 IMAD.IADD R6, R6, 0x1, -R3.reuse ;  /* 0x0000000106069824 */ /* 0x100fe400078e0a03 */
[----:B------:R-:W-:Y:S01]  /*1380*/  @!P1 IMAD R3, R2, R13, R3 ;  /* 0x0000000d02039224 */ /* 0x000fe200078e0203 */
[----:B------:R-:W-:Y:S01]  /*1390*/  IADD3 R2, PT, PT, -R21, RZ, RZ ;  /* 0x000000ff15027210 */ /* 0x000fe20007ffe1ff */
[----:B------:R-:W-:Y:S02]  /*13a0*/  @!P1 IMAD R5, R6, R9, R21 ;  /* 0x0000000906059224 */ /* 0x000fe400078e0215 */
[----:B------:R-:W-:Y:S02]  /*13b0*/  @!P1 IMAD.MOV.U32 R21, RZ, RZ, R3 ;  /* 0x000000ffff159224 */ /* 0x000fe400078e0003 */
[----:B------:R-:W-:Y:S02]  /*13c0*/  IMAD R2, R14, R2, R11 ;  /* 0x000000020e027224 */ /* 0x000fe400078e020b */
[----:B------:R-:W-:-:S02]  /*13d0*/  IMAD R20, R5, R4, R7 ;  /* 0x0000000405147224 */ /* 0x000fc400078e0207 */
[----:B------:R-:W-:Y:S02]  /*13e0*/  IMAD R21, R21, R14, R2 ;  /* 0x0000000e15157224 */ /* 0x000fe400078e0202 */
.L_x_18:
[----:B------:R-:W-:Y:S05]  /*13f0*/  BRA.U UP3, `(.L_x_19) ;  /* 0x0000000103407547 */ /* 0x000fea000b800000 */
[----:B------:R-:W1:Y:S08]  /*1400*/  LDC.64 R4, c[0x0][0xb10] ;  /* 0x0002c400ff047b82 */ /* 0x000e700000000a00 */
[----:B------:R-:W2:Y:S08]  /*1410*/  LDC.64 R2, c[0x0][0xb18] ;  /* 0x0002c600ff027b82 */ /* 0x000eb00000000a00 */
[----:B------:R-:W3:Y:S08]  /*1420*/  LDC R6, c[0x0][0xb20] ;  /* 0x0002c800ff067b82 */ /* 0x000ef00000000800 */
[----:B------:R-:W4:Y:S01]  /*1430*/  LDC R12, c[0x0][0xb0c] ;  /* 0x0002c300ff0c7b82 */ /* 0x000f220000000800 */
[----:B-1----:R-:W-:-:S05]  /*1440*/  IMAD.HI.U32 R4, R21, R4, RZ ;  /* 0x0000000415047227 */ /* 0x002fca00078e00ff */
[----:B------:R-:W-:Y:S01]  /*1450*/  SHF.R.U32.HI R4, RZ, R5, R4 ;  /* 0x00000005ff047219 */ /* 0x000fe20000011604 */
[----:B--2---:R-:W-:Y:S01]  /*1460*/  IMAD.HI.U32 R3, R20, R3, RZ ;  /* 0x0000000314037227 */ /* 0x004fe200078e00ff */
[----:B------:R-:W-:-:S04]  /*1470*/  ISETP.NE.AND P0, PT, R2, 0x1, PT ;  /* 0x000000010200780c */ /* 0x000fc80003f05270 */
[----:B---3--:R-:W-:-:S04]  /*1480*/  SHF.R.U32.HI R3, RZ, R6, R3 ;  /* 0x00000006ff037219 */ /* 0x008fc80000011603 */
[----:B------:R-:W-:Y:S02]  /*1490*/  SEL R3, R20, R3, !P0 ;  /* 0x0000000314037207 */ /* 0x000fe40004000000 */
[----:B----4-:R-:W-:-:S04]  /*14a0*/  ISETP.NE.AND P1, PT, R12, 0x1, PT ;  /* 0x000000010c00780c */ /* 0x010fc80003f25270 */
[----:B------:R-:W-:-:S05]  /*14b0*/  SEL R6, R21, R4, !P1 ;  /* 0x0000000415067207 */ /* 0x000fca0004800000 */
[----:B------:R-:W-:Y:S02]  /*14c0*/  IMAD.IADD R4, R3, 0x1, -R6 ;  /* 0x0000000103047824 */ /* 0x000fe400078e0a06 */
[----:B------:R-:W-:Y:S02]  /*14d0*/  IMAD.IADD R3, R6, 0x1, -R3 ;  /* 0x0000000106037824 */ /* 0x000fe400078e0a03 */
[----:B------:R-:W-:Y:S02]  /*14e0*/  IMAD R21, R4, R12, R21 ;  /* 0x0000000c04157224 */ /* 0x000fe400078e0215 */
[----:B------:R-:W-:Y:S02]  /*14f0*/  IMAD R20, R3, R2, R20 ;  /* 0x0000000203147224 */ /* 0x000fe400078e0214 */
.L_x_19:
[----:B------:R-:W-:Y:S05]  /*1500*/  BRA.U !UP1, `(.L_x_20) ;  /* 0x00000001090c7547 */ /* 0x000fea000b800000 */
[----:B------:R-:W-:Y:S01]  /*1510*/  UCGABAR_WAIT ;  /* 0x0000000000007dc7 */ /* 0x000fe20008000000 */
[----:B------:R-:W-:Y:S01]  /*1520*/  CCTL.IVALL ;  /* 0x00000000ff00798f */ /* 0x000fe20002000000 */
[----:B------:R-:W-:Y:S05]  /*1530*/  BRA `(.L_x_21) ;  /* 0x0000000000047947 */ /* 0x000fea0003800000 */
.L_x_20:
[----:B------:R-:W-:Y:S06]  /*1540*/  BAR.SYNC.DEFER_BLOCKING 0x0 ;  /* 0x0000000000007b1d */ /* 0x000fec0000010000 */
.L_x_21:
[----:B------:R-:W-:Y:S05]  /*1550*/  BRA.U UP2, `(.L_x_22) ;  /* 0x0000001102cc7547 */ /* 0x000fea000b800000 */
[----:B------:R-:W1:Y:S01]  /*1560*/  LDCU UR4, c[0x0][0x38c] ;  /* 0x00007180ff0477ac */ /* 0x000e620008000800 */
[----:B------:R-:W2:Y:S01]  /*1570*/  LDC R9, c[0x0][0x370] ;  /* 0x0000dc00ff097b82 */ /* 0x000ea20000000800 */
[----:B------:R-:W-:Y:S01]  /*1580*/  IMAD.SHL.U32 R16, R11, 0x80, RZ ;  /* 0x000000800b107824 */ /* 0x000fe200078e00ff */
[----:B------:R-:W-:Y:S01]  /*1590*/  PLOP3.LUT P1, PT, PT, PT, UP5, 0x80, 0x8 ;  /* 0x000000000008781c */ /* 0x000fe20003f2f058 */
[----:B------:R-:W-:Y:S01]  /*15a0*/  HFMA2 R12, -RZ, RZ, 0, 0 ;  /* 0x00000000ff0c7431 */ /* 0x000fe200000001ff */
[----:B------:R-:W-:Y:S01]  /*15b0*/  UISETP.NE.AND UP1, UPT, UR10, URZ, UPT ;  /* 0x000000ff0a00728c */ /* 0x000fe2000bf25270 */
[----:B------:R-:W-:Y:S01]  /*15c0*/  ISETP.NE.AND P4, PT, R10, RZ, P5 ;  /* 0x000000ff0a00720c */ /* 0x000fe20002f85270 */
[----:B------:R-:W-:Y:S01]  /*15d0*/  IMAD.MOV.U32 R15, RZ, RZ, 0x1 ;  /* 0x00000001ff0f7424 */ /* 0x000fe200078e00ff */
[----:B------:R-:W-:Y:S01]  /*15e0*/  PLOP3.LUT P1, PT, P1, PT, PT, 0x8, 0x80 ;  /* 0x000000000080781c */ /* 0x000fe20000f2e170 */
[----:B------:R-:W3:Y:S01]  /*15f0*/  LDC R0, c[0x0][0x374] ;  /* 0x0000dd00ff007b82 */ /* 0x000ee20000000800 */
[----:B------:R-:W-:Y:S01]  /*1600*/  IMAD.MOV.U32 R14, RZ, RZ, RZ ;  /* 0x000000ffff0e7224 */ /* 0x000fe200078e00ff */
[----:B------:R-:W-:Y:S01]  /*1610*/  MOV R8, 0x1 ;  /* 0x0000000100087802 */ /* 0x000fe20000000f00 */
[----:B------:R-:W-:Y:S01]  /*1620*/  IMAD.MOV.U32 R10, RZ, RZ, RZ ;  /* 0x000000ffff0a7224 */ /* 0x000fe200078e00ff */
[----:B------:R-:W-:Y:S01]  /*1630*/  LOP3.LUT R16, R16, 0x80, RZ, 0xc0, !PT ;  /* 0x0000008010107812 */ /* 0x000fe200078ec0ff */
[----:B------:R-:W4:Y:S01]  /*1640*/  LDCU.64 UR14, c[0x0][0x348] ;  /* 0x00006900ff0e77ac */ /* 0x000f220008000a00 */
[----:B-1----:R-:W-:-:S02]  /*1650*/  UIADD3 UR5, UPT, UPT, UR4, 0x1f, URZ ;  /* 0x0000001f04057890 */ /* 0x002fc4000fffe0ff */
[----:B------:R-:W-:Y:S02]  /*1660*/  USEL UR22, UR6, 0x2, UP1 ;  /* 0x0000000206167887 */ /* 0x000fe40008800000 */
[----:B------:R-:W-:Y:S01]  /*1670*/  USHF.R.S32.HI UR7, URZ, 0x1f, UR5 ;  /* 0x0000001fff077899 */ /* 0x000fe20008011405 */
[----:B------:R-:W-:-:S03]  /*1680*/  UMOV UR23, URZ ;  /* 0x000000ff00177c82 */ /* 0x000fc60008000000 */
[----:B------:R-:W-:Y:S02]  /*1690*/  ULEA.HI UR7, UR7, UR5, URZ, 0x5 ;  /* 0x0000000507077291 */ /* 0x000fe4000f8f28ff */
[----:B------:R-:W-:Y:S02]  /*16a0*/  UIADD3 UR5, UPT, UPT, UR4, -0x1, URZ ;  /* 0xffffffff04057890 */ /* 0x000fe4000fffe0ff */
[----:B------:R-:W-:Y:S02]  /*16b0*/  USHF.R.S32.HI UR7, URZ, 0x5, UR7 ;  /* 0x00000005ff077899 */ /* 0x000fe40008011407 */
[----:B------:R-:W-:Y:S02]  /*16c0*/  UISETP.GE.U32.AND UP2, UPT, UR5, -0x3f, UPT ;  /* 0xffffffc10500788c */ /* 0x000fe4000bf46070 */
[----:B------:R-:W-:Y:S02]  /*16d0*/  UISETP.LT.U32.AND UP0, UPT, UR7, 0x5, UPT ;  /* 0x000000050700788c */ /* 0x000fe4000bf01070 */
[----:B------:R-:W-:-:S02]  /*16e0*/  UIADD3 UR4, UPT, UPT, UR4, 0x3e, URZ ;  /* 0x0000003e04047890 */ /* 0x000fc4000fffe0ff */
[----:B------:R-:W-:-:S04]  /*16f0*/  USEL UR5, UR7, 0x5, UP0 ;  /* 0x0000000507057887 */ /* 0x000fc80008000000 */
[----:B------:R-:W-:Y:S02]  /*1700*/  UIADD3 UR21, UPT, UPT, UR5, -0x1, URZ ;  /* 0xffffffff05157890 */ /* 0x000fe4000fffe0ff */
[----:B------:R-:W-:Y:S02]  /*1710*/  @UP2 UIADD3 UR21, UPT, UPT, UR5, URZ, URZ ;  /* 0x000000ff05152290 */ /* 0x000fe4000fffe0ff */
[----:B------:R-:W-:Y:S02]  /*1720*/  UIADD3 UR24, UPT, UPT, UR7, -UR5, URZ ;  /* 0x8000000507187290 */ /* 0x000fe4000fffe0ff */
[----:B------:R-:W-:Y:S02]  /*1730*/  UIADD3 UR13, UPT, UPT, UR21, 0x1, URZ ;  /* 0x00000001150d7890 */ /* 0x000fe4000fffe0ff */
[----:B--2-4-:R-:W-:-:S12]  /*1740*/  UIADD3 UR21, UPT, UPT, -UR21, URZ, URZ ;  /* 0x000000ff15157290 */ /* 0x014fd8000fffe1ff */
.L_x_42:
[----:B------:R-:W-:Y:S01]  /*1750*/  UISETP.NE.AND UP0, UPT, UR37, URZ, UPT ;  /* 0x000000ff2500728c */ /* 0x000fe2000bf05270 */
[----:B------:R-:W1:Y:S08]  /*1760*/  S2UR UR37, SR_CgaCtaId ;  /* 0x00000000002579c3 */ /* 0x000e700000008800 */
[----:B------:R-:W-:Y:S05]  /*1770*/  BRA.U UP0, `(.L_x_23) ;  /* 0x0000000100347547 */ /* 0x000fea000b800000 */
[----:B------:R-:W2:Y:S01]  /*1780*/  S2R R2, SR_CgaCtaId ;  /* 0x0000000000027919 */ /* 0x000ea20000008800 */
[----:B------:R-:W-:-:S04]  /*1790*/  MOV R3, 0x400 ;  /* 0x0000040000037802 */ /* 0x000fc80000000f00 */
[----:B--2---:R-:W-:Y:S02]  /*17a0*/  LEA R3, R2, R3, 0x18 ;  /* 0x0000000302037211 */ /* 0x004fe400078ec0ff */
[----:B------:R-:W-:-:S03]  /*17b0*/  SHF.L.U32 R2, R8, 0x1f, RZ ;  /* 0x0000001f08027819 */ /* 0x000fc600000006ff */
[----:B------:R-:W-:-:S04]  /*17c0*/  IMAD R3, R10, 0x8, R3 ;  /* 0x000000080a037824 */ /* 0x000fc800078e0203 */
[----:B------:R-:W2:Y:S02]  /*17d0*/  SYNCS.PHASECHK.TRANS64.TRYWAIT P0, [R3+URZ+0xf0], R2 ;  /* 0x0000f002030075a7 */ /* 0x000ea400080011ff */
[----:B--2---:R-:W-:Y:S05]  /*17e0*/  @!P0 BRA `(.L_x_24) ;  /* 0x0000009800f08947 */ /* 0x004fea0003800000 */
.L_x_148:
[----:B------:R-:W-:Y:S01]  /*17f0*/  VIADD R10, R10, 0x1 ;  /* 0x000000010a0a7836 */ /* 0x000fe20000000000 */
[----:B------:R2:W-:Y:S04]  /*1800*/  SYNCS.ARRIVE.TRANS64.A1T0 RZ, [R3+URZ+0xe0], RZ ;  /* 0x0000e0ff03ff79a7 */ /* 0x0005e800081000ff */
[----:B------:R-:W-:-:S04]  /*1810*/  ISETP.NE.AND P0, PT, R10, 0x2, PT ;  /* 0x000000020a00780c */ /* 0x000fc80003f05270 */
[----:B------:R-:W-:Y:S02]  /*1820*/  SEL R10, R10, RZ, P0 ;  /* 0x000000ff0a0a7207 */ /* 0x000fe40000000000 */
[----:B--2---:R-:W-:-:S04]  /*1830*/  SEL R3, RZ, 0x1, P0 ;  /* 0x00000001ff037807 */ /* 0x004fc80000000000 */
[----:B------:R-:W-:-:S07]  /*1840*/  LOP3.LUT R8, R8, R3, RZ, 0x3c, !PT ;  /* 0x0000000308087212 */ /* 0x000fce00078e3cff */
.L_x_23:
[----:B------:R-:W-:Y:S01]  /*1850*/  UMOV UR6, 0x400 ;  /* 0x0000040000067882 */ /* 0x000fe20000000000 */
[----:B------:R-:W-:Y:S01]  /*1860*/  LEA.HI R3, R21, R21, RZ, 0x1 ;  /* 0x0000001515037211 */ /* 0x000fe200078f08ff */
[----:B-1----:R-:W-:Y:S01]  /*1870*/  ULEA UR6, UR37, UR6, 0x18 ;  /* 0x0000000625067291 */ /* 0x002fe2000f8ec0ff */
[----:B------:R-:W-:Y:S01]  /*1880*/  SHF.L.U32 R2, R15, 0x1f, RZ ;  /* 0x0000001f0f027819 */ /* 0x000fe200000006ff */
[----:B------:R-:W-:Y:S01]  /*1890*/  UISETP.GE.U32.AND UP0, UPT, UR4, 0x3f, UPT ;  /* 0x0000003f0400788c */ /* 0x000fe2000bf06070 */
[C---:B------:R-:W-:Y:S01]  /*18a0*/  R2UR UR9, R16.reuse ;  /* 0x00000000100972ca */ /* 0x040fe200000e0000 */
[----:B------:R-:W-:Y:S01]  /*18b0*/  ULEA UR8, UR23, UR6, 0x3 ;  /* 0x0000000617087291 */ /* 0x000fe2000f8e18ff */
[----:B------:R-:W-:Y:S01]  /*18c0*/  IMAD.SHL.U32 R3, R3, 0x80, RZ ;  /* 0x0000008003037824 */ /* 0x000fe200078e00ff */
[----:B------:R-:W-:Y:S01]  /*18d0*/  R2UR UR11, R16 ;  /* 0x00000000100b72ca */ /* 0x000fe200000e0000 */
[----:B------:R-:W-:-:S03]  /*18e0*/  UMOV UR25, URZ ;  /* 0x000000ff00197c82 */ /* 0x000fc60008000000 */
[----:B------:R-:W-:-:S03]  /*18f0*/  R2UR UR35, R3 ;  /* 0x00000000032372ca */ /* 0x000fc600000e0000 */
[----:B------:R1:W2:Y:S01]  /*1900*/  SYNCS.PHASECHK.TRANS64.TRYWAIT P0, [UR8+0x28], R2 ;  /* 0x00002802ff0075a7 */ /* 0x0002a20008001108 */
[----:B------:R-:W-:-:S09]  /*1910*/  R2UR UR8, R20 ;  /* 0x00000000140872ca */ /* 0x000fd200000e0000 */
[----:B------:R-:W-:-:S04]  /*1920*/  ULOP3.LUT UR35, UR9, 0xffffff00, UR35, 0xf8, !UPT ;  /* 0xffffff0009237892 */ /* 0x000fc8000f8ef823 */
[----:B------:R-:W-:Y:S01]  /*1930*/  ULEA UR11, UR8, UR11, 0x8 ;  /* 0x0000000b080b7291 */ /* 0x000fe2000f8e40ff */
[----:B------:R-:W-:Y:S11]  /*1940*/  BRA.U !UP0, `(.L_x_25) ;  /* 0x0000000108bc7547 */ /* 0x000ff6000b800000 */
[----:B------:R-:W-:Y:S01]  /*1950*/  UMOV UR16, UR21 ;  /* 0x0000001500107c82 */ /* 0x000fe20008000000 */
[----:B------:R-:W-:Y:S01]  /*1960*/  UMOV UR17, UR23 ;  /* 0x0000001700117c82 */ /* 0x000fe20008000000 */
[----:B------:R-:W-:-:S05]  /*1970*/  UMOV UR34, URZ ;  /* 0x000000ff00227c82 */ /* 0x000fca0008000000 */
.L_x_31:
[----:B------:R-:W-:Y:S01]  /*1980*/  ULEA UR33, UR17, UR6, 0x3 ;  /* 0x0000000611217291 */ /* 0x000fe2000f8e18ff */
[----:B------:R-:W-:Y:S01]  /*1990*/  @P5 MOV R3, 0x8000 ;  /* 0x0000800000035802 */ /* 0x000fe20000000f00 */
[----:B-12-4-:R-:W-:Y:S10]  /*19a0*/  @P0 BRA `(.L_x_26) ;  /* 0x00000000000c0947 */ /* 0x016ff40003800000 */
[----:B------:R-:W-:-:S04]  /*19b0*/  SHF.L.U32 R5, R15, 0x1f, RZ ;  /* 0x0000001f0f057819 */ /* 0x000fc800000006ff */
[----:B------:R-:W2:Y:S02]  /*19c0*/  SYNCS.PHASECHK.TRANS64.TRYWAIT P0, [UR33+0x28], R5 ;  /* 0x00002805ff0075a7 */ /* 0x000ea40008001121 */
[----:B--2---:R-:W-:Y:S05]  /*19d0*/  @!P0 BRA `(.L_x_27) ;  /* 0x0000009800888947 */ /* 0x004fea0003800000 */
.L_x_26:
[----:B------:R2:W-:Y:S01]  /*19e0*/  @P5 SYNCS.ARRIVE.TRANS64 RZ, [UR33], R3 ;  /* 0x00000003ffff59a7 */ /* 0x0005e20008000021 */
[----:B------:R-:W-:Y:S02]  /*19f0*/  ULOP3.LUT UR8, UR22, 0x2, URZ, 0xfc, !UPT ;  /* 0x0000000216087892 */ /* 0x000fe4000f8efcff */
[----:B------:R-:W-:Y:S02]  /*1a00*/  UIADD3 UR16, UPT, UPT, UR16, 0x1, URZ ;  /* 0x0000000110107890 */ /* 0x000fe4000fffe0ff */
[----:B------:R-:W-:Y:S02]  /*1a10*/  UISETP.NE.AND UP0, UPT, UR8, 0x2, UPT ;  /* 0x000000020800788c */ /* 0x000fe4000bf05270 */
[----:B------:R-:W-:-:S07]  /*1a20*/  UISETP.NE.AND UP2, UPT, UR16, 0x1, UPT ;  /* 0x000000011000788c */ /* 0x000fce000bf45270 */
[----:B------:R-:W-:Y:S05]  /*1a30*/  BRA.U UP0, `(.L_x_28) ;  /* 0x0000000100047547 */ /* 0x000fea000b800000 */
[----:B------:R-:W-:Y:S05]  /*1a40*/  BPT.TRAP 0x1 ;  /* 0x000000040000795c */ /* 0x000fea0000300000 */
.L_x_28:
[----:B------:R-:W-:Y:S04]  /*1a50*/  BSSY.RECONVERGENT B0, `(.L_x_29) ;  /* 0x0000003000007945 */ /* 0x000fe80003800200 */
[----:B------:R-:W-:Y:S05]  /*1a60*/  @!P4 BRA `(.L_x_30) ;  /* 0x000000000004c947 */ /* 0x000fea0003800000 */
[----:B------:R-:W-:Y:S05]  /*1a70*/  BPT.TRAP 0x1 ;  /* 0x000000040000795c */ /* 0x000fea0000300000 */
.L_x_30:
[----:B------:R-:W-:Y:S05]  /*1a80*/  BSYNC.RECONVERGENT B0 ;  /* 0x0000000000007941 */ /* 0x000fea0003800200 */
.L_x_29:
[----:B------:R-:W-:Y:S02]  /*1a90*/  UIADD3 UR23, UPT, UPT, UR17, 0x1, URZ ;  /* 0x0000000111177890 */ /* 0x000fe4000fffe0ff */
[----:B------:R-:W-:Y:S02]  /*1aa0*/  UIADD3 UR28, UP1, UPT, UR14, 0x80, URZ ;  /* 0x000000800e1c7890 */ /* 0x000fe4000ff3e0ff */
[----:B------:R-:W-:Y:S02]  /*1ab0*/  UISETP.NE.AND UP0, UPT, UR23, 0x5, UPT ;  /* 0x000000051700788c */ /* 0x000fe4000bf05270 */
[----:B------:R-:W-:Y:S02]  /*1ac0*/  ULOP3.LUT UR33, UR33, 0xfefffff8, URZ, 0xc0, !UPT ;  /* 0xfefffff821217892 */ /* 0x000fe4000f8ec0ff */
[----:B------:R-:W-:Y:S02]  /*1ad0*/  USEL UR9, URZ, 0x1, UP0 ;  /* 0x00000001ff097887 */ /* 0x000fe40008000000 */
[----:B------:R-:W-:-:S02]  /*1ae0*/  USEL UR23, UR23, URZ, UP0 ;  /* 0x000000ff17177287 */ /* 0x000fc40008000000 */
[----:B------:R-:W-:Y:S02]  /*1af0*/  UIADD3 UR26, UP0, UPT, UR14, 0x180, URZ ;  /* 0x000001800e1a7890 */ /* 0x000fe4000ff1e0ff */
[----:B------:R-:W-:Y:S01]  /*1b00*/  ULEA UR8, UR23, UR6, 0x3 ;  /* 0x0000000617087291 */ /* 0x000fe2000f8e18ff */
[----:B------:R-:W-:Y:S01]  /*1b10*/  LOP3.LUT R15, R15, UR9, RZ, 0x3c, !PT ;  /* 0x000000090f0f7c12 */ /* 0x000fe2000f8e3cff */
[----:B------:R-:W-:Y:S02]  /*1b20*/  UIADD3.X UR29, UPT, UPT, URZ, UR15, URZ, UP1, !UPT ;  /* 0x0000000fff1d7290 */ /* 0x000fe40008ffe4ff */
[----:B------:R-:W-:Y:S01]  /*1b30*/  UIADD3.X UR27, UPT, UPT, URZ, UR15, URZ, UP0, !UPT ;  /* 0x0000000fff1b7290 */ /* 0x000fe200087fe4ff */
[----:B-1----:R-:W-:Y:S01]  /*1b40*/  SHF.L.U32 R2, R15, 0x1f, RZ ;  /* 0x0000001f0f027819 */ /* 0x002fe200000006ff */
[----:B------:R-:W-:Y:S01]  /*1b50*/  UMOV UR18, 0x0 ;  /* 0x0000000000127882 */ /* 0x000fe20000000000 */
[----:B------:R-:W-:Y:S01]  /*1b60*/  UMOV UR19, 0x10000000 ;  /* 0x1000000000137882 */ /* 0x000fe20000000000 */
[----:B------:R-:W-:Y:S01]  /*1b70*/  UMOV UR10, UR34 ;  /* 0x00000022000a7c82 */ /* 0x000fe20008000000 */
[----:B------:R4:W1:Y:S01]  /*1b80*/  SYNCS.PHASECHK.TRANS64.TRYWAIT P0, [UR8+0x28], R2 ;  /* 0x00002802ff0075a7 */ /* 0x0008620008001108 */
[----:B------:R-:W-:Y:S01]  /*1b90*/  ULEA UR8, UR17, UR6, 0xd ;  /* 0x0000000611087291 */ /* 0x000fe2000f8e68ff */
[----:B------:R-:W-:Y:S01]  /*1ba0*/  UMOV UR12, UR36 ;  /* 0x00000024000c7c82 */ /* 0x000fe20008000000 */
[----:B------:R-:W-:-:S02]  /*1bb0*/  UMOV UR9, UR33 ;  /* 0x0000002100097c82 */ /* 0x000fc40008000000 */
[----:B------:R-:W-:Y:S02]  /*1bc0*/  UIADD3 UR32, UPT, UPT, UR8, 0x10800, URZ ;  /* 0x0001080008207890 */ /* 0x000fe4000fffe0ff */
[----:B------:R-:W-:Y:S01]  /*1bd0*/  UIADD3 UR8, UPT, UPT, UR8, 0x1a800, URZ ;  /* 0x0001a80008087890 */ /* 0x000fe2000fffe0ff */
[----:B------:R-:W-:Y:S01]  /*1be0*/  UMOV UR25, UR13 ;  /* 0x0000000d00197c82 */ /* 0x000fe20008000000 */
[----:B------:R-:W-:-:S05]  /*1bf0*/  UMOV UR17, UR23 ;  /* 0x0000001700117c82 */ /* 0x000fca0008000000 */
[----:B------:R2:W-:Y:S02]  /*1c00*/  UTMALDG.3D.2CTA [UR32], [UR28], desc[UR18] ;  /* 0x000012201c0075b4 */ /* 0x0005e40008211000 */
[----:B------:R4:W-:Y:S01]  /*1c10*/  UTMALDG.3D.2CTA [UR8], [UR26], desc[UR18] ;  /* 0x000012081a0075b4 */ /* 0x0009e20008211000 */
[----:B--2---:R-:W-:Y:S01]  /*1c20*/  UIADD3 UR34, UPT, UPT, UR34, 0x20, URZ ;  /* 0x0000002022227890 */ /* 0x004fe2000fffe0ff */
[----:B------:R-:W-:Y:S11]  /*1c30*/  BRA.U UP2, `(.L_x_31) ;  /* 0xfffffffd02507547 */ /* 0x000ff6000b83ffff */
.L_x_25:
[----:B----4-:R-:W-:Y:S01]  /*1c40*/  ULEA UR8, UR23, UR6, 0x3 ;  /* 0x0000000617087291 */ /* 0x010fe2000f8e18ff */
[----:B-1----:R-:W-:Y:S01]  /*1c50*/  SHF.L.U32 R2, R15, 0x1f, RZ ;  /* 0x0000001f0f027819 */ /* 0x002fe200000006ff */
[----:B------:R-:W-:Y:S01]  /*1c60*/  @!P1 SYNCS.ARRIVE.TRANS64.A1T0 RZ, [UR6+0x98], RZ ;  /* 0x000098ffffff99a7 */ /* 0x000fe20008100006 */
[----:B------:R-:W-:-:S06]  /*1c70*/  UISETP.GT.AND UP0, UPT, UR7, UR5, UPT ;  /* 0x000000050700728c */ /* 0x000fcc000bf04270 */
[----:B--2---:R1:W2:Y:S03]  /*1c80*/  SYNCS.PHASECHK.TRANS64.TRYWAIT P0, [UR8+0x28], R2 ;  /* 0x00002802ff0075a7 */ /* 0x0042a60008001108 */
[----:B------:R-:W-:Y:S05]  /*1c90*/  BRA.U !UP0, `(.L_x_32) ;  /* 0x0000000108bc7547 */ /* 0x000fea000b800000 */
[----:B------:R-:W-:Y:S01]  /*1ca0*/  UIADD3 UR26, UPT, UPT, UR24, UR25, URZ ;  /* 0x00000019181a7290 */ /* 0x000fe2000fffe0ff */
[----:B------:R-:W-:-:S11]  /*1cb0*/  UMOV UR27, UR23 ;  /* 0x00000017001b7c82 */ /* 0x000fd60008000000 */
.L_x_38:
[----:B------:R-:W-:Y:S01]  /*1cc0*/  ULEA UR17, UR27, UR6, 0x3 ;  /* 0x000000061b117291 */ /* 0x000fe2000f8e18ff */
[----:B--2---:R-:W-:Y:S01]  /*1cd0*/  @P5 MOV R3, 0x8000 ;  /* 0x0000800000035802 */ /* 0x004fe20000000f00 */
[----:B-12---:R-:W-:Y:S10]  /*1ce0*/  @P0 BRA `(.L_x_33) ;  /* 0x00000000000c0947 */ /* 0x006ff40003800000 */
[----:B------:R-:W-:-:S04]  /*1cf0*/  SHF.L.U32 R5, R15, 0x1f, RZ ;  /* 0x0000001f0f057819 */ /* 0x000fc800000006ff */
[----:B------:R-:W2:Y:S02]  /*1d00*/  SYNCS.PHASECHK.TRANS64.TRYWAIT P0, [UR17+0x28], R5 ;  /* 0x00002805ff0075a7 */ /* 0x000ea40008001111 */
[----:B--2---:R-:W-:Y:S05]  /*1d10*/  @!P0 BRA `(.L_x_34) ;  /* 0x0000009400d08947 */ /* 0x004fea0003800000 */
.L_x_33:
[----:B------:R2:W-:Y:S01]  /*1d20*/  @P5 SYNCS.ARRIVE.TRANS64 RZ, [UR17], R3 ;  /* 0x00000003ffff59a7 */ /* 0x0005e20008000011 */
[----:B------:R-:W-:-:S04]  /*1d30*/  ULOP3.LUT UR8, UR22, 0x2, URZ, 0xfc, !UPT ;  /* 0x0000000216087892 */ /* 0x000fc8000f8efcff */
[----:B------:R-:W-:-:S09]  /*1d40*/  UISETP.NE.AND UP0, UPT, UR8, 0x2, UPT ;  /* 0x000000020800788c */ /* 0x000fd2000bf05270 */
[----:B------:R-:W-:Y:S05]  /*1d50*/  BRA.U UP0, `(.L_x_35) ;  /* 0x0000000100047547 */ /* 0x000fea000b800000 */
[----:B------:R-:W-:Y:S05]  /*1d60*/  BPT.TRAP 0x1 ;  /* 0x000000040000795c */ /* 0x000fea0000300000 */
.L_x_35:
[----:B------:R-:W-:Y:S04]  /*1d70*/  BSSY.RECONVERGENT B0, `(.L_x_36) ;  /* 0x0000003000007945 */ /* 0x000fe80003800200 */
[----:B------:R-:W-:Y:S05]  /*1d80*/  @!P4 BRA `(.L_x_37) ;  /* 0x000000000004c947 */ /* 0x000fea0003800000 */
[----:B------:R-:W-:Y:S05]  /*1d90*/  BPT.TRAP 0x1 ;  /* 0x000000040000795c */ /* 0x000fea0000300000 */
.L_x_37:
[----:B------:R-:W-:Y:S05]  /*1da0*/  BSYNC.RECONVERGENT B0 ;  /* 0x0000000000007941 */ /* 0x000fea0003800200 */
.L_x_36:
[----:B------:R-:W-:Y:S02]  /*1db0*/  UIADD3 UR23, UPT, UPT, UR27, 0x1, URZ ;  /* 0x000000011b177890 */ /* 0x000fe4000fffe0ff */
[----:B------:R-:W-:Y:S02]  /*1dc0*/  UIADD3 UR32, UP1, UPT, UR14, 0x80, URZ ;  /* 0x000000800e207890 */ /* 0x000fe4000ff3e0ff */
[----:B------:R-:W-:Y:S02]  /*1dd0*/  UISETP.NE.AND UP0, UPT, UR23, 0x5, UPT ;  /* 0x000000051700788c */ /* 0x000fe4000bf05270 */
[----:B------:R-:W-:Y:S02]  /*1de0*/  USHF.L.U32 UR18, UR25, 0x5, URZ ;  /* 0x0000000519127899 */ /* 0x000fe400080006ff */
[----:B------:R-:W-:Y:S02]  /*1df0*/  USEL UR9, URZ, 0x1, UP0 ;  /* 0x00000001ff097887 */ /* 0x000fe40008000000 */
[----:B------:R-:W-:-:S02]  /*1e00*/  USEL UR23, UR23, URZ, UP0 ;  /* 0x000000ff17177287 */ /* 0x000fc40008000000 */
[----:B------:R-:W-:Y:S02]  /*1e10*/  UIADD3 UR30, UP0, UPT, UR14, 0x180, URZ ;  /* 0x000001800e1e7890 */ /* 0x000fe4000ff1e0ff */
[----:B------:R-:W-:Y:S01]  /*1e20*/  ULEA UR8, UR23, UR6, 0x3 ;  /* 0x0000000617087291 */ /* 0x000fe2000f8e18ff */
[----:B------:R-:W-:Y:S01]  /*1e30*/  LOP3.LUT R15, R15, UR9, RZ, 0x3c, !PT ;  /* 0x000000090f0f7c12 */ /* 0x000fe2000f8e3cff */
[----:B------:R-:W-:Y:S02]  /*1e40*/  ULOP3.LUT UR17, UR17, 0xfefffff8, URZ, 0xc0, !UPT ;  /* 0xfefffff811117892 */ /* 0x000fe4000f8ec0ff */
[----:B------:R-:W-:Y:S01]  /*1e50*/  UIADD3.X UR33, UPT, UPT, URZ, UR15, URZ, UP1, !UPT ;  /* 0x0000000fff217290 */ /* 0x000fe20008ffe4ff */
[----:B-1----:R-:W-:Y:S01]  /*1e60*/  SHF.L.U32 R2, R15, 0x1f, RZ ;  /* 0x0000001f0f027819 */ /* 0x002fe200000006ff */
[----:B------:R-:W-:Y:S01]  /*1e70*/  UIADD3.X UR31, UPT, UPT, URZ, UR15, URZ, UP0, !UPT ;  /* 0x0000000fff1f7290 */ /* 0x000fe200087fe4ff */
[----:B------:R-:W-:Y:S02]  /*1e80*/  UMOV UR28, 0x0 ;  /* 0x00000000001c7882 */ /* 0x000fe40000000000 */
[----:B------:R4:W1:Y:S01]  /*1e90*/  SYNCS.PHASECHK.TRANS64.TRYWAIT P0, [UR8+0x28], R2 ;  /* 0x00002802ff0075a7 */ /* 0x0008620008001108 */
[----:B------:R-:W-:Y:S01]  /*1ea0*/  ULEA UR8, UR27, UR6, 0xd ;  /* 0x000000061b087291 */ /* 0x000fe2000f8e68ff */
[----:B------:R-:W-:Y:S01]  /*1eb0*/  UMOV UR29, 0x10000000 ;  /* 0x10000000001d7882 */ /* 0x000fe20000000000 */
[----:B------:R-:W-:-:S02]  /*1ec0*/  UMOV UR19, UR35 ;  /* 0x0000002300137c82 */ /* 0x000fc40008000000 */
[----:B------:R-:W-:Y:S02]  /*1ed0*/  UIADD3 UR16, UPT, UPT, UR8, 0x10800, URZ ;  /* 0x0001080008107890 */ /* 0x000fe4000fffe0ff */
[----:B------:R-:W-:Y:S01]  /*1ee0*/  UIADD3 UR8, UPT, UPT, UR8, 0x1a800, URZ ;  /* 0x0001a80008087890 */ /* 0x000fe2000fffe0ff */
[----:B------:R-:W-:Y:S01]  /*1ef0*/  UMOV UR20, UR36 ;  /* 0x0000002400147c82 */ /* 0x000fe20008000000 */
[----:B------:R-:W-:Y:S01]  /*1f00*/  UMOV UR12, UR36 ;  /* 0x00000024000c7c82 */ /* 0x000fe20008000000 */
[----:B------:R-:W-:Y:S01]  /*1f10*/  UMOV UR9, UR17 ;  /* 0x0000001100097c82 */ /* 0x000fe20008000000 */
[----:B------:R-:W-:Y:S01]  /*1f20*/  UMOV UR10, UR18 ;  /* 0x00000012000a7c82 */ /* 0x000fe20008000000 */
[----:B------:R-:W-:Y:S02]  /*1f30*/  UIADD3 UR25, UPT, UPT, UR25, 0x1, URZ ;  /* 0x0000000119197890 */ /* 0x000fe4000fffe0ff */
[----:B------:R4:W-:Y:S01]  /*1f40*/  UTMALDG.3D.2CTA [UR16], [UR32], desc[UR28] ;  /* 0x00001c10200075b4 */ /* 0x0009e20008211000 */
[----:B------:R-:W-:Y:S01]  /*1f50*/  UMOV UR27, UR23 ;  /* 0x00000017001b7c82 */ /* 0x000fe20008000000 */
[----:B------:R-:W-:Y:S01]  /*1f60*/  UISETP.NE.AND UP0, UPT, UR25, UR26, UPT ;  /* 0x0000001a1900728c */ /* 0x000fe2000bf05270 */
[----:B------:R4:W-:Y:S08]  /*1f70*/  UTMALDG.3D.2CTA [UR8], [UR30], desc[UR28] ;  /* 0x00001c081e0075b4 */ /* 0x0009f00008211000 */
[----:B----4-:R-:W-:Y:S05]  /*1f80*/  BRA.U UP0, `(.L_x_38) ;  /* 0xfffffffd004c7547 */ /* 0x010fea000b83ffff */
.L_x_32:
[----:B-1----:R-:W-:Y:S01]  /*1f90*/  LEA R2, R14, UR6, 0x3 ;  /* 0x000000060e027c11 */ /* 0x002fe2000f8e18ff */
[----:B------:R-:W-:Y:S01]  /*1fa0*/  NOP ;  /* 0x0000000000007918 */ /* 0x000fe20000000000 */
[----:B--2---:R-:W-:Y:S02]  /*1fb0*/  SHF.L.U32 R3, R12, 0x1f, RZ ;  /* 0x0000001f0c037819 */ /* 0x004fe400000006ff */
[----:B------:R-:W-:Y:S02]  /*1fc0*/  LEA R4, R14, UR6, 0x4 ;  /* 0x000000060e047c11 */ /* 0x000fe4000f8e20ff */
[----:B------:R-:W1:Y:S02]  /*1fd0*/  SYNCS.PHASECHK.TRANS64.TRYWAIT P0, [R2+URZ+0xa0], R3 ;  /* 0x0000a003020075a7 */ /* 0x000e6400080011ff */
[----:B-1----:R-:W-:Y:S05]  /*1fe0*/  @!P0 BRA `(.L_x_39) ;  /* 0x0000009400348947 */ /* 0x002fea0003800000 */
.L_x_151:
[----:B------:R-:W2:Y:S01]  /*1ff0*/  LDS.128 R4, [R4+0x110] ;  /* 0x0001100004047984 */ /* 0x000ea20000000c00 */
[----:B------:R-:W-:Y:S01]  /*2000*/  ISETP.GE.AND P0, PT, R72, 0x1, PT ;  /* 0x000000014800780c */ /* 0x000fe20003f06270 */
[----:B-1----:R-:W-:Y:S01]  /*2010*/  VIADD R2, R2, 0xb0 ;  /* 0x000000b002027836 */ /* 0x002fe20000000000 */
[----:B------:R-:W-:Y:S01]  /*2020*/  @!PT LDS RZ, [RZ] ;  /* 0x00000000fffff984 */ /* 0x000fe20000000800 */
[----:B------:R-:W-:Y:S01]  /*2030*/  @!PT LDS RZ, [RZ] ;  /* 0x00000000fffff984 */ /* 0x000fe20000000800 */
[----:B------:R-:W-:Y:S01]  /*2040*/  @!PT LDS RZ, [RZ] ;  /* 0x00000000fffff984 */ /* 0x000fe20000000800 */
[----:B------:R-:W-:Y:S01]  /*2050*/  @!PT LDS RZ, [RZ] ;  /* 0x00000000fffff984 */ /* 0x000fe20000000800 */
[----:B------:R1:W-:Y:S06]  /*2060*/  MEMBAR.ALL.CTA ;  /* 0x0000000000007992 */ /* 0x0003ec0000008000 */
[----:B-1----:R-:W1:Y:S01]  /*2070*/  FENCE.VIEW.ASYNC.S ;  /* 0x00000000000073c6 */ /* 0x002e620000000000 */
[----:B------:R-:W-:-:S04]  /*2080*/  PRMT R2, RZ, 0x654, R2 ;  /* 0x00000654ff027816 */ /* 0x000fc80000000002 */
[----:B-1----:R1:W-:Y:S01]  /*2090*/  SYNCS.ARRIVE.TRANS64.RED.A1T0 RZ, [R2+URZ], RZ ;  /* 0x000000ff02ff79a7 */ /* 0x0023e200081004ff */
[----:B--2---:R-:W-:-:S13]  /*20a0*/  LOP3.LUT P2, RZ, R6, 0x1, RZ, 0xc0, !PT ;  /* 0x0000000106ff7812 */ /* 0x004fda000784c0ff */
[----:B------:R-:W-:Y:S01]  /*20b0*/  @P2 SHF.R.U32.HI R3, RZ, 0x10, R5 ;  /* 0x00000010ff032819 */ /* 0x000fe20000011605 */
[----:B------:R-:W-:Y:S01]  /*20c0*/  VOTEU.ANY UP0, P2 ;  /* 0x0000000000ff7886 */ /* 0x000fe20001000100 */
[----:B------:R-:W-:Y:S02]  /*20d0*/  @P2 MOV R13, R4 ;  /* 0x00000004000d2202 */ /* 0x000fe40000000f00 */
[----:B------:R-:W-:Y:S02]  /*20e0*/  @P2 R2UR.BROADCAST UR8, R3 ;  /* 0x00000000030822ca */ /* 0x000fe400008e0000 */
[----:B------:R-:W-:-:S11]  /*20f0*/  @P2 LOP3.LUT R11, R5, 0xffff, RZ, 0xc0, !PT ;  /* 0x0000ffff050b2812 */ /* 0x000fd600078ec0ff */
[----:B------:R-:W-:Y:S01]  /*2100*/  @UP0 UMOV UR36, UR8 ;  /* 0x0000000800240c82 */ /* 0x000fe20008000000 */
[----:B-1----:R-:W-:Y:S05]  /*2110*/  @!P0 BRA `(.L_x_40) ;  /* 0x0000000000b88947 */ /* 0x002fea0003800000 */
[----:B------:R-:W3:Y:S01]  /*2120*/  LDC.64 R4, c[0x0][0xb18] ;  /* 0x0002c600ff047b82 */ /* 0x000ee20000000a00 */
[----:B------:R-:W-:-:S07]  /*2130*/  ISETP.NE.AND P3, PT, R72, 0x1, PT ;  /* 0x000000014800780c */ /* 0x000fce0003f65270 */
[----:B------:R-:W1:Y:S08]  /*2140*/  LDC.64 R6, c[0x0][0xb10] ;  /* 0x0002c400ff067b82 */ /* 0x000e700000000a00 */
[----:B------:R-:W2:Y:S08]  /*2150*/  LDC R17, c[0x0][0xb20] ;  /* 0x0002c800ff117b82 */ /* 0x000eb00000000800 */
[----:B------:R-:W4:Y:S01]  /*2160*/  LDC R18, c[0x0][0xb0c] ;  /* 0x0002c300ff127b82 */ /* 0x000f220000000800 */
[----:B---3--:R-:W-:Y:S01]  /*2170*/  IMAD.HI.U32 R22, R0, R5, RZ ;  /* 0x0000000500167227 */ /* 0x008fe200078e00ff */
[----:B------:R-:W-:-:S06]  /*2180*/  ISETP.NE.AND P0, PT, R4, 0x1, PT ;  /* 0x000000010400780c */ /* 0x000fcc0003f05270 */
[----:B------:R-:W3:Y:S01]  /*2190*/  LDC.64 R2, c[0x0][0xb28] ;  /* 0x0002ca00ff027b82 */ /* 0x000ee20000000a00 */
[----:B-1----:R-:W-:-:S04]  /*21a0*/  IMAD.HI.U32 R20, R9, R6, RZ ;  /* 0x0000000609147227 */ /* 0x002fc800078e00ff */
[----:B------:R-:W-:Y:S01]  /*21b0*/  IMAD.HI.U32 R24, R13, R6, RZ ;  /* 0x000000060d187227 */ /* 0x000fe200078e00ff */
[----:B------:R-:W-:Y:S02]  /*21c0*/  SHF.R.U32.HI R20, RZ, R7, R20 ;  /* 0x00000007ff147219 */ /* 0x000fe40000011614 */
[----:B--2---:R-:W-:Y:S01]  /*21d0*/  SHF.R.U32.HI R19, RZ, R17, R22 ;  /* 0x00000011ff137219 */ /* 0x004fe20000011616 */
[----:B------:R-:W-:Y:S01]  /*21e0*/  IMAD.HI.U32 R22, R11, R5, RZ ;  /* 0x000000050b167227 */ /* 0x000fe200078e00ff */
[----:B------:R-:W-:Y:S02]  /*21f0*/  SHF.R.U32.HI R24, RZ, R7, R24 ;  /* 0x00000007ff187219 */ /* 0x000fe40000011618 */
[----:B------:R-:W-:Y:S02]  /*2200*/  SEL R19, R0, R19, !P0 ;  /* 0x0000001300137207 */ /* 0x000fe40004000000 */
[----:B------:R-:W-:Y:S02]  /*2210*/  SHF.R.U32.HI R22, RZ, R17, R22 ;  /* 0x00000011ff167219 */ /* 0x000fe40000011616 */
[----:B----4-:R-:W-:-:S02]  /*2220*/  ISETP.NE.AND P1, PT, R18, 0x1, PT ;  /* 0x000000011200780c */ /* 0x010fc40003f25270 */
[----:B------:R-:W-:Y:S02]  /*2230*/  SEL R5, R11, R22, !P0 ;  /* 0x000000160b057207 */ /* 0x000fe40004000000 */
[----:B------:R-:W-:Y:S02]  /*2240*/  SEL R21, R9, R20, !P1 ;  /* 0x0000001409157207 */ /* 0x000fe40004800000 */
[----:B------:R-:W-:Y:S01]  /*2250*/  SEL R7, R13, R24, !P1 ;  /* 0x000000180d077207 */ /* 0x000fe20004800000 */
[----:B---3--:R-:W-:Y:S01]  /*2260*/  IMAD.HI.U32 R20, R19, R2, RZ ;  /* 0x0000000213147227 */ /* 0x008fe200078e00ff */
[----:B------:R-:W-:-:S03]  /*2270*/  IADD3 R17, PT, PT, -R5, RZ, RZ ;  /* 0x000000ff05117210 */ /* 0x000fc60007ffe1ff */
        /* <DEDUP_REMOVED lines=11> */
[----:B------:R-:W-:-:S04]  /*2330*/  @!P0 IMAD.HI.U32 R20, R7, R2, RZ ;  /* 0x0000000207148227 */ /* 0x000fc800078e00ff */
[----:B------:R-:W-:Y:S01]  /*2340*/  IMAD.MOV R2, RZ, RZ, -R6 ;  /* 0x000000ffff027224 */ /* 0x000fe200078e0a06 */
[----:B------:R-:W-:-:S03]  /*2350*/  @!P0 SHF.R.U32.HI R20, RZ, R3, R20 ;  /* 0x00000003ff148219 */ /* 0x000fc60000011614 */
[----:B------:R-:W-:Y:S01]  /*2360*/  IMAD R2, R72, R2, R5 ;  /* 0x0000000248027224 */ /* 0x000fe200078e0205 */
        /* <DEDUP_REMOVED lines=9> */
.L_x_40:
[----:B------:R-:W1:Y:S02]  /*2400*/  LDCU UR8, c[0x0][0xb30] ;  /* 0x00016600ff0877ac */ /* 0x000e640008000800 */
[----:B-1----:R-:W-:-:S09]  /*2410*/  UISETP.NE.AND UP0, UPT, UR8, 0x1, UPT ;  /* 0x000000010800788c */ /* 0x002fd2000bf05270 */
[----:B------:R-:W-:Y:S05]  /*2420*/  BRA.U UP0, `(.L_x_41) ;  /* 0x0000000100407547 */ /* 0x000fea000b800000 */
[----:B------:R-:W1:Y:S08]  /*2430*/  LDC.64 R4, c[0x0][0xb10] ;  /* 0x0002c400ff047b82 */ /* 0x000e700000000a00 */
[----:B------:R-:W2:Y:S08]  /*2440*/  LDC.64 R2, c[0x0][0xb18] ;  /* 0x0002c600ff027b82 */ /* 0x000eb00000000a00 */
[----:B------:R-:W4:Y:S08]  /*2450*/  LDC R6, c[0x0][0xb20] ;  /* 0x0002c800ff067b82 */ /* 0x000f300000000800 */
[----:B------:R-:W3:Y:S01]  /*2460*/  LDC R18, c[0x0][0xb0c] ;  /* 0x0002c300ff127b82 */ /* 0x000ee20000000800 */
[----:B-1----:R-:W-:-:S05]  /*2470*/  IMAD.HI.U32 R4, R13, R4, RZ ;  /* 0x000000040d047227 */ /* 0x002fca00078e00ff */
[----:B------:R-:W-:Y:S01]  /*2480*/  SHF.R.U32.HI R4, RZ, R5, R4 ;  /* 0x00000005ff047219 */ /* 0x000fe20000011604 */
[----:B--2---:R-:W-:Y:S01]  /*2490*/  IMAD.HI.U32 R3, R11, R3, RZ ;  /* 0x000000030b037227 */ /* 0x004fe200078e00ff */
[----:B------:R-:W-:-:S04]  /*24a0*/  ISETP.NE.AND P0, PT, R2, 0x1, PT ;  /* 0x000000010200780c */ /* 0x000fc80003f05270 */
[----:B----4-:R-:W-:-:S04]  /*24b0*/  SHF.R.U32.HI R6, RZ, R6, R3 ;  /* 0x00000006ff067219 */ /* 0x010fc80000011603 */
[----:B------:R-:W-:Y:S02]  /*24c0*/  SEL R3, R11, R6, !P0 ;  /* 0x000000060b037207 */ /* 0x000fe40004000000 */
[----:B---3--:R-:W-:-:S04]  /*24d0*/  ISETP.NE.AND P1, PT, R18, 0x1, PT ;  /* 0x000000011200780c */ /* 0x008fc80003f25270 */
[----:B------:R-:W-:-:S05]  /*24e0*/  SEL R4, R13, R4, !P1 ;  /* 0x000000040d047207 */ /* 0x000fca0004800000 */
[----:B------:R-:W-:Y:S02]  /*24f0*/  IMAD.IADD R5, R3, 0x1, -R4 ;  /* 0x0000000103057824 */ /* 0x000fe400078e0a04 */
[----:B------:R-:W-:Y:S02]  /*2500*/  IMAD.IADD R3, R4, 0x1, -R3 ;  /* 0x0000000104037824 */ /* 0x000fe400078e0a03 */
[----:B------:R-:W-:Y:S02]  /*2510*/  IMAD R13, R5, R18, R13 ;  /* 0x00000012050d7224 */ /* 0x000fe400078e020d */
[----:B------:R-:W-:-:S07]  /*2520*/  IMAD R11, R3, R2, R11 ;  /* 0x00000002030b7224 */ /* 0x000fce00078e020b */
.L_x_41:
[----:B------:R-:W-:Y:S01]  /*2530*/  VIADD R14, R14, 0x1 ;  /* 0x000000010e0e7836 */ /* 0x000fe20000000000 */
[----:B------:R-:W-:Y:S01]  /*2540*/  PLOP3.LUT P1, PT, PT, PT, PT, 0x80, 0x8 ;  /* 0x000000000008781c */ /* 0x000fe20003f2f070 */
[----:B------:R-:W-:Y:S02]  /*2550*/  IMAD.IADD R21, R13, 0x1, R156 ;  /* 0x000000010d157824 */ /* 0x000fe400078e029c */
[----:B------:R-:W-:Y:S01]  /*2560*/  IMAD.IADD R20, R11, 0x1, R154 ;  /* 0x000000010b147824 */ /* 0x000fe200078e029a */
[----:B------:R-:W-:-:S04]  /*2570*/  ISETP.NE.AND P0, PT, R14, 0x2, PT ;  /* 0x000000020e00780c */ /* 0x000fc80003f05270 */
[----:B------:R-:W-:Y:S02]  /*2580*/  SEL R3, RZ, 0x1, P0 ;  /* 0x00000001ff037807 */ /* 0x000fe40000000000 */
[----:B------:R-:W-:Y:S02]  /*2590*/  SEL R14, R14, RZ, P0 ;  /* 0x000000ff0e0e7207 */ /* 0x000fe40000000000 */
[----:B------:R-:W-:Y:S01]  /*25a0*/  LOP3.LUT R12, R12, R3, RZ, 0x3c, !PT ;  /* 0x000000030c0c7212 */ /* 0x000fe200078e3cff */
[----:B------:R-:W-:Y:S06]  /*25b0*/  @P2 BRA `(.L_x_42) ;  /* 0xfffffff000642947 */ /* 0x000fec000383ffff */
[----:B------:R-:W-:Y:S01]  /*25c0*/  UIADD3 UR6, UPT, UPT, UR6, 0x28, URZ ;  /* 0x0000002806067890 */ /* 0x000fe2000fffe0ff */
[----:B------:R-:W-:-:S03]  /*25d0*/  SHF.L.U32 R3, R15, 0x1f, RZ ;  /* 0x0000001f0f037819 */ /* 0x000fc600000006ff */
[----:B------:R-:W-:-:S09]  /*25e0*/  ULEA UR4, UR23, UR6, 0x3 ;  /* 0x0000000617047291 */ /* 0x000fd2000f8e18ff */
[----:B------:R-:W1:Y:S02]  /*25f0*/  SYNCS.PHASECHK.TRANS64.TRYWAIT P0, [UR4], R3 ;  /* 0x00000003ff0075a7 */ /* 0x000e640008001104 */
[----:B-1----:R-:W-:Y:S05]  /*2600*/  @!P0 BRA `(.L_x_43) ;  /* 0x0000008c00c08947 */ /* 0x002fea0003800000 */
.L_x_153:
[----:B------:R-:W-:-:S04]  /*2610*/  UIADD3 UR5, UPT, UPT, UR23, 0x1, URZ ;  /* 0x0000000117057890 */ /* 0x000fc8000fffe0ff */
[----:B------:R-:W-:-:S04]  /*2620*/  UISETP.NE.AND UP0, UPT, UR5, 0x5, UPT ;  /* 0x000000050500788c */ /* 0x000fc8000bf05270 */
[----:B------:R-:W-:Y:S02]  /*2630*/  USEL UR7, URZ, 0x1, UP0 ;  /* 0x00000001ff077887 */ /* 0x000fe40008000000 */
[----:B------:R-:W-:-:S04]  /*2640*/  USEL UR5, UR5, URZ, UP0 ;  /* 0x000000ff05057287 */ /* 0x000fc80008000000 */
[----:B------:R-:W-:Y:S01]  /*2650*/  ULEA UR4, UR5, UR6, 0x3 ;  /* 0x0000000605047291 */ /* 0x000fe2000f8e18ff */
[----:B------:R-:W-:-:S04]  /*2660*/  LOP3.LUT R2, R15, UR7, RZ, 0x3c, !PT ;  /* 0x000000070f027c12 */ /* 0x000fc8000f8e3cff */
[----:B-1----:R-:W-:-:S04]  /*2670*/  SHF.L.U32 R3, R2, 0x1f, RZ ;  /* 0x0000001f02037819 */ /* 0x002fc800000006ff */
[----:B------:R-:W1:Y:S02]  /*2680*/  SYNCS.PHASECHK.TRANS64.TRYWAIT P0, [UR4], R3 ;  /* 0x00000003ff0075a7 */ /* 0x000e640008001104 */
[----:B-1----:R-:W-:Y:S05]  /*2690*/  @!P0 BRA `(.L_x_44) ;  /* 0x0000008c00b48947 */ /* 0x002fea0003800000 */
.L_x_155:
        /* <DEDUP_REMOVED lines=9> */
.L_x_157:
        /* <DEDUP_REMOVED lines=9> */
.L_x_159:
[----:B------:R-:W-:-:S04]  /*27c0*/  UIADD3 UR5, UPT, UPT, UR5, 0x1, URZ ;  /* 0x0000000105057890 */ /* 0x000fc8000fffe0ff */
[----:B------:R-:W-:-:S04]  /*27d0*/  UISETP.NE.AND UP0, UPT, UR5, 0x5, UPT ;  /* 0x000000050500788c */ /* 0x000fc8000bf05270 */
[----:B------:R-:W-:Y:S02]  /*27e0*/  USEL UR4, URZ, 0x1, UP0 ;  /* 0x00000001ff047887 */ /* 0x000fe40008000000 */
[----:B------:R-:W-:-:S04]  /*27f0*/  USEL UR5, UR5, URZ, UP0 ;  /* 0x000000ff05057287 */ /* 0x000fc80008000000 */
[----:B------:R-:W-:Y:S01]  /*2800*/  ULEA UR5, UR5, UR6, 0x3 ;  /* 0x0000000605057291 */ /* 0x000fe2000f8e18ff */
[----:B-1----:R-:W-:-:S04]  /*2810*/  LOP3.LUT R3, R2, UR4, RZ, 0x3c, !PT ;  /* 0x0000000402037c12 */ /* 0x002fc8000f8e3cff */
[----:B------:R-:W-:Y:S01]  /*2820*/  SHF.L.U32 R3, R3, 0x1f, RZ ;  /* 0x0000001f03037819 */ /* 0x000fe200000006ff */
[----:B---3--:R-:W-:-:S07]  /*2830*/  IMAD.U32 R0, RZ, RZ, UR5 ;  /* 0x00000005ff007e24 */ /* 0x008fce000f8e00ff */
.L_x_47:
[----:B-1----:R1:W2:Y:S02]  /*2840*/  SYNCS.PHASECHK.TRANS64.TRYWAIT P0, [R0+URZ], R3 ;  /* 0x00000003000075a7 */ /* 0x0022a400080011ff */
[----:B--2---:R-:W-:Y:S05]  /*2850*/  @!P0 NANOSLEEP.SYNCS 0x989680 ;  /* 0x009896800000895d */ /* 0x004fea0003900000 */
[----:B------:R-:W2:Y:S02]  /*2860*/  @!P0 SYNCS.PHASECHK.TRANS64 P0, [R0+URZ], R3 ;  /* 0x00000003000085a7 */ /* 0x000ea400080010ff */
[----:B--2---:R-:W-:Y:S05]  /*2870*/  @P0 EXIT ;  /* 0x000000000000094d */ /* 0x004fea0003800000 */
[----:B------:R-:W-:Y:S05]  /*2880*/  BRA `(.L_x_47) ;  /* 0xfffffffc00ec7947 */ /* 0x000fea000383ffff */
.L_x_22:
[----:B------:R-:W-:-:S04]  /*2890*/  UISETP.NE.AND UP1, UPT, UR37, URZ, UPT ;  /* 0x000000ff2500728c */ /* 0x000fc8000bf25270 */
[----:B------:R-:W-:-:S09]  /*28a0*/  UISETP.NE.OR UP1, UPT, UR10, 0x1, UP1 ;  /* 0x000000010a00788c */ /* 0x000fd20008f25670 */
[----:B------:R-:W-:Y:S05]  /*28b0*/  BRA.U UP1, `(.L_x_48) ;  /* 0x00000005014c7547 */ /* 0x000fea000b800000 */
[----:B------:R-:W-:Y:S01]  /*28c0*/  HFMA2 R11, -RZ, RZ, 0, 0 ;  /* 0x00000000ff0b7431 */ /* 0x000fe200000001ff */
[----:B------:R-:W-:Y:S01]  /*28d0*/  ISETP.GE.U32.AND P2, PT, R10, 0x2, PT ;  /* 0x000000020a00780c */ /* 0x000fe20003f46070 */
[----:B------:R-:W-:Y:S01]  /*28e0*/  IMAD.MOV.U32 R12, RZ, RZ, 0x1 ;  /* 0x00000001ff0c7424 */ /* 0x000fe200078e00ff */
[----:B------:R-:W-:Y:S01]  /*28f0*/  CS2R R8, SRZ ;  /* 0x0000000000087805 */ /* 0x000fe2000001ff00 */
[----:B------:R-:W-:Y:S01]  /*2900*/  IMAD.MOV.U32 R3, RZ, RZ, RZ ;  /* 0x000000ffff037224 */ /* 0x000fe200078e00ff */
[----:B------:R-:W-:Y:S01]  /*2910*/  UMOV UR4, 0x400 ;  /* 0x0000040000047882 */ /* 0x000fe20000000000 */
[----:B------:R-:W-:Y:S01]  /*2920*/  UMOV UR6, URZ ;  /* 0x000000ff00067c82 */ /* 0x000fe20008000000 */
[----:B------:R-:W-:-:S12]  /*2930*/  ULEA UR37, UR37, UR4, 0x18 ;  /* 0x0000000425257291 */ /* 0x000fd8000f8ec0ff */
.L_x_52:
[----:B------:R-:W-:Y:S02]  /*2940*/  LEA R0, R3, UR37, 0x3 ;  /* 0x0000002503007c11 */ /* 0x000fe4000f8e18ff */
[----:B------:R-:W-:-:S03]  /*2950*/  SHF.L.U32 R5, R8, 0x1f, RZ ;  /* 0x0000001f08057819 */ /* 0x000fc600000006ff */
[----:B------:R-:W-:Y:S01]  /*2960*/  VIADD R4, R0, 0xf0 ;  /* 0x000000f000047836 */ /* 0x000fe20000000000 */
[----:B------:R-:W1:Y:S02]  /*2970*/  SYNCS.PHASECHK.TRANS64.TRYWAIT P0, [R0+URZ+0xe0], R5 ;  /* 0x0000e005000075a7 */ /* 0x000e6400080011ff */
[----:B-1----:R-:W-:Y:S05]  /*2980*/  @!P0 BRA `(.L_x_49) ;  /* 0x0000008c00408947 */ /* 0x002fea0003800000 */
.L_x_160:
[----:B------:R-:W-:Y:S01]  /*2990*/  ULEA UR5, UR6, UR37, 0x3 ;  /* 0x0000002506057291 */ /* 0x000fe2000f8e18ff */
[----:B------:R-:W-:Y:S01]  /*29a0*/  PRMT R4, RZ, 0x654, R4 ;  /* 0x00000654ff047816 */ /* 0x000fe20000000004 */
[----:B-1----:R-:W-:Y:S01]  /*29b0*/  @!P2 IMAD.MOV.U32 R5, RZ, RZ, 0x10 ;  /* 0x00000010ff05a424 */ /* 0x002fe200078e00ff */
[----:B------:R-:W-:Y:S01]  /*29c0*/  SHF.L.U32 R7, R12, 0x1f, RZ ;  /* 0x0000001f0c077819 */ /* 0x000fe200000006ff */
[----:B------:R-:W-:Y:S01]  /*29d0*/  UIADD3 UR4, UPT, UPT, UR5, 0xa0, URZ ;  /* 0x000000a005047890 */ /* 0x000fe2000fffe0ff */
[----:B------:R1:W-:Y:S05]  /*29e0*/  SYNCS.ARRIVE.TRANS64.RED.A1T0 RZ, [R4+URZ], RZ ;  /* 0x000000ff04ff79a7 */ /* 0x0003ea00081004ff */
[----:B------:R-:W-:Y:S01]  /*29f0*/  IMAD.U32 R13, RZ, RZ, UR4 ;  /* 0x00000004ff0d7e24 */ /* 0x000fe2000f8e00ff */
[----:B------:R-:W2:Y:S04]  /*2a00*/  SYNCS.PHASECHK.TRANS64.TRYWAIT P0, [UR5+0xb0], R7 ;  /* 0x0000b007ff0075a7 */ /* 0x000ea80008001105 */
[----:B------:R-:W-:Y:S01]  /*2a10*/  PRMT R13, R10, 0x654, R13 ;  /* 0x000006540a0d7816 */ /* 0x000fe2000000000d */
[----:B-12---:R-:W-:Y:S06]  /*2a20*/  @!P0 BRA `(.L_x_50) ;  /* 0x0000008c002c8947 */ /* 0x006fec0003800000 */
.L_x_162:
[----:B------:R-:W-:Y:S01]  /*2a30*/  ULEA UR4, UR6, UR37, 0x4 ;  /* 0x0000002506047291 */ /* 0x000fe2000f8e20ff */
[----:B------:R-:W-:Y:S01]  /*2a40*/  SEL R2, R13, R2, !P2 ;  /* 0x000000020d027207 */ /* 0x000fe20005000000 */
[----:B------:R-:W-:Y:S01]  /*2a50*/  UIADD3 UR5, UPT, UPT, UR5, 0xa0, URZ ;  /* 0x000000a005057890 */ /* 0x000fe2000fffe0ff */
[----:B-1----:R-:W-:Y:S01]  /*2a60*/  LEA R0, R11, UR37, 0x3 ;  /* 0x000000250b007c11 */ /* 0x002fe2000f8e18ff */
[----:B------:R-:W-:Y:S01]  /*2a70*/  UIADD3 UR4, UPT, UPT, UR4, 0x110, URZ ;  /* 0x0000011004047890 */ /* 0x000fe2000fffe0ff */
[----:B------:R1:W-:Y:S01]  /*2a80*/  @!P2 SYNCS.ARRIVE.TRANS64.RED RZ, [R2+URZ], R5 ;  /* 0x0000000502ffa9a7 */ /* 0x0003e200080004ff */
[----:B------:R-:W-:Y:S01]  /*2a90*/  UIADD3 UR6, UPT, UPT, UR6, 0x1, URZ ;  /* 0x0000000106067890 */ /* 0x000fe2000fffe0ff */
[----:B------:R-:W-:-:S03]  /*2aa0*/  VIADD R3, R3, 0x1 ;  /* 0x0000000103037836 */ /* 0x000fc60000000000 */
[----:B------:R-:W-:Y:S02]  /*2ab0*/  UISETP.NE.AND UP0, UPT, UR6, 0x2, UPT ;  /* 0x000000020600788c */ /* 0x000fe4000bf05270 */
[----:B------:R-:W-:Y:S01]  /*2ac0*/  ISETP.NE.AND P0, PT, R3, 0x2, PT ;  /* 0x000000020300780c */ /* 0x000fe20003f05270 */
[----:B------:R-:W-:Y:S06]  /*2ad0*/  UGETNEXTWORKID.BROADCAST [UR4], [UR5] ;  /* 0x00000000040073ca */ /* 0x000fec0008000100 */
[----:B------:R-:W-:Y:S02]  /*2ae0*/  USEL UR4, URZ, 0x1, UP0 ;  /* 0x00000001ff047887 */ /* 0x000fe40008000000 */
[----:B------:R-:W-:-:S04]  /*2af0*/  USEL UR6, UR6, URZ, UP0 ;  /* 0x000000ff06067287 */ /* 0x000fc80008000000 */
[----:B------:R-:W-:Y:S02]  /*2b00*/  LOP3.LUT R12, R12, UR4, RZ, 0x3c, !PT ;  /* 0x000000040c0c7c12 */ /* 0x000fe4000f8e3cff */
[----:B-1----:R-:W-:-:S04]  /*2b10*/  SHF.L.U32 R5, R9, 0x1f, RZ ;  /* 0x0000001f09057819 */ /* 0x002fc800000006ff */
[----:B------:R-:W1:Y:S02]  /*2b20*/  SYNCS.PHASECHK.TRANS64.TRYWAIT P1, [R0+URZ+0xa0], R5 ;  /* 0x0000a005000075a7 */ /* 0x000e6400080211ff */
[----:B-1----:R-:W-:Y:S05]  /*2b30*/  @!P1 BRA `(.L_x_51) ;  /* 0x0000008c00009947 */ /* 0x002fea0003800000 */
.L_x_163:
[----:B------:R-:W-:Y:S01]  /*2b40*/  LEA R4, R11, UR37, 0x4 ;  /* 0x000000250b047c11 */ /* 0x000fe2000f8e20ff */
[----:B-1----:R-:W-:Y:S01]  /*2b50*/  VIADD R0, R0, 0xb0 ;  /* 0x000000b000007836 */ /* 0x002fe20000000000 */
[----:B------:R-:W-:Y:S01]  /*2b60*/  SEL R3, R3, RZ, P0 ;  /* 0x000000ff03037207 */ /* 0x000fe20000000000 */
[----:B------:R-:W-:-:S03]  /*2b70*/  VIADD R11, R11, 0x1 ;  /* 0x000000010b0b7836 */ /* 0x000fc60000000000 */
[----:B------:R-:W1:Y:S01]  /*2b80*/  LDS.128 R4, [R4+0x110] ;  /* 0x0001100004047984 */ /* 0x000e620000000c00 */
[----:B------:R-:W-:Y:S02]  /*2b90*/  PRMT R0, RZ, 0x654, R0 ;  /* 0x00000654ff007816 */ /* 0x000fe40000000000 */
[C---:B------:R-:W-:Y:S01]  /*2ba0*/  ISETP.NE.AND P1, PT, R11.reuse, 0x2, PT ;  /* 0x000000020b00780c */ /* 0x040fe20003f25270 */
[----:B------:R-:W-:Y:S01]  /*2bb0*/  @!PT LDS RZ, [RZ] ;  /* 0x00000000fffff984 */ /* 0x000fe20000000800 */
[----:B------:R-:W-:Y:S01]  /*2bc0*/  @!PT LDS RZ, [RZ] ;  /* 0x00000000fffff984 */ /* 0x000fe20000000800 */
[----:B------:R-:W-:Y:S01]  /*2bd0*/  @!PT LDS RZ, [RZ] ;  /* 0x00000000fffff984 */ /* 0x000fe20000000800 */
[----:B------:R-:W-:Y:S01]  /*2be0*/  @!PT LDS RZ, [RZ] ;  /* 0x00000000fffff984 */ /* 0x000fe20000000800 */
[----:B------:R2:W-:Y:S06]  /*2bf0*/  MEMBAR.ALL.CTA ;  /* 0x0000000000007992 */ /* 0x0005ec0000008000 */
[----:B--2---:R-:W2:Y:S01]  /*2c00*/  FENCE.VIEW.ASYNC.S ;  /* 0x00000000000073c6 */ /* 0x004ea20000000000 */
[----:B------:R-:W-:Y:S01]  /*2c10*/  SEL R11, R11, RZ, P1 ;  /* 0x000000ff0b0b7207 */ /* 0x000fe20000800000 */
[----:B--2---:R2:W-:Y:S01]  /*2c20*/  SYNCS.ARRIVE.TRANS64.RED.A1T0 RZ, [R0+URZ], RZ ;  /* 0x000000ff00ff79a7 */ /* 0x0045e200081004ff */
[----:B-1----:R-:W-:-:S02]  /*2c30*/  LOP3.LUT P3, RZ, R6, 0x1, RZ, 0xc0, !PT ;  /* 0x0000000106ff7812 */ /* 0x002fc4000786c0ff */
[----:B------:R-:W-:-:S04]  /*2c40*/  SEL R5, RZ, 0x1, P0 ;  /* 0x00000001ff057807 */ /* 0x000fc80000000000 */
[----:B------:R-:W-:Y:S02]  /*2c50*/  LOP3.LUT R8, R8, R5, RZ, 0x3c, !PT ;  /* 0x0000000508087212 */ /* 0x000fe400078e3cff */
[----:B--2---:R-:W-:-:S04]  /*2c60*/  SEL R0, RZ, 0x1, P1 ;  /* 0x00000001ff007807 */ /* 0x004fc80000800000 */
[----:B------:R-:W-:Y:S01]  /*2c70*/  LOP3.LUT R9, R9, R0, RZ, 0x3c, !PT ;  /* 0x0000000009097212 */ /* 0x000fe200078e3cff */
[----:B------:R-:W-:Y:S06]  /*2c80*/  @P3 BRA `(.L_x_52) ;  /* 0xfffffffc002c3947 */ /* 0x000fec000383ffff */
[----:B------:R-:W-:Y:S01]  /*2c90*/  ULEA UR5, UR6, UR37, 0x3 ;  /* 0x0000002506057291 */ /* 0x000fe2000f8e18ff */
[----:B------:R-:W-:-:S08]  /*2ca0*/  SHF.L.U32 R3, R12, 0x1f, RZ ;  /* 0x0000001f0c037819 */ /* 0x000fd000000006ff */
[----:B------:R-:W1:Y:S02]  /*2cb0*/  SYNCS.PHASECHK.TRANS64 P0, [UR5+0xb0], R3 ;  /* 0x0000b003ff0075a7 */ /* 0x000e640008001005 */
[----:B-1----:R-:W-:Y:S05]  /*2cc0*/  @P0 BRA `(.L_x_53) ;  /* 0x0000000000080947 */ /* 0x002fea0003800000 */
[----:B------:R-:W1:Y:S02]  /*2cd0*/  SYNCS.PHASECHK.TRANS64.TRYWAIT P0, [UR5+0xb0], R3 ;  /* 0x0000b003ff0075a7 */ /* 0x000e640008001105 */
[----:B-1----:R-:W-:Y:S05]  /*2ce0*/  @!P0 BRA `(.L_x_54) ;  /* 0x0000008800a88947 */ /* 0x002fea0003800000 */
.L_x_53:
[----:B------:R-:W-:-:S04]  /*2cf0*/  UIADD3 UR4, UPT, UPT, UR6, 0x1, URZ ;  /* 0x0000000106047890 */ /* 0x000fc8000fffe0ff */
[----:B------:R-:W-:-:S04]  /*2d00*/  UISETP.NE.AND UP0, UPT, UR4, 0x2, UPT ;  /* 0x000000020400788c */ /* 0x000fc8000bf05270 */
[----:B------:R-:W-:Y:S02]  /*2d10*/  USEL UR7, URZ, 0x1, UP0 ;  /* 0x00000001ff077887 */ /* 0x000fe40008000000 */
[----:B------:R-:W-:-:S04]  /*2d20*/  USEL UR4, UR4, URZ, UP0 ;  /* 0x000000ff04047287 */ /* 0x000fc80008000000 */
[----:B------:R-:W-:Y:S01]  /*2d30*/  ULEA UR4, UR4, UR37, 0x3 ;  /* 0x0000002504047291 */ /* 0x000fe2000f8e18ff */
[----:B-1----:R-:W-:-:S04]  /*2d40*/  LOP3.LUT R3, R12, UR7, RZ, 0x3c, !PT ;  /* 0x000000070c037c12 */ /* 0x002fc8000f8e3cff */
[----:B------:R-:W-:-:S04]  /*2d50*/  SHF.L.U32 R0, R3, 0x1f, RZ ;  /* 0x0000001f03007819 */ /* 0x000fc800000006ff */
[----:B------:R-:W1:Y:S02]  /*2d60*/  SYNCS.PHASECHK.TRANS64 P0, [UR4+0xb0], R0 ;  /* 0x0000b000ff0075a7 */ /* 0x000e640008001004 */
[----:B-1----:R-:W-:Y:S05]  /*2d70*/  @P0 EXIT ;  /* 0x000000000000094d */ /* 0x002fea0003800000 */
[----:B------:R-:W-:Y:S02]  /*2d80*/  SHF.L.U32 R3, R3, 0x1f, RZ ;  /* 0x0000001f03037819 */ /* 0x000fe400000006ff */
[----:B------:R-:W-:-:S07]  /*2d90*/  MOV R0, UR4 ;  /* 0x0000000400007c02 */ /* 0x000fce0008000f00 */
.L_x_55:
[----:B-1----:R1:W2:Y:S02]  /*2da0*/  SYNCS.PHASECHK.TRANS64.TRYWAIT P0, [R0+URZ+0xb0], R3 ;  /* 0x0000b003000075a7 */ /* 0x0022a400080011ff */
[----:B--2---:R-:W-:Y:S05]  /*2db0*/  @!P0 NANOSLEEP.SYNCS 0x989680 ;  /* 0x009896800000895d */ /* 0x004fea0003900000 */
[----:B------:R-:W2:Y:S02]  /*2dc0*/  @!P0 SYNCS.PHASECHK.TRANS64 P0, [R0+URZ+0xb0], R3 ;  /* 0x0000b003000085a7 */ /* 0x000ea400080010ff */
[----:B--2---:R-:W-:Y:S05]  /*2dd0*/  @P0 EXIT ;  /* 0x000000000000094d */ /* 0x004fea0003800000 */
[----:B------:R-:W-:Y:S05]  /*2de0*/  BRA `(.L_x_55) ;  /* 0xfffffffc00ec7947 */ /* 0x000fea000383ffff */
.L_x_48:
[----:B------:R-:W-:Y:S05]  /*2df0*/  BRA.U UP4, `(.L_x_56) ;  /* 0x0000001104587547 */ /* 0x000fea000b800000 */
[----:B------:R-:W-:Y:S01]  /*2e00*/  UMOV UR6, 0x40 ;  /* 0x0000004000067882 */ /* 0x000fe20000000000 */
[----:B------:R-:W-:Y:S01]  /*2e10*/  NOP ;  /* 0x0000000000007918 */ /* 0x000fe20000000000 */
[----:B------:R-:W-:Y:S01]  /*2e20*/  ULEA UR6, UR37, UR6, 0x18 ;  /* 0x0000000625067291 */ /* 0x000fe2000f8ec0ff */
[----:B------:R-:W-:Y:S02]  /*2e30*/  UMOV UR7, 0x400 ;  /* 0x0000040000077882 */ /* 0x000fe40000000000 */
[----:B------:R-:W-:-:S06]  /*2e40*/  ULEA UR37, UR37, UR7, 0x18 ;  /* 0x0000000725257291 */ /* 0x000fcc000f8ec0ff */
[----:B------:R-:W1:Y:S02]  /*2e50*/  LDS.U8 R2, [UR6+0x1c] ;  /* 0x00001c06ff027984 */ /* 0x000e640008000000 */
[----:B-1----:R-:W-:-:S13]  /*2e60*/  ISETP.NE.AND P0, PT, R2, RZ, PT ;  /* 0x000000ff0200720c */ /* 0x002fda0003f05270 */
[----:B------:R-:W-:Y:S05]  /*2e70*/  @P0 BRA `(.L_x_57) ;  /* 0x0000000400080947 */ /* 0x000fea0003800000 */
[----:B------:R-:W-:Y:S02]  /*2e80*/  UISETP.NE.U32.AND UP0, UPT, UR5, 0x1, UPT ;  /* 0x000000010500788c */ /* 0x000fe4000bf05070 */
[----:B------:R-:W-:-:S07]  /*2e90*/  UIADD3 UR8, UPT, UPT, UR6, 0x8, URZ ;  /* 0x0000000806087890 */ /* 0x000fce000fffe0ff */
[----:B------:R-:W-:Y:S05]  /*2ea0*/  BRA.U !UP0, `(.L_x_58) ;  /* 0x00000001089c7547 */ /* 0x000fea000b800000 */
[----:B------:R-:W-:Y:S01]  /*2eb0*/  ELECT P0, URZ, PT ;  /* 0x0000000000ff782f */ /* 0x000fe20003800000 */
[----:B------:R-:W-:-:S12]  /*2ec0*/  BSSY B0, `(.L_x_58) ;  /* 0x0000025000007945 */ /* 0x000fd80003800000 */
[----:B------:R-:W-:Y:S05]  /*2ed0*/  @!P0 BRA `(.L_x_59) ;  /* 0x00000000008c8947 */ /* 0x000fea0003800000 */
[----:B------:R-:W-:-:S05]  /*2ee0*/  UMOV UR7, 0x10 ;  /* 0x0000001000077882 */ /* 0x000fca0000000000 */
[----:B------:R-:W-:Y:S04]  /*2ef0*/  DEPBAR.LE SB1, 0x36 ;  /* 0x00009d800000791a */ /* 0x000fe80000000000 */
[----:B------:R-:W1:Y:S02]  /*2f00*/  UTCATOMSWS.2CTA.FIND_AND_SET.ALIGN UP1, UR7, UR7 ;  /* 0x00000007000775e3 */ /* 0x000e640008220800 */
[----:B-1----:R-:W-:Y:S01]  /*2f10*/  MOV R11, UR7 ;  /* 0x00000007000b7c02 */ /* 0x002fe20008000f00 */
[----:B------:R-:W-:Y:S06]  /*2f20*/  BRA.U UP1, `(.L_x_60) ;  /* 0x0000000101187547 */ /* 0x000fec000b800000 */
.L_x_61:
[----:B------:R-:W-:Y:S05]  /*2f30*/  NANOSLEEP 0x64 ;  /* 0x000000640000795d */ /* 0x000fea0003800000 */
[----:B------:R-:W-:-:S05]  /*2f40*/  UMOV UR7, 0x10 ;  /* 0x0000001000077882 */ /* 0x000fca0000000000 */
[----:B------:R-:W-:Y:S04]  /*2f50*/  DEPBAR.LE SB1, 0x36 ;  /* 0x00009d800000791a */ /* 0x000fe80000000000 */
[----:B------:R-:W1:Y:S02]  /*2f60*/  UTCATOMSWS.2CTA.FIND_AND_SET.ALIGN UP1, UR7, UR7 ;  /* 0x00000007000775e3 */ /* 0x000e640008220800 */
[----:B-1----:R-:W-:Y:S01]  /*2f70*/  MOV R11, UR7 ;  /* 0x00000007000b7c02 */ /* 0x002fe20008000f00 */
[----:B------:R-:W-:Y:S05]  /*2f80*/  BRA.U !UP1, `(.L_x_61) ;  /* 0xfffffffd09e87547 */ /* 0x000fea000b83ffff */
.L_x_60:
[----:B------:R-:W1:Y:S01]  /*2f90*/  LDS R5, [UR6+0x10] ;  /* 0x00001006ff057984 */ /* 0x000e620008000800 */
[----:B------:R-:W-:Y:S01]  /*2fa0*/  IMAD.U32 R3, RZ, RZ, UR37 ;  /* 0x00000025ff037e24 */ /* 0x000fe2000f8e00ff */
[----:B------:R-:W-:-:S03]  /*2fb0*/  MOV R2, UR4 ;  /* 0x0000000400027c02 */ /* 0x000fc60008000f00 */
[----:B------:R-:W-:Y:S01]  /*2fc0*/  VIADD R3, R3, 0x130 ;  /* 0x0000013003037836 */ /* 0x000fe20000000000 */
[----:B-1----:R-:W-:-:S04]  /*2fd0*/  SHF.L.U32 R5, R5, 0x1f, RZ ;  /* 0x0000001f05057819 */ /* 0x002fc800000006ff */
[----:B------:R-:W1:Y:S02]  /*2fe0*/  SYNCS.PHASECHK.TRANS64.TRYWAIT P0, [UR6+0x8], R5 ;  /* 0x00000805ff0075a7 */ /* 0x000e640008001106 */
[----:B-1----:R-:W-:Y:S05]  /*2ff0*/  @P0 BRA `(.L_x_62) ;  /* 0x0000000000080947 */ /* 0x002fea0003800000 */
[----:B------:R-:W1:Y:S02]  /*3000*/  SYNCS.PHASECHK.TRANS64.TRYWAIT P0, [UR6+0x8], R5 ;  /* 0x00000805ff0075a7 */ /* 0x000e640008001106 */
[----:B-1----:R-:W-:Y:S05]  /*3010*/  @!P0 BRA `(.L_x_63) ;  /* 0x0000008400f48947 */ /* 0x002fea0003800000 */
.L_x_62:
[----:B-1----:R-:W-:Y:S01]  /*3020*/  HFMA2 R4, -RZ, RZ, 0, 5.9604644775390625e-08 ;  /* 0x00000001ff047431 */ /* 0x002fe200000001ff */
[----:B------:R-:W-:Y:S01]  /*3030*/  UPRMT UR7, UR4, 0x654, UR8 ;  /* 0x0000065404077896 */ /* 0x000fe20008000008 */
[----:B------:R-:W-:Y:S01]  /*3040*/  IMAD.MOV.U32 R6, RZ, RZ, 0xffff ;  /* 0x0000ffffff067424 */ /* 0x000fe200078e00ff */
[----:B------:R-:W-:Y:S01]  /*3050*/  PRMT R2, R2, 0x654, R3 ;  /* 0x0000065402027816 */ /* 0x000fe20000000003 */
[----:B------:R-:W-:Y:S02]  /*3060*/  IMAD.MOV.U32 R5, RZ, RZ, 0x4 ;  /* 0x00000004ff057424 */ /* 0x000fe400078e00ff */
[----:B------:R-:W-:Y:S01]  /*3070*/  IMAD.SHL.U32 R9, R11, 0x20, RZ ;  /* 0x000000200b097824 */ /* 0x000fe200078e00ff */
[----:B------:R-:W-:Y:S02]  /*3080*/  MOV R3, UR7 ;  /* 0x0000000700037c02 */ /* 0x000fe40008000f00 */
[-C--:B------:R-:W-:Y:S01]  /*3090*/  SHF.L.U32 R7, R6, R11.reuse, RZ ;  /* 0x0000000b06077219 */ /* 0x080fe200000006ff */
[----:B------:R1:W-:Y:S01]  /*30a0*/  SYNCS.ARRIVE.TRANS64.RED RZ, [UR7], R5 ;  /* 0x00000005ffff79a7 */ /* 0x0003e20008000407 */
[----:B------:R-:W-:Y:S01]  /*30b0*/  SHF.L.U32 R6, R4, R11, RZ ;  /* 0x0000000b04067219 */ /* 0x000fe200000006ff */
[----:B------:R1:W-:Y:S04]  /*30c0*/  STS [UR37+0x130], R9 ;  /* 0x00013009ff007988 */ /* 0x0003e80008000825 */
[----:B------:R1:W-:Y:S04]  /*30d0*/  STAS [R2.64], R11 ;  /* 0x0000000b02007dbd */ /* 0x0003e8000c0008ff */
[----:B------:R1:W-:Y:S04]  /*30e0*/  ATOMS.OR RZ, [UR6+0x14], R7 ;  /* 0x00001407ffff798c */ /* 0x0003e8000b000006 */
[----:B------:R1:W-:Y:S04]  /*30f0*/  ATOMS.OR RZ, [UR6+0x18], R6 ;  /* 0x00001806ffff798c */ /* 0x0003e8000b000006 */
[----:B------:R1:W-:Y:S02]  /*3100*/  ATOMS.XOR RZ, [UR6+0x10], R4 ;  /* 0x00001004ffff798c */ /* 0x0003e4000b800006 */
.L_x_59:
[----:B------:R-:W-:Y:S05]  /*3110*/  BSYNC B0 ;  /* 0x0000000000007941 */ /* 0x000fea0003800000 */
.L_x_58:
[----:B------:R-:W-:Y:S05]  /*3120*/  BRA.U UP0, `(.L_x_64) ;  /* 0x00000001006c7547 */ /* 0x000fea000b800000 */
[----:B------:R-:W-:-:S03]  /*3130*/  UMOV UR7, 0xffffffff ;  /* 0xffffffff00077882 */ /* 0x000fc60000000000 */
[----:B------:R-:W-:Y:S05]  /*3140*/  BRA.DIV UR7, `(.L_x_65) ;  /* 0x0000008607c07947 */ /* 0x000fea000b800000 */
[----:B------:R-:W-:-:S13]  /*3150*/  ELECT P6, URZ, PT ;  /* 0x0000000000ff782f */ /* 0x000fda00038c0000 */
.L_x_167:
[----:B------:R-:W-:Y:S05]  /*3160*/  @!P6 BRA `(.L_x_64) ;  /* 0x00000000005ce947 */ /* 0x000fea0003800000 */
[----:B-1----:R-:W1:Y:S02]  /*3170*/  LDS R3, [UR6+0x10] ;  /* 0x00001006ff037984 */ /* 0x002e640008000800 */
[----:B-1----:R-:W-:-:S04]  /*3180*/  SHF.L.U32 R3, R3, 0x1f, RZ ;  /* 0x0000001f03037819 */ /* 0x002fc800000006ff */
[----:B------:R-:W1:Y:S02]  /*3190*/  SYNCS.PHASECHK.TRANS64.TRYWAIT P0, [UR6+0x8], R3 ;  /* 0x00000803ff0075a7 */ /* 0x000e640008001106 */
[----:B-1----:R-:W-:Y:S05]  /*31a0*/  @P0 BRA `(.L_x_66) ;  /* 0x0000000000080947 */ /* 0x002fea0003800000 */
[----:B------:R-:W1:Y:S02]  /*31b0*/  SYNCS.PHASECHK.TRANS64.TRYWAIT P0, [UR6+0x8], R3 ;  /* 0x00000803ff0075a7 */ /* 0x000e640008001106 */
[----:B-1----:R-:W-:Y:S05]  /*31c0*/  @!P0 BRA `(.L_x_67) ;  /* 0x0000008400c08947 */ /* 0x002fea0003800000 */
.L_x_66:
[----:B------:R-:W2:Y:S01]  /*31d0*/  LDS R5, [UR37+0x130] ;  /* 0x00013025ff057984 */ /* 0x000ea20008000800 */
[----:B-1----:R-:W-:Y:S02]  /*31e0*/  HFMA2 R2, -RZ, RZ, 0, 5.9604644775390625e-08 ;  /* 0x00000001ff027431 */ /* 0x002fe400000001ff */
[----:B------:R-:W-:Y:S01]  /*31f0*/  IMAD.MOV.U32 R3, RZ, RZ, 0xffff ;  /* 0x0000ffffff037424 */ /* 0x000fe200078e00ff */
[----:B------:R-:W-:Y:S01]  /*3200*/  UPRMT UR7, UR4, 0x654, UR8 ;  /* 0x0000065404077896 */ /* 0x000fe20008000008 */
[----:B--2---:R-:W-:-:S03]  /*3210*/  IMAD.SHL.U32 R4, R5, 0x20, RZ ;  /* 0x0000002005047824 */ /* 0x004fc600078e00ff */
[-C--:B------:R-:W-:Y:S02]  /*3220*/  SHF.L.U32 R3, R3, R5.reuse, RZ ;  /* 0x0000000503037219 */ /* 0x080fe400000006ff */
[----:B------:R-:W-:Y:S01]  /*3230*/  SHF.L.U32 R5, R2, R5, RZ ;  /* 0x0000000502057219 */ /* 0x000fe200000006ff */
[----:B------:R2:W-:Y:S04]  /*3240*/  STS [UR37+0x130], R4 ;  /* 0x00013004ff007988 */ /* 0x0005e80008000825 */
[----:B------:R2:W-:Y:S04]  /*3250*/  ATOMS.OR RZ, [UR6+0x14], R3 ;  /* 0x00001403ffff798c */ /* 0x0005e8000b000006 */
[----:B------:R2:W-:Y:S01]  /*3260*/  ATOMS.OR RZ, [UR6+0x18], R5 ;  /* 0x00001805ffff798c */ /* 0x0005e2000b000006 */
[----:B------:R-:W-:Y:S03]  /*3270*/  SYNCS.ARRIVE.TRANS64.RED.A1T0 RZ, [UR7], RZ ;  /* 0x000000ffffff79a7 */ /* 0x000fe60008100407 */
[----:B------:R2:W-:Y:S01]  /*3280*/  ATOMS.XOR RZ, [UR6+0x10], R2 ;  /* 0x00001002ffff798c */ /* 0x0005e2000b800006 */
[----:B------:R-:W-:Y:S05]  /*3290*/  BRA `(.L_x_64) ;  /* 0x0000000000107947 */ /* 0x000fea0003800000 */
.L_x_57:
[----:B------:R-:W-:-:S05]  /*32a0*/  MOV R2, 0xffffffff ;  /* 0xffffffff00027802 */ /* 0x000fca0000000f00 */
[----:B------:R1:W-:Y:S02]  /*32b0*/  STS [UR37+0x130], R2 ;  /* 0x00013002ff007988 */ /* 0x0003e40008000825 */
[----:B-1----:R-:W-:Y:S02]  /*32c0*/  MOV R2, 0x32e0 ;  /* 0x000032e000027802 */ /* 0x002fe40000000f00 */
[----:B-----5:R-:W-:Y:S05]  /*32d0*/  CALL.REL.NOINC `($__internal_1_$__cuda_sm10x_tcgen05_guardrail_trap_phase_invalid_during_alloc) ;  /* 0x0000008c00647944 */ /* 0x020fea0003c00000 */
.L_x_64:
[----:B------:R-:W-:Y:S05]  /*32e0*/  WARPSYNC.ALL ;  /* 0x0000000000007948 */ /* 0x000fea0003800000 */
[----:B------:R-:W3:Y:S01]  /*32f0*/  S2UR UR8, SR_CgaCtaId ;  /* 0x00000000000879c3 */ /* 0x000ee20000008800 */
[----:B------:R-:W-:Y:S01]  /*3300*/  UMOV UR6, 0x400 ;  /* 0x0000040000067882 */ /* 0x000fe20000000000 */
[----:B------:R-:W-:-:S06]  /*3310*/  NOP ;  /* 0x0000000000007918 */ /* 0x000fcc0000000000 */
[----:B------:R-:W-:Y:S06]  /*3320*/  BAR.ARV 0x6, 0xa0 ;  /* 0x0182800000007b1d */ /* 0x000fec0000002000 */
[----:B------:R-:W-:Y:S01]  /*3330*/  LOP3.LUT R0, R0, 0xffff, RZ, 0xc0, !PT ;  /* 0x0000ffff00007812 */ /* 0x000fe200078ec0ff */
[----:B-1----:R-:W-:Y:S01]  /*3340*/  IMAD.MOV.U32 R9, RZ, RZ, 0x1 ;  /* 0x00000001ff097424 */ /* 0x002fe200078e00ff */
[----:B------:R-:W-:Y:S01]  /*3350*/  LOP3.LUT R8, R8, 0xffff, RZ, 0xc0, !PT ;  /* 0x0000ffff08087812 */ /* 0x000fe200078ec0ff */
[----:B------:R-:W-:Y:S01]  /*3360*/  UMOV UR22, URZ ;  /* 0x000000ff00167c82 */ /* 0x000fe20008000000 */
[----:B------:R-:W-:Y:S01]  /*3370*/  R2UR UR12, R0 ;  /* 0x00000000000c72ca */ /* 0x000fe200000e0000 */
[----:B------:R-:W-:Y:S01]  /*3380*/  UMOV UR21, URZ ;  /* 0x000000ff00157c82 */ /* 0x000fe20008000000 */
[----:B------:R-:W-:Y:S01]  /*3390*/  R2UR UR13, R8 ;  /* 0x00000000080d72ca */ /* 0x000fe200000e0000 */
[----:B------:R-:W-:Y:S01]  /*33a0*/  IMAD.MOV.U32 R8, RZ, RZ, RZ ;  /* 0x000000ffff087224 */ /* 0x000fe200078e00ff */
[----:B------:R-:W-:Y:S01]  /*33b0*/  UMOV UR20, URZ ;  /* 0x000000ff00147c82 */ /* 0x000fe20008000000 */
[----:B------:R-:W-:-:S02]  /*33c0*/  UISETP.NE.AND UP2, UPT, UR5, URZ, UPT ;  /* 0x000000ff0500728c */ /* 0x000fc4000bf45270 */
[----:B---3--:R-:W-:Y:S01]  /*33d0*/  ULEA UR8, UR8, UR6, 0x18 ;  /* 0x0000000608087291 */ /* 0x008fe2000f8ec0ff */
[----:B------:R-:W1:Y:S03]  /*33e0*/  LDCU UR6, c[0x0][0x38c] ;  /* 0x00007180ff0677ac */ /* 0x000e660008000800 */
[----:B------:R-:W-:Y:S02]  /*33f0*/  UIADD3 UR14, UPT, UPT, UR8, 0x10800, URZ ;  /* 0x00010800080e7890 */ /* 0x000fe4000fffe0ff */
[----:B------:R-:W-:-:S03]  /*3400*/  UIADD3 UR15, UPT, UPT, UR8, 0x1a800, URZ ;  /* 0x0001a800080f7890 */ /* 0x000fc6000fffe0ff */
[----:B--2---:R-:W2:Y:S01]  /*3410*/  LDS R2, [UR8+0x130] ;  /* 0x00013008ff027984 */ /* 0x004ea20008000800 */
[----:B------:R-:W-:Y:S02]  /*3420*/  USHF.R.U32.HI UR14, URZ, 0x4, UR14 ;  /* 0x00000004ff0e7899 */ /* 0x000fe4000801160e */
[----:B------:R-:W-:Y:S02]  /*3430*/  USHF.R.U32.HI UR15, URZ, 0x4, UR15 ;  /* 0x00000004ff0f7899 */ /* 0x000fe4000801160f */
[----:B------:R-:W-:Y:S02]  /*3440*/  ULOP3.LUT UR14, UR14, 0x3fff, URZ, 0xc0, !UPT ;  /* 0x00003fff0e0e7892 */ /* 0x000fe4000f8ec0ff */
[----:B------:R-:W-:Y:S02]  /*3450*/  ULOP3.LUT UR15, UR15, 0x3fff, URZ, 0xc0, !UPT ;  /* 0x00003fff0f0f7892 */ /* 0x000fe4000f8ec0ff */
[----:B------:R-:W-:Y:S02]  /*3460*/  ULOP3.LUT UR14, UR14, 0x10000, URZ, 0xfc, !UPT ;  /* 0x000100000e0e7892 */ /* 0x000fe4000f8efcff */
[----:B-1----:R-:W-:-:S02]  /*3470*/  UIADD3 UR6, UPT, UPT, UR6, 0x1f, URZ ;  /* 0x0000001f06067890 */ /* 0x002fc4000fffe0ff */
[----:B------:R-:W-:Y:S02]  /*3480*/  ULOP3.LUT UR15, UR15, 0x10000, URZ, 0xfc, !UPT ;  /* 0x000100000f0f7892 */ /* 0x000fe4000f8efcff */
[----:B------:R-:W-:Y:S01]  /*3490*/  USHF.R.S32.HI UR7, URZ, 0x1f, UR6 ;  /* 0x0000001fff077899 */ /* 0x000fe20008011406 */
[----:B------:R-:W-:Y:S01]  /*34a0*/  UMOV UR28, 0x0 ;  /* 0x00000000001c7882 */ /* 0x000fe20000000000 */
[----:B------:R-:W-:Y:S02]  /*34b0*/  UMOV UR29, 0x10400490 ;  /* 0x10400490001d7882 */ /* 0x000fe40000000000 */
[----:B------:R-:W-:Y:S01]  /*34c0*/  ULEA.HI UR7, UR7, UR6, URZ, 0x5 ;  /* 0x0000000607077291 */ /* 0x000fe2000f8f28ff */
[----:B------:R-:W-:Y:S01]  /*34d0*/  UMOV UR26, 0x0 ;  /* 0x00000000001a7882 */ /* 0x000fe20000000000 */
[----:B------:R-:W-:Y:S02]  /*34e0*/  UMOV UR27, 0x10400490 ;  /* 0x10400490001b7882 */ /* 0x000fe40000000000 */
[----:B------:R-:W-:-:S04]  /*34f0*/  USHF.R.S32.HI UR7, URZ, 0x5, UR7 ;  /* 0x00000005ff077899 */ /* 0x000fc80008011407 */
[----:B------:R-:W-:-:S04]  /*3500*/  UISETP.LT.AND UP0, UPT, UR7, 0x1, UPT ;  /* 0x000000010700788c */ /* 0x000fc8000bf01270 */
[----:B------:R-:W-:Y:S01]  /*3510*/  USEL UR23, UR7, 0x1, !UP0 ;  /* 0x0000000107177887 */ /* 0x000fe2000c000000 */
[----:B--2---:R-:W-:Y:S02]  /*3520*/  R2UR UR24, R2 ;  /* 0x00000000021872ca */ /* 0x004fe400000e0000 */
[----:B------:R-:W-:-:S13]  /*3530*/  CS2R R2, SRZ ;  /* 0x0000000000027805 */ /* 0x000fda000001ff00 */
.L_x_75:
[C---:B------:R-:W-:Y:S02]  /*3540*/  LEA R0, R8.reuse, UR8, 0x3 ;  /* 0x0000000808007c11 */ /* 0x040fe4000f8e18ff */
[----:B------:R-:W-:Y:S02]  /*3550*/  SHF.L.U32 R5, R3, 0x1f, RZ ;  /* 0x0000001f03057819 */ /* 0x000fe400000006ff */
[----:B------:R-:W-:Y:S02]  /*3560*/  LEA R4, R8, UR8, 0x4 ;  /* 0x0000000808047c11 */ /* 0x000fe4000f8e20ff */
[----:B------:R-:W1:Y:S02]  /*3570*/  SYNCS.PHASECHK.TRANS64.TRYWAIT P0, [R0+URZ+0xa0], R5 ;  /* 0x0000a005000075a7 */ /* 0x000e6400080011ff */
[----:B-1-34-:R-:W-:Y:S05]  /*3580*/  @!P0 BRA `(.L_x_68) ;  /* 0x0000008000e88947 */ /* 0x01afea0003800000 */
.L_x_168:
[----:B-1----:R-:W1:Y:S01]  /*3590*/  LDS.128 R4, [R4+0x110] ;  /* 0x0001100004047984 */ /* 0x002e620000000c00 */
[----:B------:R-:W-:Y:S02]  /*35a0*/  VIADD R0, R0, 0xb0 ;  /* 0x000000b000007836 */ /* 0x000fe40000000000 */
[----:B------:R-:W-:Y:S01]  /*35b0*/  VIADD R8, R8, 0x1 ;  /* 0x0000000108087836 */ /* 0x000fe20000000000 */
[----:B------:R-:W-:Y:S01]  /*35c0*/  @!PT LDS RZ, [RZ] ;  /* 0x00000000fffff984 */ /* 0x000fe20000000800 */
[----:B------:R-:W-:Y:S01]  /*35d0*/  @!PT LDS RZ, [RZ] ;  /* 0x00000000fffff984 */ /* 0x000fe20000000800 */
[----:B------:R-:W-:Y:S01]  /*35e0*/  @!PT LDS RZ, [RZ] ;  /* 0x00000000fffff984 */ /* 0x000fe20000000800 */
[----:B------:R-:W-:Y:S01]  /*35f0*/  @!PT LDS RZ, [RZ] ;  /* 0x00000000fffff984 */ /* 0x000fe20000000800 */
[----:B------:R2:W-:Y:S06]  /*3600*/  MEMBAR.ALL.CTA ;  /* 0x0000000000007992 */ /* 0x0005ec0000008000 */
[----:B--2---:R-:W2:Y:S01]  /*3610*/  FENCE.VIEW.ASYNC.S ;  /* 0x00000000000073c6 */ /* 0x004ea20000000000 */
[----:B------:R-:W-:-:S04]  /*3620*/  PRMT R0, RZ, 0x654, R0 ;  /* 0x00000654ff007816 */ /* 0x000fc80000000000 */
[----:B--2---:R2:W-:Y:S01]  /*3630*/  SYNCS.ARRIVE.TRANS64.RED.A1T0 RZ, [R0+URZ], RZ ;  /* 0x000000ff00ff79a7 */ /* 0x0045e200081004ff */
[----:B-1----:R-:W-:Y:S01]  /*3640*/  LOP3.LUT P1, RZ, R6, 0x1, RZ, 0xc0, !PT ;  /* 0x0000000106ff7812 */ /* 0x002fe2000782c0ff */
[----:B--2---:R-:W-:-:S12]  /*3650*/  BRA.U UP2, `(.L_x_69) ;  /* 0x0000000102e07547 */ /* 0x004fd8000b800000 */
[----:B------:R-:W1:Y:S01]  /*3660*/  LDCU UR6, c[0x0][0x38c] ;  /* 0x00007180ff0677ac */ /* 0x000e620008000800 */
[----:B------:R-:W-:Y:S02]  /*3670*/  PLOP3.LUT P2, PT, PT, PT, PT, 0x80, 0x8 ;  /* 0x000000000008781c */ /* 0x000fe40003f4f070 */
[----:B------:R-:W-:Y:S01]  /*3680*/  SHF.L.U32 R5, R9, 0x1f, RZ ;  /* 0x0000001f09057819 */ /* 0x000fe200000006ff */
[----:B------:R-:W-:Y:S02]  /*3690*/  ULEA UR10, UR22, UR8, 0x3 ;  /* 0x00000008160a7291 */ /* 0x000fe4000f8e18ff */
[----:B------:R-:W-:Y:S02]  /*36a0*/  ULEA UR11, UR22, UR24, 0x8 ;  /* 0x00000018160b7291 */ /* 0x000fe4000f8e40ff */
[----:B-1----:R-:W-:-:S06]  /*36b0*/  UISETP.GE.AND UP0, UPT, UR6, 0x1, UPT ;  /* 0x000000010600788c */ /* 0x002fcc000bf06270 */
[----:B------:R-:W-:-:S05]  /*36c0*/  PLOP3.LUT P0, PT, PT, PT, UP0, 0x80, 0x8 ;  /* 0x000000000008781c */ /* 0x000fca0003f0f008 */
[----:B------:R-:W-:-:S08]  /*36d0*/  @UP0 ULEA UR6, UR21, UR8, 0x3 ;  /* 0x0000000815060291 */ /* 0x000fd0000f8e18ff */
[----:B------:R-:W-:-:S04]  /*36e0*/  @P0 SHF.L.U32 R0, R2, 0x1f, RZ ;  /* 0x0000001f02000819 */ /* 0x000fc800000006ff */
[----:B------:R1:W2:Y:S01]  /*36f0*/  @P0 SYNCS.PHASECHK.TRANS64.TRYWAIT P2, [UR6], R0 ;  /* 0x00000000ff0005a7 */ /* 0x0002a20008041106 */
[----:B------:R-:W3:Y:S02]  /*3700*/  SYNCS.PHASECHK.TRANS64.TRYWAIT P0, [UR10+0xd0], R5 ;  /* 0x0000d005ff0075a7 */ /* 0x000ee4000800110a */
[----:B-123--:R-:W-:Y:S05]  /*3710*/  @!P0 BRA `(.L_x_70) ;  /* 0x0000008000988947 */ /* 0x00efea0003800000 */
.L_x_170:
[----:B------:R-:W-:Y:S01]  /*3720*/  UMOV UR19, UR20 ;  /* 0x0000001400137c82 */ /* 0x000fe20008000000 */
[----:B------:R-:W-:Y:S05]  /*3730*/  BRA.U !UP0, `(.L_x_71) ;  /* 0x0000000108987547 */ /* 0x000fea000b800000 */
[----:B------:R-:W-:Y:S02]  /*3740*/  UIADD3 UR19, UPT, UPT, UR23, UR20, URZ ;  /* 0x0000001417137290 */ /* 0x000fe4000fffe0ff */
[----:B------:R-:W-:Y:S01]  /*3750*/  UPLOP3.LUT UP3, UPT, UPT, UPT, UPT, 0x40, 0x4 ;  /* 0x000000000004789c */ /* 0x000fe20003f6e870 */
[----:B------:R-:W-:Y:S01]  /*3760*/  UMOV UR18, UR7 ;  /* 0x0000000700127c82 */ /* 0x000fe20008000000 */
[----:B------:R-:W-:-:S09]  /*3770*/  UMOV UR17, UR21 ;  /* 0x0000001500117c82 */ /* 0x000fd20008000000 */
.L_x_74:
[----:B--2---:R-:W-:Y:S01]  /*3780*/  ULEA UR9, UR17, UR8, 0x3 ;  /* 0x0000000811097291 */ /* 0x004fe2000f8e18ff */
[----:B---3--:R-:W-:Y:S11]  /*3790*/  @P2 BRA `(.L_x_72) ;  /* 0x00000000000c2947 */ /* 0x008ff60003800000 */
[----:B-1----:R-:W-:Y:S04]  /*37a0*/  SHF.L.U32 R5, R2, 0x1f, RZ ;  /* 0x0000001f02057819 */ /* 0x002fe800000006ff */
[----:B------:R-:W1:Y:S02]  /*37b0*/  SYNCS.PHASECHK.TRANS64.TRYWAIT P0, [UR9], R5 ;  /* 0x00000005ff0075a7 */ /* 0x000e640008001109 */
[----:B-1----:R-:W-:Y:S05]  /*37c0*/  @!P0 BRA `(.L_x_73) ;  /* 0x0000008000848947 */ /* 0x002fea0003800000 */
.L_x_72:
[----:B------:R-:W-:Y:S01]  /*37d0*/  UISETP.NE.AND UP0, UPT, UR18, 0x1, UPT ;  /* 0x000000011200788c */ /* 0x000fe2000bf05270 */
[----:B------:R-:W-:Y:S01]  /*37e0*/  PLOP3.LUT P2, PT, PT, PT, PT, 0x80, 0x8 ;  /* 0x000000000008781c */ /* 0x000fe20003f4f070 */
[----:B------:R-:W-:Y:S02]  /*37f0*/  UIADD3 UR21, UPT, UPT, UR17, 0x1, URZ ;  /* 0x0000000111157890 */ /* 0x000fe4000fffe0ff */
[----:B------:R-:W-:Y:S02]  /*3800*/  ULEA UR30, UR17, UR15, 0x9 ;  /* 0x0000000f111e7291 */ /* 0x000fe4000f8e48ff */
[----:B------:R-:W-:Y:S01]  /*3810*/  UISETP.NE.AND UP1, UPT, UR21, 0x5, UPT ;  /* 0x000000051500788c */ /* 0x000fe2000bf25270 */
[----:B------:R-:W-:Y:S01]  /*3820*/  PLOP3.LUT P0, PT, PT, PT, UP0, 0x80, 0x8 ;  /* 0x000000000008781c */ /* 0x000fe20003f0f008 */
[----:B------:R-:W-:Y:S02]  /*3830*/  ULEA UR32, UR17, UR14, 0x9 ;  /* 0x0000000e11207291 */ /* 0x000fe4000f8e48ff */
[----:B------:R-:W-:Y:S02]  /*3840*/  USEL UR16, URZ, 0x1, UP1 ;  /* 0x00000001ff107887 */ /* 0x000fe40008800000 */
[----:B------:R-:W-:Y:S02]  /*3850*/  USEL UR21, UR21, URZ, UP1 ;  /* 0x000000ff15157287 */ /* 0x000fe40008800000 */
[----:B------:R-:W-:Y:S02]  /*3860*/  UIADD3 UR36, UPT, UPT, UR30, 0x2, URZ ;  /* 0x000000021e247890 */ /* 0x000fe4000fffe0ff */
[----:B------:R-:W-:Y:S01]  /*3870*/  @UP0 ULEA UR6, UR21, UR8, 0x3 ;  /* 0x0000000815060291 */ /* 0x000fe2000f8e18ff */
[----:B------:R-:W-:Y:S01]  /*3880*/  LOP3.LUT R2, R2, UR16, RZ, 0x3c, !PT ;  /* 0x0000001002027c12 */ /* 0x000fe2000f8e3cff */
[----:B------:R-:W-:Y:S02]  /*3890*/  UIADD3 UR34, UPT, UPT, UR32, 0x2, URZ ;  /* 0x0000000220227890 */ /* 0x000fe4000fffe0ff */
[----:B------:R-:W-:Y:S01]  /*38a0*/  UIADD3 UR9, UPT, UPT, UR9, 0x28, URZ ;  /* 0x0000002809097890 */ /* 0x000fe2000fffe0ff */
[----:B-1----:R-:W-:Y:S01]  /*38b0*/  @P0 SHF.L.U32 R0, R2, 0x1f, RZ ;  /* 0x0000001f02000819 */ /* 0x002fe200000006ff */
[----:B------:R-:W-:Y:S01]  /*38c0*/  UMOV UR31, 0x80004020 ;  /* 0x80004020001f7882 */ /* 0x000fe20000000000 */
[----:B------:R-:W-:Y:S01]  /*38d0*/  UMOV UR33, 0x80004020 ;  /* 0x8000402000217882 */ /* 0x000fe20000000000 */
[----:B------:R-:W-:Y:S01]  /*38e0*/  UMOV UR37, 0x80004020 ;  /* 0x8000402000257882 */ /* 0x000fe20000000000 */
[----:B------:R2:W3:Y:S01]  /*38f0*/  @P0 SYNCS.PHASECHK.TRANS64.TRYWAIT P2, [UR6], R0 ;  /* 0x00000000ff0005a7 */ /* 0x0004e20008041106 */
[----:B------:R-:W-:Y:S01]  /*3900*/  UIADD3 UR20, UPT, UPT, UR20, 0x1, URZ ;  /* 0x0000000114147890 */ /* 0x000fe2000fffe0ff */
[----:B------:R2:W-:Y:S01]  /*3910*/  UTCHMMA.2CTA gdesc[UR32], gdesc[UR30], tmem[UR11], tmem[UR28], idesc[UR29], UP3 ;  /* 0x00ff1c1e200075ea */ /* 0x0005e20009a0000b */
[----:B------:R-:W-:Y:S02]  /*3920*/  UIADD3 UR18, UPT, UPT, UR18, -0x1, URZ ;  /* 0xffffffff12127890 */ /* 0x000fe4000fffe0ff */
[----:B------:R-:W-:Y:S02]  /*3930*/  UISETP.NE.AND UP0, UPT, UR20, UR19, UPT ;  /* 0x000000131400728c */ /* 0x000fe4000bf05270 */
[----:B------:R-:W-:Y:S01]  /*3940*/  UPLOP3.LUT UP3, UPT, UPT, UPT, UPT, 0x80, 0x8 ;  /* 0x000000000008789c */ /* 0x000fe20003f6f070 */
[----:B------:R-:W-:Y:S01]  /*3950*/  UMOV UR35, 0x80004020 ;  /* 0x8000402000237882 */ /* 0x000fe20000000000 */
[----:B------:R-:W-:Y:S01]  /*3960*/  UMOV UR17, UR21 ;  /* 0x0000001500117c82 */ /* 0x000fe20008000000 */
[----:B------:R2:W-:Y:S01]  /*3970*/  UTCHMMA.2CTA gdesc[UR34], gdesc[UR36], tmem[UR11], tmem[UR26], idesc[UR27], UPT ;  /* 0x00ff1a24220075ea */ /* 0x0005e2000ba0000b */
[----:B------:R2:W-:Y:S03]  /*3980*/  UTCBAR.2CTA.MULTICAST [UR9], URZ, UR13 ;  /* 0x000000ff090073e9 */ /* 0x0005e6000820080d */
[----:B------:R-:W-:Y:S05]  /*3990*/  BRA.U UP0, `(.L_x_74) ;  /* 0xfffffffd00787547 */ /* 0x000fea000b83ffff */
.L_x_71:
[----:B------:R-:W-:Y:S01]  /*39a0*/  UIADD3 UR10, UPT, UPT, UR10, 0xc0, URZ ;  /* 0x000000c00a0a7890 */ /* 0x000fe2000fffe0ff */
[----:B------:R-:W-:-:S08]  /*39b0*/  UMOV UR20, UR19 ;  /* 0x0000001300147c82 */ /* 0x000fd00008000000 */
[----:B------:R4:W-:Y:S01]  /*39c0*/  UTCBAR.2CTA.MULTICAST [UR10], URZ, UR12 ;  /* 0x000000ff0a0073e9 */ /* 0x0009e2000820080c */
[----:B------:R-:W-:Y:S02]  /*39d0*/  NOP ;  /* 0x0000000000007918 */ /* 0x000fe40000000000 */
.L_x_69:
[----:B------:R-:W-:Y:S01]  /*39e0*/  UIADD3 UR22, UPT, UPT, UR22, 0x1, URZ ;  /* 0x0000000116167890 */ /* 0x000fe2000fffe0ff */
[----:B------:R-:W-:-:S03]  /*39f0*/  ISETP.NE.AND P0, PT, R8, 0x2, PT ;  /* 0x000000020800780c */ /* 0x000fc60003f05270 */
[----:B------:R-:W-:Y:S01]  /*3a00*/  UISETP.NE.AND UP0, UPT, UR22, 0x2, UPT ;  /* 0x000000021600788c */ /* 0x000fe2000bf05270 */
[----:B-12---:R-:W-:Y:S02]  /*3a10*/  SEL R0, RZ, 0x1, P0 ;  /* 0x00000001ff007807 */ /* 0x006fe40000000000 */
[----:B------:R-:W-:Y:S01]  /*3a20*/  SEL R8, R8, RZ, P0 ;  /* 0x000000ff08087207 */ /* 0x000fe20000000000 */
[----:B------:R-:W-:Y:S01]  /*3a30*/  USEL UR6, URZ, 0x1, UP0 ;  /* 0x00000001ff067887 */ /* 0x000fe20008000000 */
[----:B------:R-:W-:Y:S01]  /*3a40*/  LOP3.LUT R3, R3, R0, RZ, 0x3c, !PT ;  /* 0x0000000003037212 */ /* 0x000fe200078e3cff */
[----:B------:R-:W-:-:S04]  /*3a50*/  USEL UR22, UR22, URZ, UP0 ;  /* 0x000000ff16167287 */ /* 0x000fc80008000000 */
[----:B------:R-:W-:Y:S01]  /*3a60*/  LOP3.LUT R9, R9, UR6, RZ, 0x3c, !PT ;  /* 0x0000000609097c12 */ /* 0x000fe2000f8e3cff */
[----:B------:R-:W-:Y:S07]  /*3a70*/  @P1 BRA `(.L_x_75) ;  /* 0xfffffff800b01947 */ /* 0x000fee000383ffff */
[----:B------:R-:W1:Y:S01]  /*3a80*/  S2UR UR6, SR_CgaCtaId ;  /* 0x00000000000679c3 */ /* 0x000e620000008800 */
[----:B------:R-:W-:Y:S01]  /*3a90*/  ELECT P0, URZ, PT ;  /* 0x0000000000ff782f */ /* 0x000fe20003800000 */
[----:B------:R-:W-:Y:S01]  /*3aa0*/  HFMA2 R0, -RZ, RZ, 0, 5.9604644775390625e-08 ;  /* 0x00000001ff007431 */ /* 0x000fe200000001ff */
[----:B------:R-:W-:-:S05]  /*3ab0*/  UMOV UR7, 0x40 ;  /* 0x0000004000077882 */ /* 0x000fca0000000000 */
[----:B------:R-:W-:Y:S01]  /*3ac0*/  UVIRTCOUNT.DEALLOC.SMPOOL 0x80 ;  /* 0x000000800000784c */ /* 0x000fe20000000000 */
[----:B------:R-:W-:Y:S02]  /*3ad0*/  UISETP.NE.AND UP0, UPT, UR5, URZ, UPT ;  /* 0x000000ff0500728c */ /* 0x000fe4000bf05270 */
[----:B-1----:R-:W-:-:S09]  /*3ae0*/  ULEA UR6, UR6, UR7, 0x18 ;  /* 0x0000000706067291 */ /* 0x002fd2000f8ec0ff */
[----:B------:R1:W-:Y:S01]  /*3af0*/  @P0 STS.U8 [UR6+0x1c], R0 ;  /* 0x00001c00ff000988 */ /* 0x0003e20008000006 */
[----:B------:R-:W-:Y:S05]  /*3b00*/  BRA.U UP0, `(.L_x_76) ;  /* 0x0000000100587547 */ /* 0x000fea000b800000 */
[----:B------:R-:W-:Y:S01]  /*3b10*/  UIADD3 UR7, UPT, UPT, UR8, 0xd0, URZ ;  /* 0x000000d008077890 */ /* 0x000fe2000fffe0ff */
[----:B------:R-:W-:-:S03]  /*3b20*/  SHF.L.U32 R3, R9, 0x1f, RZ ;  /* 0x0000001f09037819 */ /* 0x000fc600000006ff */
[----:B------:R-:W-:-:S09]  /*3b30*/  ULEA UR5, UR22, UR7, 0x3 ;  /* 0x0000000716057291 */ /* 0x000fd2000f8e18ff */
[----:B------:R-:W2:Y:S02]  /*3b40*/  SYNCS.PHASECHK.TRANS64.TRYWAIT P0, [UR5], R3 ;  /* 0x00000003ff0075a7 */ /* 0x000ea40008001105 */
[----:B--2---:R-:W-:Y:S05]  /*3b50*/  @!P0 BRA `(.L_x_77) ;  /* 0x0000007c00b88947 */ /* 0x004fea0003800000 */
.L_x_173:
[----:B------:R-:W-:-:S04]  /*3b60*/  UIADD3 UR9, UPT, UPT, UR22, 0x1, URZ ;  /* 0x0000000116097890 */ /* 0x000fc8000fffe0ff */
[----:B------:R-:W-:-:S04]  /*3b70*/  UISETP.NE.AND UP1, UPT, UR9, 0x2, UPT ;  /* 0x000000020900788c */ /* 0x000fc8000bf25270 */
[----:B------:R-:W-:Y:S02]  /*3b80*/  USEL UR5, URZ, 0x1, UP1 ;  /* 0x00000001ff057887 */ /* 0x000fe40008800000 */
[----:B------:R-:W-:-:S04]  /*3b90*/  USEL UR9, UR9, URZ, UP1 ;  /* 0x000000ff09097287 */ /* 0x000fc80008800000 */
[----:B------:R-:W-:Y:S01]  /*3ba0*/  ULEA UR9, UR9, UR7, 0x3 ;  /* 0x0000000709097291 */ /* 0x000fe2000f8e18ff */
[----:B-1----:R-:W-:-:S04]  /*3bb0*/  LOP3.LUT R3, R9, UR5, RZ, 0x3c, !PT ;  /* 0x0000000509037c12 */ /* 0x002fc8000f8e3cff */
[----:B------:R-:W-:Y:S01]  /*3bc0*/  SHF.L.U32 R3, R3, 0x1f, RZ ;  /* 0x0000001f03037819 */ /* 0x000fe200000006ff */
[----:B------:R-:W-:-:S04]  /*3bd0*/  IMAD.U32 R0, RZ, RZ, UR9 ;  /* 0x00000009ff007e24 */ /* 0x000fc8000f8e00ff */
[----:B------:R1:W2:Y:S03]  /*3be0*/  SYNCS.PHASECHK.TRANS64.TRYWAIT P0, [R0+URZ], R3 ;  /* 0x00000003000075a7 */ /* 0x0002a600080011ff */
[----:B--2---:R-:W-:Y:S05]  /*3bf0*/  @!P0 NANOSLEEP.SYNCS 0x989680 ;  /* 0x009896800000895d */ /* 0x004fea0003900000 */
[----:B------:R-:W2:Y:S02]  /*3c00*/  @!P0 SYNCS.PHASECHK.TRANS64 P0, [R0+URZ], R3 ;  /* 0x00000003000085a7 */ /* 0x000ea400080010ff */
[----:B--2---:R-:W-:Y:S05]  /*3c10*/  @P0 BRA `(.L_x_78) ;  /* 0x0000000000200947 */ /* 0x004fea0003800000 */
.L_x_79:
[----:B--2---:R2:W1:Y:S02]  /*3c20*/  SYNCS.PHASECHK.TRANS64.TRYWAIT P0, [R0+URZ], R3 ;  /* 0x00000003000075a7 */ /* 0x00446400080011ff */
[----:B-1----:R-:W-:Y:S05]  /*3c30*/  @!P0 NANOSLEEP.SYNCS 0x989680 ;  /* 0x009896800000895d */ /* 0x002fea0003900000 */
[----:B------:R-:W1:Y:S02]  /*3c40*/  @!P0 SYNCS.PHASECHK.TRANS64 P0, [R0+URZ], R3 ;  /* 0x00000003000085a7 */ /* 0x000e6400080010ff */
[----:B-1----:R-:W-:Y:S05]  /*3c50*/  @!P0 BRA `(.L_x_79) ;  /* 0xfffffffc00f08947 */ /* 0x002fea000383ffff */
[----:B------:R-:W-:Y:S05]  /*3c60*/  BRA `(.L_x_78) ;  /* 0x00000000000c7947 */ /* 0x000fea0003800000 */
.L_x_76:
[----:B------:R-:W-:-:S04]  /*3c70*/  UIADD3 UR5, UPT, UPT, UR8, 0x100, URZ ;  /* 0x0000010008057890 */ /* 0x000fc8000fffe0ff */
[----:B------:R-:W-:-:S09]  /*3c80*/  UPRMT UR5, UR4, 0x654, UR5 ;  /* 0x0000065404057896 */ /* 0x000fd20008000005 */
[----:B------:R-:W-:Y:S03]  /*3c90*/  SYNCS.ARRIVE.TRANS64.RED.A1T0 RZ, [UR5], RZ ;  /* 0x000000ffffff79a7 */ /* 0x000fe60008100405 */
.L_x_78:
[----:B-12---:R-:W-:Y:S01]  /*3ca0*/  SHF.L.U32 R3, RZ, 0x1f, RZ ;  /* 0x0000001fff037819 */ /* 0x006fe200000006ff */
[----:B------:R-:W-:Y:S01]  /*3cb0*/  UIADD3 UR5, UPT, UPT, UR8, 0x100, URZ ;  /* 0x0000010008057890 */ /* 0x000fe2000fffe0ff */
[----:B------:R-:W-:Y:S02]  /*3cc0*/  PLOP3.LUT P0, PT, PT, PT, UP0, 0x80, 0x8 ;  /* 0x000000000008781c */ /* 0x000fe40003f0f008 */
[----:B------:R-:W1:Y:S02]  /*3cd0*/  SYNCS.PHASECHK.TRANS64.TRYWAIT P1, [UR8+0x100], R3 ;  /* 0x00010003ff0075a7 */ /* 0x000e640008021108 */
[----:B-1----:R-:W-:Y:S09]  /*3ce0*/  @!P1 BRA `(.L_x_80) ;  /* 0x0000007c006c9947 */ /* 0x002ff20003800000 */
.L_x_175:
[----:B------:R-:W-:Y:S01]  /*3cf0*/  @!UP0 UPRMT UR5, UR4, 0x654, UR5 ;  /* 0x0000065404058896 */ /* 0x000fe20008000005 */
[----:B------:R-:W-:Y:S02]  /*3d00*/  UMOV UR8, 0xffff ;  /* 0x0000ffff00087882 */ /* 0x000fe40000000000 */
[----:B------:R-:W-:-:S06]  /*3d10*/  UMOV UR4, 0x1 ;  /* 0x0000000100047882 */ /* 0x000fcc0000000000 */
[----:B------:R-:W-:Y:S01]  /*3d20*/  @!P0 SYNCS.ARRIVE.TRANS64.RED.A1T0 RZ, [UR5], RZ ;  /* 0x000000ffffff89a7 */ /* 0x000fe20008100405 */
[----:B------:R-:W-:Y:S01]  /*3d30*/  NOP ;  /* 0x0000000000007918 */ /* 0x000fe20000000000 */
[----:B-1----:R-:W1:Y:S01]  /*3d40*/  LDS R0, [UR6+0x14] ;  /* 0x00001406ff007984 */ /* 0x002e620008000800 */
[----:B------:R-:W-:-:S04]  /*3d50*/  ULOP3.LUT UR5, UR24, 0xffff, URZ, 0xc0, !UPT ;  /* 0x0000ffff18057892 */ /* 0x000fc8000f8ec0ff */
[----:B------:R-:W-:-:S04]  /*3d60*/  USHF.R.U32.HI UR5, URZ, 0x5, UR5 ;  /* 0x00000005ff057899 */ /* 0x000fc80008011605 */
[----:B------:R-:W-:Y:S02]  /*3d70*/  USHF.L.U32 UR8, UR8, UR5, URZ ;  /* 0x0000000508087299 */ /* 0x000fe400080006ff */
[----:B------:R-:W-:-:S04]  /*3d80*/  USHF.L.U32 UR4, UR4, UR5, URZ ;  /* 0x0000000504047299 */ /* 0x000fc800080006ff */
[----:B-1----:R-:W-:-:S04]  /*3d90*/  LOP3.LUT R0, R0, UR8, RZ, 0xc0, !PT ;  /* 0x0000000800007c12 */ /* 0x002fc8000f8ec0ff */
[----:B------:R-:W-:-:S13]  /*3da0*/  ISETP.NE.AND P0, PT, R0, UR8, PT ;  /* 0x0000000800007c0c */ /* 0x000fda000bf05270 */
[----:B------:R-:W-:Y:S05]  /*3db0*/  @P0 BRA `(.L_x_81) ;  /* 0x0000000000580947 */ /* 0x000fea0003800000 */
[----:B------:R-:W1:Y:S02]  /*3dc0*/  LDS R0, [UR6+0x18] ;  /* 0x00001806ff007984 */ /* 0x000e640008000800 */
[----:B-1----:R-:W-:-:S04]  /*3dd0*/  LOP3.LUT R0, R0, UR4, RZ, 0xc0, !PT ;  /* 0x0000000400007c12 */ /* 0x002fc8000f8ec0ff */
[----:B------:R-:W-:-:S13]  /*3de0*/  ISETP.NE.AND P0, PT, R0, UR4, PT ;  /* 0x0000000400007c0c */ /* 0x000fda000bf05270 */
[----:B------:R-:W-:Y:S05]  /*3df0*/  @P0 BRA `(.L_x_82) ;  /* 0x00000000003c0947 */ /* 0x000fea0003800000 */
[----:B------:R-:W1:Y:S01]  /*3e00*/  S2R R2, SR_LANEID ;  /* 0x0000000000027919 */ /* 0x000e620000000000 */
[----:B------:R-:W-:Y:S01]  /*3e10*/  ULOP3.LUT UR8, URZ, UR8, URZ, 0x33, !UPT ;  /* 0x00000008ff087292 */ /* 0x000fe2000f8e33ff */
[----:B------:R-:W-:Y:S01]  /*3e20*/  LOP3.LUT R4, RZ, UR4, RZ, 0x33, !PT ;  /* 0x00000004ff047c12 */ /* 0x000fe2000f8e33ff */
[----:B------:R-:W-:Y:S02]  /*3e30*/  VOTEU.ANY UR7, UPT, PT ;  /* 0x0000000000077886 */ /* 0x000fe400038e0100 */
[----:B------:R-:W-:Y:S01]  /*3e40*/  UFLO.U32 UR7, UR7 ;  /* 0x00000007000772bd */ /* 0x000fe200080e0000 */
[----:B------:R-:W2:Y:S01]  /*3e50*/  REDUX UR4, R4 ;  /* 0x00000000040473c4 */ /* 0x000ea20000000000 */
[----:B------:R-:W-:-:S06]  /*3e60*/  IMAD.U32 R0, RZ, RZ, UR8 ;  /* 0x00000008ff007e24 */ /* 0x000fcc000f8e00ff */
[----:B------:R1:W-:Y:S01]  /*3e70*/  UTCATOMSWS.AND URZ, UR8 ;  /* 0x0000000800ff79e3 */ /* 0x0003e20008000000 */
[----:B------:R-:W3:Y:S01]  /*3e80*/  REDUX UR5, R0 ;  /* 0x00000000000573c4 */ /* 0x000ee20000000000 */
[----:B-1----:R-:W-:Y:S01]  /*3e90*/  ISETP.EQ.U32.AND P0, PT, R2, UR7, PT ;  /* 0x0000000702007c0c */ /* 0x002fe2000bf02070 */
[----:B--2---:R-:W-:Y:S01]  /*3ea0*/  IMAD.U32 R2, RZ, RZ, UR4 ;  /* 0x00000004ff027e24 */ /* 0x004fe2000f8e00ff */
[----:B---3--:R-:W-:-:S11]  /*3eb0*/  MOV R3, UR5 ;  /* 0x0000000500037c02 */ /* 0x008fd60008000f00 */
[----:B------:R1:W-:Y:S04]  /*3ec0*/  @P0 ATOMS.AND RZ, [UR6+0x14], R3 ;  /* 0x00001403ffff098c */ /* 0x0003e8000a800006 */
[----:B------:R1:W-:Y:S01]  /*3ed0*/  @P0 ATOMS.AND RZ, [UR6+0x18], R2 ;  /* 0x00001802ffff098c */ /* 0x0003e2000a800006 */
[----:B------:R-:W-:Y:S05]  /*3ee0*/  BRA `(.L_x_83) ;  /* 0x0000000000147947 */ /* 0x000fea0003800000 */
.L_x_82:
[----:B------:R-:W-:Y:S02]  /*3ef0*/  MOV R2, 0x3f10 ;  /* 0x00003f1000027802 */ /* 0x000fe40000000f00 */
[----:B---345:R-:W-:Y:S05]  /*3f00*/  CALL.REL.NOINC `($__internal_0_$__cuda_sm10x_tcgen05_guardrail_trap_col_being_dealloced_not_returned_by_alloc) ;  /* 0x00000080004c7944 */ /* 0x038fea0003c00000 */
[----:B------:R-:W-:Y:S05]  /*3f10*/  BRA `(.L_x_83) ;  /* 0x0000000000087947 */ /* 0x000fea0003800000 */
.L_x_81:
[----:B------:R-:W-:Y:S02]  /*3f20*/  MOV R2, 0x3f40 ;  /* 0x00003f4000027802 */ /* 0x000fe40000000f00 */
[----:B---345:R-:W-:Y:S05]  /*3f30*/  CALL.REL.NOINC `($__internal_2_$__cuda_sm10x_tcgen05_guardrail_trap_unallocated_columns_being_dealloced) ;  /* 0x0000008000587944 */ /* 0x038fea0003c00000 */
.L_x_83:
[----:B------:R-:W-:Y:S01]  /*3f40*/  NOP ;  /* 0x0000000000007918 */ /* 0x000fe20000000000 */
[----:B----4-:R-:W-:Y:S05]  /*3f50*/  EXIT ;  /* 0x000000000000794d */ /* 0x010fea0003800000 */
.L_x_56:
[----:B------:R-:W-:-:S09]  /*3f60*/  UISETP.NE.OR UP5, UPT, UR10, 0x3, !UP5 ;  /* 0x000000030a00788c */ /* 0x000fd2000efa5670 */
[----:B------:R-:W-:Y:S05]  /*3f70*/  BRA.U UP5, `(.L_x_84) ;  /* 0x0000001105147547 */ /* 0x000fea000b800000 */
[----:B------:R-:W1:Y:S01]  /*3f80*/  LDC R0, c[0x0][0xb30] ;  /* 0x0002cc00ff007b82 */ /* 0x000e620000000800 */
[----:B------:R-:W2:Y:S01]  /*3f90*/  LDCU.64 UR8, c[0x0][0x888] ;  /* 0x00011100ff0877ac */ /* 0x000ea20008000a00 */
[----:B------:R-:W-:Y:S02]  /*3fa0*/  HFMA2 R29, -RZ, RZ, 0, 0 ;  /* 0x00000000ff1d7431 */ /* 0x000fe400000001ff */
[----:B------:R-:W-:Y:S01]  /*3fb0*/  IMAD.MOV.U32 R31, RZ, RZ, 0x1 ;  /* 0x00000001ff1f7424 */ /* 0x000fe200078e00ff */
[----:B------:R-:W-:Y:S01]  /*3fc0*/  MOV R23, 0x4000 ;  /* 0x0000400000177802 */ /* 0x000fe20000000f00 */
[----:B------:R-:W3:Y:S01]  /*3fd0*/  LDCU.64 UR4, c[0x0][0x890] ;  /* 0x00011200ff0477ac */ /* 0x000ee20008000a00 */
[----:B------:R-:W-:Y:S01]  /*3fe0*/  IMAD.MOV.U32 R30, RZ, RZ, RZ ;  /* 0x000000ffff1e7224 */ /* 0x000fe200078e00ff */
[----:B------:R-:W4:Y:S01]  /*3ff0*/  LDC R19, c[0x0][0x370] ;  /* 0x0000dc00ff137b82 */ /* 0x000f220000000800 */
[----:B------:R-:W-:Y:S01]  /*4000*/  UMOV UR7, 0x400 ;  /* 0x0000040000077882 */ /* 0x000fe20000000000 */
[----:B------:R-:W-:-:S02]  /*4010*/  UPLOP3.LUT UP1, UPT, UPT, UPT, UPT, 0x40, 0x4 ;  /* 0x000000000004789c */ /* 0x000fc40003f2e870 */
[----:B------:R-:W-:-:S04]  /*4020*/  ULEA UR7, UR37, UR7, 0x18 ;  /* 0x0000000725077291 */ /* 0x000fc8000f8ec0ff */
[----:B------:R-:W4:Y:S01]  /*4030*/  LDC R2, c[0x0][0xb0c] ;  /* 0x0002c300ff027b82 */ /* 0x000f220000000800 */
[----:B------:R-:W-:Y:S02]  /*4040*/  UIADD3 UR13, UPT, UPT, UR7, 0x68, URZ ;  /* 0x00000068070d7890 */ /* 0x000fe4000fffe0ff */
[----:B--2---:R-:W-:Y:S02]  /*4050*/  UISETP.NE.U32.AND UP2, UPT, UR8, URZ, UPT ;  /* 0x000000ff0800728c */ /* 0x004fe4000bf45070 */
[----:B------:R-:W-:Y:S02]  /*4060*/  UIADD3 UR33, UPT, UPT, UR7, 0x50, URZ ;  /* 0x0000005007217890 */ /* 0x000fe4000fffe0ff */
[----:B---3--:R-:W-:Y:S01]  /*4070*/  UISETP.NE.U32.AND UP3, UPT, UR4, URZ, UPT ;  /* 0x000000ff0400728c */ /* 0x008fe2000bf65070 */
[----:B------:R-:W2:Y:S01]  /*4080*/  LDC R18, c[0x0][0xb20] ;  /* 0x0002c800ff127b82 */ /* 0x000ea20000000800 */
[----:B-1----:R-:W-:Y:S01]  /*4090*/  ISETP.NE.AND P1, PT, R0, 0x1, PT ;  /* 0x000000010000780c */ /* 0x002fe20003f25270 */
[----:B------:R-:W-:-:S02]  /*40a0*/  UISETP.NE.AND.EX UP2, UPT, UR9, URZ, UPT, UP2 ;  /* 0x000000ff0900728c */ /* 0x000fc4000bf45320 */
[----:B------:R-:W-:Y:S02]  /*40b0*/  UIADD3 UR25, UPT, UPT, UR7, 0x58, URZ ;  /* 0x0000005807197890 */ /* 0x000fe4000fffe0ff */
[----:B------:R-:W-:Y:S02]  /*40c0*/  UIADD3 UR17, UPT, UPT, UR7, 0x60, URZ ;  /* 0x0000006007117890 */ /* 0x000fe4000fffe0ff */
[----:B------:R-:W1:Y:S01]  /*40d0*/  LDC.64 R32, c[0x0][0x348] ;  /* 0x0000d200ff207b82 */ /* 0x000e620000000a00 */
[----:B------:R-:W-:Y:S02]  /*40e0*/  UPRMT UR13, UR37, 0x654, UR13 ;  /* 0x00000654250d7896 */ /* 0x000fe4000800000d */
[----:B------:R-:W-:-:S05]  /*40f0*/  UISETP.NE.AND.EX UP3, UPT, UR5, URZ, UPT, UP3 ;  /* 0x000000ff0500728c */ /* 0x000fca000bf65330 */
[----:B------:R-:W3:Y:S08]  /*4100*/  LDC.64 R16, c[0x0][0xb10] ;  /* 0x0002c400ff107b82 */ /* 0x000ef00000000a00 */
[----:B------:R-:W1:Y:S08]  /*4110*/  LDC.64 R6, c[0x0][0xb18] ;  /* 0x0002c600ff067b82 */ /* 0x000e700000000a00 */
[----:B------:R-:W1:Y:S08]  /*4120*/  LDC.64 R4, c[0x0][0xb28] ;  /* 0x0002ca00ff047b82 */ /* 0x000e700000000a00 */
[----:B--2-4-:R-:W1:Y:S02]  /*4130*/  LDC R22, c[0x0][0x374] ;  /* 0x0000dd00ff167b82 */ /* 0x014e640000000800 */
.L_x_95:
[C---:B------:R-:W-:Y:S02]  /*4140*/  LEA R0, R30.reuse, UR7, 0x3 ;  /* 0x000000071e007c11 */ /* 0x040fe4000f8e18ff */
[----:B------:R-:W-:Y:S02]  /*4150*/  SHF.L.U32 R3, R29, 0x1f, RZ ;  /* 0x0000001f1d037819 */ /* 0x000fe400000006ff */
[----:B------:R-:W-:Y:S02]  /*4160*/  LEA R24, R30, UR7, 0x4 ;  /* 0x000000071e187c11 */ /* 0x000fe4000f8e20ff */
[----:B--2---:R-:W2:Y:S02]  /*4170*/  SYNCS.PHASECHK.TRANS64.TRYWAIT P0, [R0+URZ+0xa0], R3 ;  /* 0x0000a003000075a7 */ /* 0x004ea400080011ff */
[----:B--2---:R-:W-:Y:S05]  /*4180*/  @!P0 BRA `(.L_x_85) ;  /* 0x00000078005c8947 */ /* 0x004fea0003800000 */
.L_x_176:
[----:B------:R-:W-:Y:S01]  /*4190*/  ISETP.GE.AND P0, PT, R72, 0x1, PT ;  /* 0x000000014800780c */ /* 0x000fe20003f06270 */
[----:B------:R-:W4:Y:S01]  /*41a0*/  LDS.128 R24, [R24+0x110] ;  /* 0x0001100018187984 */ /* 0x000f220000000c00 */
[----:B--2---:R-:W-:Y:S01]  /*41b0*/  VIADD R0, R0, 0xb0 ;  /* 0x000000b000007836 */ /* 0x004fe20000000000 */
[----:B------:R-:W-:Y:S01]  /*41c0*/  @!PT LDS RZ, [RZ] ;  /* 0x00000000fffff984 */ /* 0x000fe20000000800 */
[----:B------:R-:W-:Y:S01]  /*41d0*/  @!PT LDS RZ, [RZ] ;  /* 0x00000000fffff984 */ /* 0x000fe20000000800 */
[----:B------:R-:W-:Y:S01]  /*41e0*/  @!PT LDS RZ, [RZ] ;  /* 0x00000000fffff984 */ /* 0x000fe20000000800 */
[----:B------:R-:W-:Y:S01]  /*41f0*/  @!PT LDS RZ, [RZ] ;  /* 0x00000000fffff984 */ /* 0x000fe20000000800 */
[----:B------:R2:W-:Y:S06]  /*4200*/  MEMBAR.ALL.CTA ;  /* 0x0000000000007992 */ /* 0x0005ec0000008000 */
[----:B--2---:R-:W2:Y:S01]  /*4210*/  FENCE.VIEW.ASYNC.S ;  /* 0x00000000000073c6 */ /* 0x004ea20000000000 */
[----:B------:R-:W-:Y:S04]  /*4220*/  PRMT R0, RZ, 0x654, R0 ;  /* 0x00000654ff007816 */ /* 0x000fe80000000000 */
[----:B--2---:R2:W-:Y:S01]  /*4230*/  SYNCS.ARRIVE.TRANS64.RED.A1T0 RZ, [R0+URZ], RZ ;  /* 0x000000ff00ff79a7 */ /* 0x0045e200081004ff */
[----:B----4-:R-:W-:Y:S11]  /*4240*/  LOP3.LUT P3, RZ, R26, 0x1, RZ, 0xc0, !PT ;  /* 0x000000011aff7812 */ /* 0x010ff6000786c0ff */
[----:B------:R-:W-:Y:S02]  /*4250*/  @!UPT UIADD3 URZ, UPT, UPT, URZ, URZ, URZ ;  /* 0x000000fffffff290 */ /* 0x000fe4000fffe0ff */
[----:B------:R-:W-:Y:S02]  /*4260*/  @P3 MOV R13, R24 ;  /* 0x00000018000d3202 */ /* 0x000fe40000000f00 */
[----:B------:R-:W-:Y:S01]  /*4270*/  @P3 LOP3.LUT R8, R25, 0xffff, RZ, 0xc0, !PT ;  /* 0x0000ffff19083812 */ /* 0x000fe200078ec0ff */
[----:B--2---:R-:W-:Y:S06]  /*4280*/  @!P0 BRA `(.L_x_86) ;  /* 0x0000000000a48947 */ /* 0x004fec0003800000 */
[----:B-1----:R-:W-:Y:S01]  /*4290*/  IMAD.HI.U32 R35, R22, R7, RZ ;  /* 0x0000000716237227 */ /* 0x002fe200078e00ff */
[----:B------:R-:W-:Y:S02]  /*42a0*/  ISETP.NE.AND P0, PT, R6, 0x1, PT ;  /* 0x000000010600780c */ /* 0x000fe40003f05270 */
[----:B------:R-:W-:Y:S01]  /*42b0*/  ISETP.NE.AND P2, PT, R72, 0x1, PT ;  /* 0x000000014800780c */ /* 0x000fe20003f45270 */
[----:B---3--:R-:W-:Y:S01]  /*42c0*/  IMAD.HI.U32 R34, R19, R16, RZ ;  /* 0x0000001013227227 */ /* 0x008fe200078e00ff */
[----:B------:R-:W-:Y:S02]  /*42d0*/  SHF.R.U32.HI R35, RZ, R18, R35 ;  /* 0x00000012ff237219 */ /* 0x000fe40000011623 */
[----:B------:R-:W-:Y:S01]  /*42e0*/  ISETP.NE.AND P4, PT, R2, 0x1, PT ;  /* 0x000000010200780c */ /* 0x000fe20003f85270 */
[----:B------:R-:W-:Y:S01]  /*42f0*/  IMAD.HI.U32 R36, R13, R16, RZ ;  /* 0x000000100d247227 */ /* 0x000fe200078e00ff */
[----:B------:R-:W-:Y:S02]  /*4300*/  SHF.R.U32.HI R34, RZ, R17, R34 ;  /* 0x00000011ff227219 */ /* 0x000fe40000011622 */
[----:B------:R-:W-:Y:S01]  /*4310*/  SEL R3, R22, R35, !P0 ;  /* 0x0000002316037207 */ /* 0x000fe20004000000 */
[C---:B------:R-:W-:Y:S01]  /*4320*/  IMAD.HI.U32 R35, R8.reuse, R7, RZ ;  /* 0x0000000708237227 */ /* 0x040fe200078e00ff */
[----:B------:R-:W-:Y:S02]  /*4330*/  SEL R11, R19, R34, !P4 ;  /* 0x00000022130b7207 */ /* 0x000fe40006000000 */
[----:B------:R-:W-:Y:S01]  /*4340*/  SHF.R.U32.HI R36, RZ, R17, R36 ;  /* 0x00000011ff247219 */ /* 0x000fe20000011624 */
[----:B------:R-:W-:Y:S01]  /*4350*/  IMAD.HI.U32 R38, R3, R4, RZ ;  /* 0x0000000403267227 */ /* 0x000fe200078e00ff */
[----:B------:R-:W-:Y:S03]  /*4360*/  SHF.R.U32.HI R35, RZ, R18, R35 ;  /* 0x00000012ff237219 */ /* 0x000fe60000011623 */
[----:B------:R-:W-:Y:S01]  /*4370*/  IMAD.HI.U32 R34, R11, R4, RZ ;  /* 0x000000040b227227 */ /* 0x000fe200078e00ff */
[----:B------:R-:W-:Y:S02]  /*4380*/  @P2 SHF.R.U32.HI R3, RZ, R5, R38 ;  /* 0x00000005ff032219 */ /* 0x000fe40000011626 */
[----:B------:R-:W-:Y:S02]  /*4390*/  SEL R9, R8, R35, !P0 ;  /* 0x0000002308097207 */ /* 0x000fe40004000000 */
[----:B------:R-:W-:Y:S01]  /*43a0*/  @P2 SHF.R.U32.HI R11, RZ, R5, R34 ;  /* 0x00000005ff0b2219 */ /* 0x000fe20000011622 */
[C---:B------:R-:W-:Y:S01]  /*43b0*/  IMAD R10, R72.reuse, R3, RZ ;  /* 0x00000003480a7224 */ /* 0x040fe200078e02ff */
[----:B------:R-:W-:Y:S01]  /*43c0*/  SEL R3, R13, R36, !P4 ;  /* 0x000000240d037207 */ /* 0x000fe20006000000 */
[C---:B------:R-:W-:Y:S03]  /*43d0*/  IMAD.HI.U32 R14, R9.reuse, R4, RZ ;  /* 0x00000004090e7227 */ /* 0x040fe600078e00ff */
[----:B------:R-:W-:Y:S01]  /*43e0*/  ISETP.GE.AND P0, PT, R9, R10, PT ;  /* 0x0000000a0900720c */ /* 0x000fe20003f06270 */
[C---:B------:R-:W-:Y:S01]  /*43f0*/  IMAD R12, R72.reuse, R11, RZ ;  /* 0x0000000b480c7224 */ /* 0x040fe200078e02ff */
[-C--:B------:R-:W-:Y:S04]  /*4400*/  SHF.R.U32.HI R14, RZ, R5.reuse, R14 ;  /* 0x00000005ff0e7219 */ /* 0x080fe8000001160e */
[----:B------:R-:W-:Y:S02]  /*4410*/  ISETP.GE.OR P0, PT, R3, R12, P0 ;  /* 0x0000000c0300720c */ /* 0x000fe40000706670 */
[----:B------:R-:W-:Y:S05]  /*4420*/  SEL R15, R9, R14, !P2 ;  /* 0x0000000e090f7207 */ /* 0x000fea0005000000 */
[----:B------:R-:W-:Y:S04]  /*4430*/  IMAD.MOV R14, RZ, RZ, -R15 ;  /* 0x000000ffff0e7224 */ /* 0x000fe800078e0a0f */
[----:B------:R-:W-:Y:S02]  /*4440*/  IMAD R14, R72, R14, R9 ;  /* 0x0000000e480e7224 */ /* 0x000fe400078e0209 */
[C---:B------:R-:W-:Y:S05]  /*4450*/  @!P0 IMAD.HI.U32 R10, R3.reuse, R4, RZ ;  /* 0x00000004030a8227 */ /* 0x040fea00078e00ff */
[----:B------:R-:W-:Y:S04]  /*4460*/  @!P0 SHF.R.U32.HI R10, RZ, R5, R10 ;  /* 0x00000005ff0a8219 */ /* 0x000fe8000001160a */
[----:B------:R-:W-:Y:S01]  /*4470*/  @!P0 SEL R0, R3, R10, !P2 ;  /* 0x0000000a03008207 */ /* 0x000fe20005000000 */
[----:B------:R-:W-:Y:S03]  /*4480*/  IMAD.MOV R10, RZ, RZ, -R3 ;  /* 0x000000ffff0a7224 */ /* 0x000fe600078e0a03 */
[----:B------:R-:W-:Y:S01]  /*4490*/  @!P0 IADD3 R15, PT, PT, R15, -R0, RZ ;  /* 0x800000000f0f8210 */ /* 0x000fe20007ffe0ff */
[----:B------:R-:W-:Y:S01]  /*44a0*/  @!P0 IMAD R0, R11, R14, R0 ;  /* 0x0000000e0b008224 */ /* 0x000fe200078e0200 */
[----:B------:R-:W-:Y:S01]  /*44b0*/  IADD3 R11, PT, PT, -R9, RZ, RZ ;  /* 0x000000ff090b7210 */ /* 0x000fe20007ffe1ff */
[----:B------:R-:W-:Y:S02]  /*44c0*/  IMAD R13, R2, R10, R13 ;  /* 0x0000000a020d7224 */ /* 0x000fe400078e020d */
[----:B------:R-:W-:Y:S02]  /*44d0*/  @!P0 IMAD R9, R15, R72, R3 ;  /* 0x000000480f098224 */ /* 0x000fe400078e0203 */
[----:B------:R-:W-:Y:S02]  /*44e0*/  @!P0 IMAD.MOV.U32 R3, RZ, RZ, R0 ;  /* 0x000000ffff038224 */ /* 0x000fe400078e0000 */
[----:B------:R-:W-:Y:S02]  /*44f0*/  IMAD R8, R6, R11, R8 ;  /* 0x0000000b06087224 */ /* 0x000fe400078e0208 */
[----:B------:R-:W-:Y:S02]  /*4500*/  IMAD R13, R3, R2, R13 ;  /* 0x00000002030d7224 */ /* 0x000fe400078e020d */
[----:B------:R-:W-:Y:S02]  /*4510*/  IMAD R8, R9, R6, R8 ;  /* 0x0000000609087224 */ /* 0x000fe400078e0208 */
.L_x_86:
[----:B------:R-:W-:Y:S05]  /*4520*/  BRA.U UP1, `(.L_x_87) ;  /* 0x0000000101107547 */ /* 0x000fea000b800000 */
[----:B------:R-:W-:Y:S04]  /*4530*/  MOV R0, UR6 ;  /* 0x0000000600007c02 */ /* 0x000fe80008000f00 */
[----:B------:R-:W-:Y:S04]  /*4540*/  SHF.L.U32 R3, R0, 0x1f, RZ ;  /* 0x0000001f00037819 */ /* 0x000fe800000006ff */
[----:B------:R-:W2:Y:S02]  /*4550*/  SYNCS.PHASECHK.TRANS64.TRYWAIT P0, [UR7+0x98], R3 ;  /* 0x00009803ff0075a7 */ /* 0x000ea40008001107 */
[----:B--2---:R-:W-:Y:S05]  /*4560*/  @!P0 BRA `(.L_x_88) ;  /* 0x0000007400788947 */ /* 0x004fea0003800000 */
.L_x_87:
[----:B------:R-:W-:Y:S02]  /*4570*/  R2UR UR35, R21 ;  /* 0x00000000152372ca */ /* 0x000fe400000e0000 */
[----:B------:R-:W-:Y:S02]  /*4580*/  R2UR UR34, R20 ;  /* 0x00000000142272ca */ /* 0x000fe400000e0000 */
[----:B------:R-:W-:Y:S02]  /*4590*/  ISETP.NE.U32.AND P2, PT, RZ, UR4, PT ;  /* 0x00000004ff007c0c */ /* 0x000fe4000bf45070 */
[----:B------:R-:W-:Y:S02]  /*45a0*/  SHF.L.U32 R12, R31, 0x1f, RZ ;  /* 0x0000001f1f0c7819 */ /* 0x000fe400000006ff */
[----:B------:R-:W-:Y:S05]  /*45b0*/  ISETP.NE.AND.EX P2, PT, RZ, UR5, PT, P2 ;  /* 0x00000005ff007c0c */ /* 0x000fea000bf45320 */
[----:B------:R-:W-:Y:S02]  /*45c0*/  USHF.L.U32 UR35, UR35, 0x7, URZ ;  /* 0x0000000723237899 */ /* 0x000fe400080006ff */
[----:B------:R-:W-:Y:S01]  /*45d0*/  USHF.L.U32 UR34, UR34, 0x8, URZ ;  /* 0x0000000822227899 */ /* 0x000fe200080006ff */
[----:B------:R-:W-:Y:S11]  /*45e0*/  BRA.U !UP3, `(.L_x_89) ;  /* 0x000000010b347547 */ /* 0x000ff6000b800000 */
[----:B------:R-:W-:Y:S01]  /*45f0*/  UPLOP3.LUT UP0, UPT, UPT, UPT, UP2, 0x80, 0x8 ;  /* 0x000000000008789c */ /* 0x000fe20003f0f020 */
[----:B--2---:R-:W-:Y:S02]  /*4600*/  HFMA2 R0, -RZ, RZ, 0, 5.9604644775390625e-08 ;  /* 0x00000001ff007431 */ /* 0x004fe400000001ff */
[----:B------:R-:W-:Y:S03]  /*4610*/  IMAD.MOV.U32 R155, RZ, RZ, 0x1 ;  /* 0x00000001ff9b7424 */ /* 0x000fe600078e00ff */
[----:B------:R-:W-:Y:S05]  /*4620*/  PLOP3.LUT P0, PT, PT, PT, UP0, 0x80, 0x8 ;  /* 0x000000000008781c */ /* 0x000fea0003f0f008 */
[----:B------:R-:W2:Y:S01]  /*4630*/  @UP0 LDCU.64 UR10, c[0x0][0x888] ;  /* 0x00011100ff0a07ac */ /* 0x000ea20008000a00 */
[----:B------:R-:W-:Y:S07]  /*4640*/  @UP0 UIMAD UR8, UR36, UR4, URZ ;  /* 0x00000004240802a4 */ /* 0x000fee000f8e02ff */
[----:B------:R-:W-:Y:S01]  /*4650*/  @!P0 PRMT R155, R0, 0x7610, R155 ;  /* 0x00007610009b8816 */ /* 0x000fe2000000009b */
[----:B--2---:R-:W-:Y:S03]  /*4660*/  @UP0 UIMAD.WIDE UR10, UR8, 0x4, UR10 ;  /* 0x00000004080a08a5 */ /* 0x004fe6000f8e020a */
[----:B------:R-:W2:Y:S03]  /*4670*/  @!UP0 LDCU UR8, c[0x0][0x880] ;  /* 0x00011000ff0887ac */ /* 0x000ea60008000800 */
[----:B------:R-:W-:Y:S01]  /*4680*/  IMAD.U32 R10, RZ, RZ, UR10 ;  /* 0x0000000aff0a7e24 */ /* 0x000fe2000f8e00ff */
[----:B------:R-:W-:Y:S05]  /*4690*/  MOV R11, UR11 ;  /* 0x0000000b000b7c02 */ /* 0x000fea0008000f00 */
[----:B-----5:R4:W5:Y:S02]  /*46a0*/  @P0 LDG.E R81, desc[UR46][R10.64] ;  /* 0x0000002e0a510981 */ /* 0x020964000c1e1900 */
[----:B--2-4-:R-:W-:Y:S07]  /*46b0*/  @!P0 IMAD.U32 R81, RZ, RZ, UR8 ;  /* 0x00000008ff518e24 */ /* 0x014fee000f8e00ff */
.L_x_89:
[----:B-----5:R-:W-:Y:S01]  /*46c0*/  @!P2 FSETP.EQ.AND P0, PT, R81, RZ, PT ;  /* 0x000000ff5100a20b */ /* 0x020fe20003f02000 */
[----:B------:R-:W-:Y:S01]  /*46d0*/  @!UPT UIADD3 URZ, UPT, UPT, URZ, URZ, URZ ;  /* 0x000000fffffff290 */ /* 0x000fe2000fffe0ff */
[----:B------:R-:W-:Y:S11]  /*46e0*/  @!P2 BRA `(.L_x_90) ;  /* 0x000000000014a947 */ /* 0x000ff60003800000 */
[----:B------:R-:W-:Y:S02]  /*46f0*/  LOP3.LUT P2, RZ, R155, 0xff, RZ, 0xc0, !PT ;  /* 0x000000ff9bff7812 */ /* 0x000fe4000784c0ff */
[----:B------:R-:W-:Y:S04]  /*4700*/  PLOP3.LUT P0, PT, PT, PT, UP0, 0x80, 0x8 ;  /* 0x000000000008781c */ /* 0x000fe80003f0f008 */
[----:B------:R-:W-:Y:S07]  /*4710*/  PLOP3.LUT P0, PT, P0, PT, PT, 0x8, 0x80 ;  /* 0x000000000080781c */ /* 0x000fee000070e170 */
[----:B------:R-:W-:Y:S11]  /*4720*/  @P2 FSETP.EQ.AND P0, PT, R81, RZ, PT ;  /* 0x000000ff5100220b */ /* 0x000ff60003f02000 */
[----:B------:R-:W-:Y:S02]  /*4730*/  @!UPT UIADD3 URZ, UPT, UPT, URZ, URZ, URZ ;  /* 0x000000fffffff290 */ /* 0x000fe4000fffe0ff */
.L_x_90:
[----:B------:R-:W4:Y:S01]  /*4740*/  SYNCS.PHASECHK.TRANS64.TRYWAIT P2, [UR7+0x70], R12 ;  /* 0x0000700cff0075a7 */ /* 0x000f220008041107 */
[----:B------:R-:W-:Y:S04]  /*4750*/  ELECT P4, URZ, PT ;  /* 0x0000000000ff782f */ /* 0x000fe80003880000 */
[----:B------:R-:W-:Y:S11]  /*4760*/  PLOP3.LUT P4, PT, P0, P4, PT, 0xf2, 0x2f ;  /* 0x00000000002f781c */ /* 0x000ff60000789e72 */
[----:B------:R-:W-:Y:S02]  /*4770*/  @!UPT UIADD3 URZ, UPT, UPT, URZ, URZ, URZ ;  /* 0x000000fffffff290 */ /* 0x000fe4000fffe0ff */
[----:B-1----:R-:W-:Y:S05]  /*4780*/  @!P4 IADD3 R9, P0, PT, R32, 0x580, RZ ;  /* 0x000005802009c810 */ /* 0x002fea0007f1e0ff */
[----:B--2---:R-:W-:Y:S01]  /*4790*/  @!P4 IMAD.X R0, RZ, RZ, R33, P0 ;  /* 0x000000ffff00c224 */ /* 0x004fe200000e0621 */
[----:B----4-:R-:W-:Y:S07]  /*47a0*/  @!P2 BRA `(.L_x_91) ;  /* 0x000000740000a947 */ /* 0x010fee0003800000 */
.L_x_179:
[----:B------:R-:W-:Y:S01]  /*47b0*/  @!P4 R2UR UR8, R0 ;  /* 0x000000000008c2ca */ /* 0x000fe200000e0000 */
[----:B------:R-:W-:Y:S01]  /*47c0*/  VOTEU.ALL UP1, P4 ;  /* 0x0000000000ff7886 */ /* 0x000fe20002020000 */
[----:B------:R-:W-:Y:S01]  /*47d0*/  @!P4 R2UR UR9, R9 ;  /* 0x000000000909c2ca */ /* 0x000fe200000e0000 */
[----:B------:R-:W-:Y:S01]  /*47e0*/  @!P4 IMAD.MOV.U32 R0, RZ, RZ, 0x4000 ;  /* 0x00004000ff00c424 */ /* 0x000fe200078e00ff */
[----:B------:R-:W-:Y:S01]  /*47f0*/  UMOV UR10, 0x0 ;  /* 0x00000000000a7882 */ /* 0x000fe20000000000 */
[----:B------:R-:W-:Y:S01]  /*4800*/  UMOV UR11, 0x10000000 ;  /* 0x10000000000b7882 */ /* 0x000fe20000000000 */
[----:B------:R-:W-:Y:S01]  /*4810*/  @!UP1 UIADD3 UR32, UPT, UPT, UR7, 0x400, URZ ;  /* 0x0000040007209890 */ /* 0x000fe2000fffe0ff */
[----:B------:R-:W-:Y:S01]  /*4820*/  @!P4 IADD3 R9, P0, PT, R32, 0x580, RZ ;  /* 0x000005802009c810 */ /* 0x000fe20007f1e0ff */
[----:B------:R-:W-:Y:S05]  /*4830*/  VOTEU.ALL UP1, P4 ;  /* 0x0000000000ff7886 */ /* 0x000fea0002020000 */
[----:B------:R-:W-:Y:S01]  /*4840*/  IMAD.U32 R11, RZ, RZ, UR8 ;  /* 0x00000008ff0b7e24 */ /* 0x000fe2000f8e00ff */
[----:B------:R-:W-:Y:S01]  /*4850*/  UPRMT UR8, UR37, 0x654, UR33 ;  /* 0x0000065425087896 */ /* 0x000fe20008000021 */
[----:B------:R-:W-:Y:S03]  /*4860*/  IMAD.U32 R10, RZ, RZ, UR9 ;  /* 0x00000009ff0a7e24 */ /* 0x000fe6000f8e00ff */
[----:B------:R-:W-:Y:S02]  /*4870*/  @!P4 R2UR UR15, R11 ;  /* 0x000000000b0fc2ca */ /* 0x000fe400000e0000 */
[----:B------:R-:W-:Y:S11]  /*4880*/  @!P4 R2UR UR14, R10 ;  /* 0x000000000a0ec2ca */ /* 0x000ff600000e0000 */
[----:B------:R-:W-:Y:S02]  /*4890*/  @!UPT UIADD3 URZ, UPT, UPT, URZ, URZ, URZ ;  /* 0x000000fffffff290 */ /* 0x000fe4000fffe0ff */
[----:B------:R2:W-:Y:S01]  /*48a0*/  @!UP1 UTMALDG.3D [UR32], [UR14], desc[UR10] ;  /* 0x00000a200e0095b4 */ /* 0x0005e20008011000 */
[----:B------:R4:W-:Y:S01]  /*48b0*/  @!P4 SYNCS.ARRIVE.TRANS64.RED.A0TR RZ, [UR7+0x50], R0 ;  /* 0x00005000ffffc9a7 */ /* 0x0009e20008300407 */
[----:B------:R-:W-:Y:S01]  /*48c0*/  SYNCS.ARRIVE.TRANS64.RED.A1T0 RZ, [UR8], RZ ;  /* 0x000000ffffff79a7 */ /* 0x000fe20008100408 */
[----:B----4-:R-:W-:Y:S01]  /*48d0*/  @!P4 IMAD.X R0, RZ, RZ, R33, P0 ;  /* 0x000000ffff00c224 */ /* 0x010fe200000e0621 */
[----:B------:R-:W4:Y:S02]  /*48e0*/  SYNCS.PHASECHK.TRANS64.TRYWAIT P2, [UR7+0x78], R12 ;  /* 0x0000780cff0075a7 */ /* 0x000f240008041107 */
[----:B--2-4-:R-:W-:Y:S05]  /*48f0*/  @!P2 BRA `(.L_x_92) ;  /* 0x0000007000c4a947 */ /* 0x014fea0003800000 */
.L_x_181:
        /* <DEDUP_REMOVED lines=8> */
[----:B------:R-:W-:Y:S01]  /*4980*/  @!UP1 UIADD3 UR24, UPT, UPT, UR7, 0x4400, URZ ;  /* 0x0000440007189890 */ /* 0x000fe2000fffe0ff */
[----:B------:R-:W-:Y:S01]  /*4990*/  VOTEU.ALL UP1, P4 ;  /* 0x0000000000ff7886 */ /* 0x000fe20002020000 */
[----:B------:R-:W-:Y:S01]  /*49a0*/  UMOV UR27, UR35 ;  /* 0x00000023001b7c82 */ /* 0x000fe20008000000 */
[----:B------:R-:W-:Y:S02]  /*49b0*/  UMOV UR28, UR36 ;  /* 0x00000024001c7c82 */ /* 0x000fe40008000000 */
[----:B------:R-:W-:Y:S01]  /*49c0*/  IMAD.U32 R11, RZ, RZ, UR8 ;  /* 0x00000008ff0b7e24 */ /* 0x000fe2000f8e00ff */
[----:B------:R-:W-:Y:S01]  /*49d0*/  UPRMT UR8, UR37, 0x654, UR25 ;  /* 0x0000065425087896 */ /* 0x000fe20008000019 */
[----:B------:R-:W-:Y:S02]  /*49e0*/  IMAD.U32 R10, RZ, RZ, UR9 ;  /* 0x00000009ff0a7e24 */ /* 0x000fe4000f8e00ff */
[----:B------:R-:W-:Y:S01]  /*49f0*/  @!P4 IMAD.X R20, RZ, RZ, R33, P0 ;  /* 0x000000ffff14c224 */ /* 0x000fe200000e0621 */
[----:B------:R-:W-:Y:S02]  /*4a00*/  @!P4 R2UR UR15, R11 ;  /* 0x000000000b0fc2ca */ /* 0x000fe400000e0000 */
[----:B------:R-:W-:Y:S11]  /*4a10*/  @!P4 R2UR UR14, R10 ;  /* 0x000000000a0ec2ca */ /* 0x000ff600000e0000 */
[----:B------:R-:W-:Y:S02]  /*4a20*/  @!UPT UIADD3 URZ, UPT, UPT, URZ, URZ, URZ ;  /* 0x000000fffffff290 */ /* 0x000fe4000fffe0ff */
[----:B------:R2:W-:Y:S01]  /*4a30*/  @!UP1 UTMALDG.3D [UR24], [UR14], desc[UR10] ;  /* 0x00000a180e0095b4 */ /* 0x0005e20008011000 */
[----:B------:R2:W-:Y:S01]  /*4a40*/  @!P4 SYNCS.ARRIVE.TRANS64.RED.A0TR RZ, [UR7+0x58], R0 ;  /* 0x00005800ffffc9a7 */ /* 0x0005e20008300407 */
[----:B------:R-:W-:Y:S01]  /*4a50*/  SYNCS.ARRIVE.TRANS64.RED.A1T0 RZ, [UR8], RZ ;  /* 0x000000ffffff79a7 */ /* 0x000fe20008100408 */
[----:B------:R-:W4:Y:S02]  /*4a60*/  SYNCS.PHASECHK.TRANS64.TRYWAIT P2, [UR7+0x80], R12 ;  /* 0x0000800cff0075a7 */ /* 0x000f240008041107 */
[----:B--2-4-:R-:W-:Y:S05]  /*4a70*/  @!P2 BRA `(.L_x_93) ;  /* 0x00000070007ca947 */ /* 0x014fea0003800000 */
.L_x_183:
[----:B------:R-:W2:Y:S01]  /*4a80*/  LDC.64 R14, c[0x0][0xb10] ;  /* 0x0002c400ff0e7b82 */ /* 0x000ea20000000a00 */
[----:B------:R-:W-:Y:S01]  /*4a90*/  @!P4 R2UR UR8, R20 ;  /* 0x000000001408c2ca */ /* 0x000fe200000e0000 */
[----:B------:R-:W-:Y:S01]  /*4aa0*/  VOTEU.ALL UP1, P4 ;  /* 0x0000000000ff7886 */ /* 0x000fe20002020000 */
[----:B------:R-:W-:Y:S01]  /*4ab0*/  @!P4 R2UR UR9, R21 ;  /* 0x000000001509c2ca */ /* 0x000fe200000e0000 */
[----:B------:R-:W-:Y:S01]  /*4ac0*/  UMOV UR10, 0x0 ;  /* 0x00000000000a7882 */ /* 0x000fe20000000000 */
[----:B------:R-:W-:Y:S03]  /*4ad0*/  UMOV UR11, 0x10000000 ;  /* 0x10000000000b7882 */ /* 0x000fe60000000000 */
[----:B------:R-:W4:Y:S01]  /*4ae0*/  LDC.64 R10, c[0x0][0xb18] ;  /* 0x0002c600ff0a7b82 */ /* 0x000f220000000a00 */
[----:B------:R-:W-:Y:S01]  /*4af0*/  @!UP1 UIADD3 UR18, UPT, UPT, UR34, 0x80, URZ ;  /* 0x0000008022129890 */ /* 0x000fe2000fffe0ff */
[----:B------:R-:W-:Y:S01]  /*4b00*/  @P3 SHF.R.U32.HI R28, RZ, 0x10, R25 ;  /* 0x00000010ff1c3819 */ /* 0x000fe20000011619 */
[----:B------:R-:W-:Y:S01]  /*4b10*/  @!UP1 UIADD3 UR16, UPT, UPT, UR7, 0x8400, URZ ;  /* 0x0000840007109890 */ /* 0x000fe2000fffe0ff */
[----:B------:R-:W-:Y:S01]  /*4b20*/  VIADD R30, R30, 0x1 ;  /* 0x000000011e1e7836 */ /* 0x000fe20000000000 */
[----:B------:R-:W-:Y:S03]  /*4b30*/  VOTEU.ALL UP1, P4 ;  /* 0x0000000000ff7886 */ /* 0x000fe60002020000 */
[----:B------:R-:W5:Y:S01]  /*4b40*/  @!P1 LDC R0, c[0x0][0xb20] ;  /* 0x0002c800ff009b82 */ /* 0x000f620000000800 */
[----:B------:R-:W-:Y:S01]  /*4b50*/  UMOV UR19, UR35 ;  /* 0x0000002300137c82 */ /* 0x000fe20008000000 */
[----:B------:R-:W-:Y:S01]  /*4b60*/  IMAD.U32 R21, RZ, RZ, UR8 ;  /* 0x00000008ff157e24 */ /* 0x000fe2000f8e00ff */
[----:B------:R-:W-:Y:S05]  /*4b70*/  UMOV UR20, UR36 ;  /* 0x0000002400147c82 */ /* 0x000fea0008000000 */
[----:B-1----:R-:W1:Y:S01]  /*4b80*/  @!P1 LDC R3, c[0x0][0xb0c] ;  /* 0x0002c300ff039b82 */ /* 0x002e620000000800 */
[----:B------:R-:W-:Y:S01]  /*4b90*/  IMAD.U32 R20, RZ, RZ, UR9 ;  /* 0x00000009ff147e24 */ /* 0x000fe2000f8e00ff */
[----:B------:R-:W-:Y:S01]  /*4ba0*/  UPRMT UR8, UR37, 0x654, UR17 ;  /* 0x0000065425087896 */ /* 0x000fe20008000011 */
[----:B------:R-:W-:Y:S03]  /*4bb0*/  @!P4 R2UR UR15, R21 ;  /* 0x00000000150fc2ca */ /* 0x000fe600000e0000 */
[----:B------:R-:W-:Y:S01]  /*4bc0*/  @!P4 R2UR UR14, R20 ;  /* 0x00000000140ec2ca */ /* 0x000fe200000e0000 */
[----:B------:R-:W-:Y:S11]  /*4bd0*/  @!P4 IMAD.MOV.U32 R20, RZ, RZ, 0x4000 ;  /* 0x00004000ff14c424 */ /* 0x000ff600078e00ff */
[----:B------:R-:W-:Y:S01]  /*4be0*/  @!UPT UIADD3 URZ, UPT, UPT, URZ, URZ, URZ ;  /* 0x000000fffffff290 */ /* 0x000fe2000fffe0ff */
[----:B------:R1:W-:Y:S01]  /*4bf0*/  @!UP1 UTMALDG.3D [UR16], [UR14], desc[UR10] ;  /* 0x00000a100e0095b4 */ /* 0x0003e20008011000 */
[----:B------:R1:W-:Y:S02]  /*4c00*/  @!P4 SYNCS.ARRIVE.TRANS64.RED.A0TR RZ, [UR7+0x60], R20 ;  /* 0x00006014ffffc9a7 */ /* 0x0003e40008300407 */
[----:B-1----:R-:W-:Y:S01]  /*4c10*/  @!P1 ISETP.NE.AND P2, PT, R3, 0x1, PT ;  /* 0x000000010300980c */ /* 0x002fe20003f45270 */
[C---:B--2---:R-:W-:Y:S01]  /*4c20*/  @!P1 IMAD.HI.U32 R14, R13.reuse, R14, RZ ;  /* 0x0000000e0d0e9227 */ /* 0x044fe200078e00ff */
[----:B----4-:R-:W-:Y:S03]  /*4c30*/  @!P1 ISETP.NE.AND P0, PT, R10, 0x1, PT ;  /* 0x000000010a00980c */ /* 0x010fe60003f05270 */
[C---:B------:R-:W-:Y:S01]  /*4c40*/  @!P1 IMAD.HI.U32 R11, R8.reuse, R11, RZ ;  /* 0x0000000b080b9227 */ /* 0x040fe200078e00ff */
[----:B------:R-:W-:Y:S04]  /*4c50*/  @!P1 SHF.R.U32.HI R14, RZ, R15, R14 ;  /* 0x0000000fff0e9219 */ /* 0x000fe8000001160e */
[----:B-----5:R-:W-:Y:S01]  /*4c60*/  @!P1 SHF.R.U32.HI R9, RZ, R0, R11 ;  /* 0x00000000ff099219 */ /* 0x020fe2000001160b */
[----:B------:R-:W-:Y:S01]  /*4c70*/  SYNCS.ARRIVE.TRANS64.RED.A1T0 RZ, [UR8], RZ ;  /* 0x000000ffffff79a7 */ /* 0x000fe20008100408 */
[----:B------:R-:W-:Y:S02]  /*4c80*/  @!P1 SEL R14, R13, R14, !P2 ;  /* 0x0000000e0d0e9207 */ /* 0x000fe40005000000 */
[----:B------:R-:W-:Y:S01]  /*4c90*/  @!P1 SEL R9, R8, R9, !P0 ;  /* 0x0000000908099207 */ /* 0x000fe20004000000 */
[----:B------:R-:W1:Y:S04]  /*4ca0*/  SYNCS.PHASECHK.TRANS64.TRYWAIT P5, [UR7+0x88], R12 ;  /* 0x0000880cff0075a7 */ /* 0x000e6800080a1107 */
[----:B------:R-:W-:Y:S02]  /*4cb0*/  @!P1 IMAD.IADD R0, R9, 0x1, -R14 ;  /* 0x0000000109009824 */ /* 0x000fe400078e0a0e */
[----:B------:R-:W-:Y:S02]  /*4cc0*/  @!P1 IMAD.IADD R9, R14, 0x1, -R9 ;  /* 0x000000010e099824 */ /* 0x000fe400078e0a09 */
[----:B------:R-:W-:Y:S02]  /*4cd0*/  @!P1 IMAD R13, R0, R3, R13 ;  /* 0x00000003000d9224 */ /* 0x000fe400078e020d */
[----:B------:R-:W-:Y:S01]  /*4ce0*/  @!P1 IMAD R8, R9, R10, R8 ;  /* 0x0000000a09089224 */ /* 0x000fe200078e0208 */
[----:B-1----:R-:W-:Y:S06]  /*4cf0*/  @!P5 BRA `(.L_x_94) ;  /* 0x0000006c00f4d947 */ /* 0x002fec0003800000 */
.L_x_185:
[----:B-1----:R-:W-:Y:S01]  /*4d00*/  @!P4 IADD3 R3, P0, PT, R32, 0x580, RZ ;  /* 0x000005802003c810 */ /* 0x002fe20007f1e0ff */
[----:B------:R-:W-:Y:S01]  /*4d10*/  VOTEU.ALL UP1, P4 ;  /* 0x0000000000ff7886 */ /* 0x000fe20002020000 */
[----:B------:R-:W-:Y:S01]  /*4d20*/  UMOV UR18, 0x0 ;  /* 0x0000000000127882 */ /* 0x000fe20000000000 */
[----:B------:R-:W-:Y:S01]  /*4d30*/  UMOV UR19, 0x10000000 ;  /* 0x1000000000137882 */ /* 0x000fe20000000000 */
[----:B------:R-:W-:Y:S01]  /*4d40*/  @!P4 R2UR UR9, R3 ;  /* 0x000000000309c2ca */ /* 0x000fe200000e0000 */
[----:B------:R-:W-:Y:S01]  /*4d50*/  @!P4 IMAD.X R0, RZ, RZ, R33, P0 ;  /* 0x000000ffff00c224 */ /* 0x000fe200000e0621 */
[----:B------:R-:W-:Y:S01]  /*4d60*/  @!UP1 UIADD3 UR10, UPT, UPT, UR34, 0xc0, URZ ;  /* 0x000000c0220a9890 */ /* 0x000fe2000fffe0ff */
[----:B------:R-:W-:Y:S01]  /*4d70*/  ISETP.NE.AND P0, PT, R30, 0x2, PT ;  /* 0x000000021e00780c */ /* 0x000fe20003f05270 */
[----:B------:R-:W-:Y:S01]  /*4d80*/  UMOV UR11, UR35 ;  /* 0x00000023000b7c82 */ /* 0x000fe20008000000 */
[----:B------:R-:W-:Y:S01]  /*4d90*/  UMOV UR12, UR36 ;  /* 0x00000024000c7c82 */ /* 0x000fe20008000000 */
[----:B------:R-:W-:Y:S01]  /*4da0*/  @!P4 R2UR UR8, R0 ;  /* 0x000000000008c2ca */ /* 0x000fe200000e0000 */
[----:B------:R-:W-:Y:S01]  /*4db0*/  IMAD.IADD R20, R8, 0x1, R154 ;  /* 0x0000000108147824 */ /* 0x000fe200078e029a */
[----:B------:R-:W-:Y:S01]  /*4dc0*/  @P3 R2UR UR36, R28 ;  /* 0x000000001c2432ca */ /* 0x000fe200000e0000 */
[----:B------:R-:W-:Y:S01]  /*4dd0*/  IMAD.IADD R21, R13, 0x1, R156 ;  /* 0x000000010d157824 */ /* 0x000fe200078e029c */
[----:B------:R-:W-:Y:S02]  /*4de0*/  SEL R0, RZ, 0x1, P0 ;  /* 0x00000001ff007807 */ /* 0x000fe40000000000 */
[----:B------:R-:W-:Y:S01]  /*4df0*/  LOP3.LUT R31, R31, 0x1, RZ, 0x3c, !PT ;  /* 0x000000011f1f7812 */ /* 0x000fe200078e3cff */
[----:B------:R-:W-:Y:S01]  /*4e00*/  IMAD.U32 R10, RZ, RZ, UR9 ;  /* 0x00000009ff0a7e24 */ /* 0x000fe2000f8e00ff */
[----:B------:R-:W-:Y:S01]  /*4e10*/  @!UP1 UIADD3 UR9, UPT, UPT, UR7, 0x68, URZ ;  /* 0x0000006807099890 */ /* 0x000fe2000fffe0ff */
[----:B------:R-:W-:Y:S02]  /*4e20*/  LOP3.LUT R29, R29, R0, RZ, 0x3c, !PT ;  /* 0x000000001d1d7212 */ /* 0x000fe400078e3cff */
[----:B------:R-:W-:Y:S02]  /*4e30*/  SEL R30, R30, RZ, P0 ;  /* 0x000000ff1e1e7207 */ /* 0x000fe40000000000 */
[----:B------:R-:W-:Y:S01]  /*4e40*/  IMAD.U32 R11, RZ, RZ, UR8 ;  /* 0x00000008ff0b7e24 */ /* 0x000fe2000f8e00ff */
[----:B------:R-:W-:Y:S01]  /*4e50*/  @!P4 R2UR UR14, R10 ;  /* 0x000000000a0ec2ca */ /* 0x000fe200000e0000 */
[----:B------:R-:W-:Y:S01]  /*4e60*/  @!UP1 UIADD3 UR8, UPT, UPT, UR7, 0xc400, URZ ;  /* 0x0000c40007089890 */ /* 0x000fe2000fffe0ff */
[----:B------:R-:W-:Y:S02]  /*4e70*/  VOTEU.ALL UP1, P4 ;  /* 0x0000000000ff7886 */ /* 0x000fe40002020000 */
[----:B------:R-:W-:Y:S11]  /*4e80*/  @!P4 R2UR UR15, R11 ;  /* 0x000000000b0fc2ca */ /* 0x000ff600000e0000 */
[----:B------:R-:W-:Y:S02]  /*4e90*/  @!UPT UIADD3 URZ, UPT, UPT, URZ, URZ, URZ ;  /* 0x000000fffffff290 */ /* 0x000fe4000fffe0ff */
[----:B------:R2:W-:Y:S01]  /*4ea0*/  @!UP1 UTMALDG.3D [UR8], [UR14], desc[UR18] ;  /* 0x000012080e0095b4 */ /* 0x0005e20008011000 */
[----:B------:R2:W-:Y:S01]  /*4eb0*/  @!P4 SYNCS.ARRIVE.TRANS64.RED.A0TR RZ, [UR7+0x68], R23 ;  /* 0x00006817ffffc9a7 */ /* 0x0005e20008300407 */
[----:B------:R-:W-:Y:S01]  /*4ec0*/  UPLOP3.LUT UP1, UPT, UPT, UPT, UPT, 0x80, 0x8 ;  /* 0x000000000008789c */ /* 0x000fe20003f2f070 */
[----:B------:R-:W-:Y:S01]  /*4ed0*/  SYNCS.ARRIVE.TRANS64.RED.A1T0 RZ, [UR13], RZ ;  /* 0x000000ffffff79a7 */ /* 0x000fe2000810040d */
[----:B------:R-:W-:Y:S09]  /*4ee0*/  @P3 BRA `(.L_x_95) ;  /* 0xfffffff000943947 */ /* 0x000ff2000383ffff */
[----:B------:R-:W-:-:S04]  /*4ef0*/  SHF.L.U32 R3, R31, 0x1f, RZ ;  /* 0x0000001f1f037819 */ /* 0x000fc800000006ff */
[----:B------:R-:W1:Y:S02]  /*4f00*/  SYNCS.PHASECHK.TRANS64.TRYWAIT P0, [UR7+0x70], R3 ;  /* 0x00007003ff0075a7 */ /* 0x000e640008001107 */
[----:B-1----:R-:W-:Y:S05]  /*4f10*/  @!P0 BRA `(.L_x_96) ;  /* 0x0000006c00848947 */ /* 0x002fea0003800000 */
.L_x_187:
[----:B------:R-:W4:Y:S02]  /*4f20*/  SYNCS.PHASECHK.TRANS64.TRYWAIT P0, [UR7+0x78], R3 ;  /* 0x00007803ff0075a7 */ /* 0x000f240008001107 */
[----:B----4-:R-:W-:Y:S05]  /*4f30*/  @!P0 BRA `(.L_x_97) ;  /* 0x0000006c00948947 */ /* 0x010fea0003800000 */
.L_x_189:
[----:B------:R-:W4:Y:S02]  /*4f40*/  SYNCS.PHASECHK.TRANS64.TRYWAIT P0, [UR7+0x80], R3 ;  /* 0x00008003ff0075a7 */ /* 0x000f240008001107 */
[----:B----4-:R-:W-:Y:S05]  /*4f50*/  @!P0 BRA `(.L_x_98) ;  /* 0x0000006c00a48947 */ /* 0x010fea0003800000 */
.L_x_191:
[----:B-1----:R-:W-:-:S07]  /*4f60*/  MOV R0, UR7 ;  /* 0x0000000700007c02 */ /* 0x002fce0008000f00 */
.L_x_99:
[----:B-1----:R-:W-:-:S04]  /*4f70*/  SHF.L.U32 R3, R31, 0x1f, RZ ;  /* 0x0000001f1f037819 */ /* 0x002fc800000006ff */
[----:B------:R1:W4:Y:S03]  /*4f80*/  SYNCS.PHASECHK.TRANS64.TRYWAIT P0, [R0+URZ+0x88], R3 ;  /* 0x00008803000075a7 */ /* 0x00032600080011ff */
[----:B----4-:R-:W-:Y:S05]  /*4f90*/  @!P0 NANOSLEEP.SYNCS 0x989680 ;  /* 0x009896800000895d */ /* 0x010fea0003900000 */
[----:B------:R-:W4:Y:S02]  /*4fa0*/  @!P0 SYNCS.PHASECHK.TRANS64 P0, [R0+URZ+0x88], R3 ;  /* 0x00008803000085a7 */ /* 0x000f2400080010ff */
[----:B--2-4-:R-:W-:Y:S05]  /*4fb0*/  @P0 EXIT ;  /* 0x000000000000094d */ /* 0x014fea0003800000 */
[----:B------:R-:W-:Y:S05]  /*4fc0*/  BRA `(.L_x_99) ;  /* 0xfffffffc00e87947 */ /* 0x000fea000383ffff */
.L_x_84:
[----:B------:R-:W-:-:S06]  /*4fd0*/  UISETP.GE.AND UP1, UPT, UR10, 0x4, UPT ;  /* 0x000000040a00788c */ /* 0x000fcc000bf26270 */
[----:B------:R-:W-:-:S13]  /*4fe0*/  PLOP3.LUT P0, PT, PT, PT, UP1, 0x80, 0x8 ;  /* 0x000000000008781c */ /* 0x000fda0003f0f018 */
[----:B------:R-:W-:Y:S05]  /*4ff0*/  @!P0 EXIT ;  /* 0x000000000000894d */ /* 0x000fea0003800000 */
[----:B------:R-:W-:Y:S01]  /*5000*/  BAR.SYNC.DEFER_BLOCKING 0x6, 0xa0 ;  /* 0x0182800000007b1d */ /* 0x000fe20000010000 */
[C---:B------:R-:W-:Y:S01]  /*5010*/  IMAD.SHL.U32 R3, R170.reuse, 0x40, RZ ;  /* 0x00000040aa037824 */ /* 0x040fe200078e00ff */
[C---:B------:R-:W-:Y:S01]  /*5020*/  LOP3.LUT R161, R170.reuse, 0x1, RZ, 0xc0, !PT ;  /* 0x00000001aaa17812 */ /* 0x040fe200078ec0ff */
[C---:B------:R-:W-:Y:S02]  /*5030*/  IMAD.U32 R79, R170.reuse, 0x10000, RZ ;  /* 0x00010000aa4f7824 */ /* 0x040fe400078e00ff */
[----:B------:R-:W-:Y:S02]  /*5040*/  HFMA2 R167, -RZ, RZ, 0, 5.9604644775390625e-08 ;  /* 0x00000001ffa77431 */ /* 0x000fe400000001ff */
[C---:B------:R-:W-:Y:S01]  /*5050*/  IMAD.SHL.U32 R160, R170.reuse, 0x8, RZ ;  /* 0x00000008aaa07824 */ /* 0x040fe200078e00ff */
[----:B------:R-:W-:Y:S01]  /*5060*/  UMOV UR48, 0x400 ;  /* 0x0000040000307882 */ /* 0x000fe20000000000 */
[----:B------:R-:W1:Y:S01]  /*5070*/  LDC R159, c[0x0][0x370] ;  /* 0x0000dc00ff9f7b82 */ /* 0x000e620000000800 */
[----:B------:R-:W-:Y:S01]  /*5080*/  ULEA UR48, UR37, UR48, 0x18 ;  /* 0x0000003025307291 */ /* 0x000fe2000f8ec0ff */
[----:B------:R-:W-:Y:S01]  /*5090*/  ISETP.NE.U32.AND P0, PT, R161, 0x1, PT ;  /* 0x00000001a100780c */ /* 0x000fe20003f05070 */
[----:B------:R-:W-:Y:S01]  /*50a0*/  IMAD.MOV.U32 R169, RZ, RZ, 0x2 ;  /* 0x00000002ffa97424 */ /* 0x000fe200078e00ff */
[----:B------:R-:W-:Y:S01]  /*50b0*/  LOP3.LUT R5, R3, 0x1c0, RZ, 0xc0, !PT ;  /* 0x000001c003057812 */ /* 0x000fe200078ec0ff */
[----:B------:R-:W-:Y:S01]  /*50c0*/  UIADD3 UR4, UPT, UPT, UR48, 0x400, URZ ;  /* 0x0000040030047890 */ /* 0x000fe2000fffe0ff */
[----:B------:R-:W-:Y:S01]  /*50d0*/  LOP3.LUT R79, R79, 0x600000, RZ, 0xc0, !PT ;  /* 0x006000004f4f7812 */ /* 0x000fe200078ec0ff */
[----:B------:R-:W-:Y:S01]  /*50e0*/  IMAD.MOV.U32 R168, RZ, RZ, 0x4 ;  /* 0x00000004ffa87424 */ /* 0x000fe200078e00ff */
[----:B------:R-:W2:Y:S01]  /*50f0*/  LDC R74, c[0x0][0xb0c] ;  /* 0x0002c300ff4a7b82 */ /* 0x000ea20000000800 */
[----:B------:R-:W-:Y:S01]  /*5100*/  R2P PR, R170, 0x6 ;  /* 0x00000006aa007804 */ /* 0x000fe20000000000 */
[----:B------:R-:W-:Y:S01]  /*5110*/  IMAD.MOV.U32 R76, RZ, RZ, RZ ;  /* 0x000000ffff4c7224 */ /* 0x000fe200078e00ff */
[----:B------:R-:W-:Y:S01]  /*5120*/  LOP3.LUT R160, R5, 0x38, R160, 0xf8, !PT ;  /* 0x0000003805a07812 */ /* 0x000fe200078ef8a0 */
[----:B------:R-:W-:Y:S01]  /*5130*/  IMAD.MOV.U32 R166, RZ, RZ, RZ ;  /* 0x000000ffffa67224 */ /* 0x000fe200078e00ff */
[----:B------:R-:W-:Y:S01]  /*5140*/  P2R R2, PR, RZ, 0x1 ;  /* 0x00000001ff027803 */ /* 0x000fe20000000000 */
[----:B------:R-:W-:Y:S01]  /*5150*/  IMAD.MOV.U32 R173, RZ, RZ, RZ ;  /* 0x000000ffffad7224 */ /* 0x000fe200078e00ff */
[----:B------:R-:W-:Y:S01]  /*5160*/  LOP3.LUT R160, R160, 0x1e00, R3, 0xf8, !PT ;  /* 0x00001e00a0a07812 */ /* 0x000fe200078ef803 */
[----:B------:R-:W3:Y:S01]  /*5170*/  LDC R157, c[0x0][0xb20] ;  /* 0x0002c800ff9d7b82 */ /* 0x000ee20000000800 */
[----:B------:R-:W4:Y:S01]  /*5180*/  LDS R0, [UR48+0x130] ;  /* 0x00013030ff007984 */ /* 0x000f220008000800 */
[----:B------:R-:W-:Y:S01]  /*5190*/  LOP3.LUT R170, R170, 0x60, RZ, 0xc0, !PT ;  /* 0x00000060aaaa7812 */ /* 0x000fe200078ec0ff */
[----:B------:R-:W-:Y:S01]  /*51a0*/  IMAD.U32 R163, RZ, RZ, UR4 ;  /* 0x00000004ffa37e24 */ /* 0x000fe2000f8e00ff */
[----:B------:R-:W-:Y:S01]  /*51b0*/  MOV R165, RZ ;  /* 0x000000ff00a57202 */ /* 0x000fe20000000f00 */
[----:B------:R-:W1:Y:S01]  /*51c0*/  LDCU.64 UR52, c[0x0][0x348] ;  /* 0x00006900ff3477ac */ /* 0x000e620008000a00 */
[----:B------:R-:W-:-:S02]  /*51d0*/  SEL R169, R169, 0xfffffffe, !P1 ;  /* 0xfffffffea9a97807 */ /* 0x000fc40004800000 */
[----:B------:R-:W1:Y:S01]  /*51e0*/  LDC R73, c[0x0][0xb30] ;  /* 0x0002cc00ff497b82 */ /* 0x000e620000000800 */
[----:B------:R-:W-:Y:S01]  /*51f0*/  SEL R168, R168, 0xfffffffc, !P2 ;  /* 0xfffffffca8a87807 */ /* 0x000fe20005000000 */
[----:B------:R-:W1:Y:S01]  /*5200*/  LDCU.64 UR38, c[0x0][0x888] ;  /* 0x00011100ff2677ac */ /* 0x000e620008000a00 */
[----:B------:R-:W1:Y:S05]  /*5210*/  LDCU.64 UR44, c[0x0][0x890] ;  /* 0x00011200ff2c77ac */ /* 0x000e6a0008000a00 */
[----:B------:R-:W1:Y:S01]  /*5220*/  LDC.64 R152, c[0x0][0xb10] ;  /* 0x0002c400ff987b82 */ /* 0x000e620000000a00 */
[----:B------:R-:W-:Y:S01]  /*5230*/  UMOV UR49, URZ ;  /* 0x000000ff00317c82 */ /* 0x000fe20008000000 */
[----:B------:R-:W-:-:S06]  /*5240*/  UMOV UR51, URZ ;  /* 0x000000ff00337c82 */ /* 0x000fcc0008000000 */
[----:B------:R-:W1:Y:S08]  /*5250*/  LDC.64 R70, c[0x0][0xb18] ;  /* 0x0002c600ff467b82 */ /* 0x000e700000000a00 */
[----:B------:R-:W1:Y:S08]  /*5260*/  LDC.64 R68, c[0x0][0xb28] ;  /* 0x0002ca00ff447b82 */ /* 0x000e700000000a00 */
[----:B------:R-:W1:Y:S01]  /*5270*/  LDC.64 R150, c[0x0][0x8b0] ;  /* 0x00022c00ff967b82 */ /* 0x000e620000000a00 */
[----:B----4-:R-:W-:-:S07]  /*5280*/  IMAD.IADD R79, R0, 0x1, R79 ;  /* 0x00000001004f7824 */ /* 0x010fce00078e024f */
[----:B------:R-:W4:Y:S08]  /*5290*/  LDC.64 R148, c[0x0][0x8a8] ;  /* 0x00022a00ff947b82 */ /* 0x000f300000000a00 */
[----:B--23--:R-:W1:Y:S02]  /*52a0*/  LDC R158, c[0x0][0x374] ;  /* 0x0000dd00ff9e7b82 */ /* 0x00ce640000000800 */
.L_x_143:
[----:B------:R-:W-:Y:S02]  /*52b0*/  LEA R0, R173, UR48, 0x3 ;  /* 0x00000030ad007c11 */ /* 0x000fe4000f8e18ff */
[----:B------:R-:W-:Y:S02]  /*52c0*/  SHF.L.U32 R3, R165, 0x1f, RZ ;  /* 0x0000001fa5037819 */ /* 0x000fe400000006ff */
[----:B-1----:R-:W-:Y:S02]  /*52d0*/  LEA R16, R173, UR48, 0x4 ;  /* 0x00000030ad107c11 */ /* 0x002fe4000f8e20ff */
[----:B------:R-:W2:Y:S02]  /*52e0*/  SYNCS.PHASECHK.TRANS64.TRYWAIT P0, [R0+URZ+0xa0], R3 ;  /* 0x0000a003000075a7 */ /* 0x000ea400080011ff */
[----:B--23--:R-:W-:Y:S05]  /*52f0*/  @!P0 BRA `(.L_x_100) ;  /* 0x0000006800d48947 */ /* 0x00cfea0003800000 */
.L_x_192:
[----:B------:R-:W3:Y:S01]  /*5300*/  LDC.64 R12, c[0x0][0xb10] ;  /* 0x0002c400ff0c7b82 */ /* 0x000ee20000000a00 */
[----:B------:R-:W4:Y:S01]  /*5310*/  LDS.128 R16, [R16+0x110] ;  /* 0x0001100010107984 */ /* 0x000f220000000c00 */
[----:B-1----:R-:W-:Y:S01]  /*5320*/  ISETP.NE.AND P1, PT, R73, 0x1, PT ;  /* 0x000000014900780c */ /* 0x002fe20003f25270 */
[----:B--2---:R-:W-:Y:S01]  /*5330*/  VIADD R0, R0, 0xb0 ;  /* 0x000000b000007836 */ /* 0x004fe20000000000 */
[----:B------:R-:W-:Y:S04]  /*5340*/  ISETP.GE.AND P0, PT, R72, 0x1, PT ;  /* 0x000000014800780c */ /* 0x000fe80003f06270 */
[----:B------:R-:W1:Y:S01]  /*5350*/  LDC.64 R10, c[0x0][0xb18] ;  /* 0x0002c600ff0a7b82 */ /* 0x000e620000000a00 */
[----:B------:R-:W-:Y:S01]  /*5360*/  PRMT R0, RZ, 0x654, R0 ;  /* 0x00000654ff007816 */ /* 0x000fe20000000000 */
[----:B------:R-:W-:Y:S01]  /*5370*/  @!PT LDS RZ, [RZ] ;  /* 0x00000000fffff984 */ /* 0x000fe20000000800 */
[----:B------:R-:W-:Y:S01]  /*5380*/  @!PT LDS RZ, [RZ] ;  /* 0x00000000fffff984 */ /* 0x000fe20000000800 */
[----:B------:R-:W-:Y:S01]  /*5390*/  @!PT LDS RZ, [RZ] ;  /* 0x00000000fffff984 */ /* 0x000fe20000000800 */
[----:B------:R-:W-:Y:S01]  /*53a0*/  @!PT LDS RZ, [RZ] ;  /* 0x00000000fffff984 */ /* 0x000fe20000000800 */
[----:B------:R2:W-:Y:S06]  /*53b0*/  MEMBAR.ALL.CTA ;  /* 0x0000000000007992 */ /* 0x0005ec0000008000 */
[----:B--2---:R-:W2:Y:S01]  /*53c0*/  FENCE.VIEW.ASYNC.S ;  /* 0x00000000000073c6 */ /* 0x004ea20000000000 */
[----:B------:R-:W1:Y:S08]  /*53d0*/  @!P1 LDC R14, c[0x0][0xb20] ;  /* 0x0002c800ff0e9b82 */ /* 0x000e700000000800 */
[----:B------:R-:W1:Y:S01]  /*53e0*/  @!P1 LDC R9, c[0x0][0xb0c] ;  /* 0x0002c300ff099b82 */ /* 0x000e620000000800 */
[----:B--2---:R2:W-:Y:S01]  /*53f0*/  SYNCS.ARRIVE.TRANS64.RED.A1T0 RZ, [R0+URZ], RZ ;  /* 0x000000ff00ff79a7 */ /* 0x0045e200081004ff */
[----:B----4-:R-:W-:Y:S04]  /*5400*/  LOP3.LUT P4, RZ, R18, 0x1, RZ, 0xc0, !PT ;  /* 0x0000000112ff7812 */ /* 0x010fe8000788c0ff */
[----:B------:R-:W-:Y:S09]  /*5410*/  P2R R171, PR, RZ, 0x10 ;  /* 0x00000010ffab7803 */ /* 0x000ff20000000000 */
[----:B------:R-:W-:Y:S02]  /*5420*/  @P4 MOV R77, R16 ;  /* 0x00000010004d4202 */ /* 0x000fe40000000f00 */
[----:B------:R-:W-:Y:S01]  /*5430*/  @P4 LOP3.LUT R75, R17, 0xffff, RZ, 0xc0, !PT ;  /* 0x0000ffff114b4812 */ /* 0x000fe200078ec0ff */
[----:B--23--:R-:W-:Y:S06]  /*5440*/  @!P0 BRA `(.L_x_101) ;  /* 0x0000000000a48947 */ /* 0x00cfec0003800000 */
[----:B------:R-:W-:Y:S01]  /*5450*/  IMAD.HI.U32 R24, R158, R71, RZ ;  /* 0x000000479e187227 */ /* 0x000fe200078e00ff */
[----:B------:R-:W-:Y:S02]  /*5460*/  ISETP.NE.AND P0, PT, R70, 0x1, PT ;  /* 0x000000014600780c */ /* 0x000fe40003f05270 */
[----:B------:R-:W-:Y:S01]  /*5470*/  ISETP.NE.AND P2, PT, R72, 0x1, PT ;  /* 0x000000014800780c */ /* 0x000fe20003f45270 */
[-C--:B------:R-:W-:Y:S01]  /*5480*/  IMAD.HI.U32 R22, R159, R152.reuse, RZ ;  /* 0x000000989f167227 */ /* 0x080fe200078e00ff */
[----:B------:R-:W-:Y:S02]  /*5490*/  SHF.R.U32.HI R23, RZ, R157, R24 ;  /* 0x0000009dff177219 */ /* 0x000fe40000011618 */
[----:B------:R-:W-:Y:S01]  /*54a0*/  ISETP.NE.AND P3, PT, R74, 0x1, PT ;  /* 0x000000014a00780c */ /* 0x000fe20003f65270 */
[----:B------:R-:W-:Y:S01]  /*54b0*/  IMAD.HI.U32 R28, R75, R71, RZ ;  /* 0x000000474b1c7227 */ /* 0x000fe200078e00ff */
[----:B------:R-:W-:Y:S02]  /*54c0*/  SHF.R.U32.HI R22, RZ, R153, R22 ;  /* 0x00000099ff167219 */ /* 0x000fe40000011616 */
[----:B------:R-:W-:Y:S01]  /*54d0*/  SEL R3, R158, R23, !P0 ;  /* 0x000000179e037207 */ /* 0x000fe20004000000 */
[----:B------:R-:W-:Y:S01]  /*54e0*/  IMAD.HI.U32 R26, R77, R152, RZ ;  /* 0x000000984d1a7227 */ /* 0x000fe200078e00ff */
[----:B------:R-:W-:Y:S03]  /*54f0*/  SEL R7, R159, R22, !P3 ;  /* 0x000000169f077207 */ /* 0x000fe60005800000 */
[-C--:B------:R-:W-:Y:S01]  /*5500*/  IMAD.HI.U32 R22, R3, R68.reuse, RZ ;  /* 0x0000004403167227 */ /* 0x080fe200078e00ff */
[----:B------:R-:W-:Y:S03]  /*5510*/  SHF.R.U32.HI R26, RZ, R153, R26 ;  /* 0x00000099ff1a7219 */ /* 0x000fe6000001161a */
[----:B------:R-:W-:Y:S01]  /*5520*/  IMAD.HI.U32 R24, R7, R68, RZ ;  /* 0x0000004407187227 */ /* 0x000fe200078e00ff */
[----:B------:R-:W-:Y:S02]  /*5530*/  @P2 SHF.R.U32.HI R3, RZ, R69, R22 ;  /* 0x00000045ff032219 */ /* 0x000fe40000011616 */
[----:B------:R-:W-:Y:S02]  /*5540*/  SHF.R.U32.HI R22, RZ, R157, R28 ;  /* 0x0000009dff167219 */ /* 0x000fe4000001161c */
[----:B------:R-:W-:Y:S01]  /*5550*/  @P2 SHF.R.U32.HI R7, RZ, R69, R24 ;  /* 0x00000045ff072219 */ /* 0x000fe20000011618 */
[C---:B------:R-:W-:Y:S01]  /*5560*/  IMAD R2, R72.reuse, R3, RZ ;  /* 0x0000000348027224 */ /* 0x040fe200078e02ff */
[----:B------:R-:W-:Y:S02]  /*5570*/  SEL R5, R75, R22, !P0 ;  /* 0x000000164b057207 */ /* 0x000fe40004000000 */
[----:B------:R-:W-:Y:S01]  /*5580*/  SEL R3, R77, R26, !P3 ;  /* 0x0000001a4d037207 */ /* 0x000fe20005800000 */
[----:B------:R-:W-:Y:S01]  /*5590*/  IMAD R4, R72, R7, RZ ;  /* 0x0000000748047224 */ /* 0x000fe200078e02ff */
[C---:B------:R-:W-:Y:S01]  /*55a0*/  ISETP.GE.AND P0, PT, R5.reuse, R2, PT ;  /* 0x000000020500720c */ /* 0x040fe20003f06270 */
[----:B------:R-:W-:Y:S03]  /*55b0*/  IMAD.HI.U32 R6, R5, R68, RZ ;  /* 0x0000004405067227 */ /* 0x000fe600078e00ff */
[----:B------:R-:W-:Y:S01]  /*55c0*/  ISETP.GE.OR P0, PT, R3, R4, P0 ;  /* 0x000000040300720c */ /* 0x000fe20000706670 */
[----:B------:R-:W-:Y:S01]  /*55d0*/  IMAD.MOV R4, RZ, RZ, -R3 ;  /* 0x000000ffff047224 */ /* 0x000fe200078e0a03 */
[-C--:B------:R-:W-:Y:S03]  /*55e0*/  SHF.R.U32.HI R6, RZ, R69.reuse, R6 ;  /* 0x00000045ff067219 */ /* 0x080fe60000011606 */
[----:B------:R-:W-:Y:S01]  /*55f0*/  IMAD R77, R74, R4, R77 ;  /* 0x000000044a4d7224 */ /* 0x000fe200078e024d */
[----:B------:R-:W-:Y:S05]  /*5600*/  SEL R15, R5, R6, !P2 ;  /* 0x00000006050f7207 */ /* 0x000fea0005000000 */
[----:B------:R-:W-:Y:S02]  /*5610*/  IMAD.MOV R6, RZ, RZ, -R15 ;  /* 0x000000ffff067224 */ /* 0x000fe400078e0a0f */
[C---:B------:R-:W-:Y:S04]  /*5620*/  @!P0 IMAD.HI.U32 R2, R3.reuse, R68, RZ ;  /* 0x0000004403028227 */ /* 0x040fe800078e00ff */
[----:B------:R-:W-:Y:S01]  /*5630*/  IMAD R6, R72, R6, R5 ;  /* 0x0000000648067224 */ /* 0x000fe200078e0205 */
[----:B------:R-:W-:Y:S04]  /*5640*/  @!P0 SHF.R.U32.HI R2, RZ, R69, R2 ;  /* 0x00000045ff028219 */ /* 0x000fe80000011602 */
[----:B------:R-:W-:Y:S02]  /*5650*/  @!P0 SEL R0, R3, R2, !P2 ;  /* 0x0000000203008207 */ /* 0x000fe40005000000 */
[----:B------:R-:W-:Y:S02]  /*5660*/  IADD3 R2, PT, PT, -R5, RZ, RZ ;  /* 0x000000ff05027210 */ /* 0x000fe40007ffe1ff */
[----:B------:R-:W-:Y:S01]  /*5670*/  @!P0 IADD3 R8, PT, PT, R15, -R0, RZ ;  /* 0x800000000f088210 */ /* 0x000fe20007ffe0ff */
[----:B------:R-:W-:Y:S02]  /*5680*/  @!P0 IMAD R0, R7, R6, R0 ;  /* 0x0000000607008224 */ /* 0x000fe400078e0200 */
[----:B------:R-:W-:Y:S02]  /*5690*/  IMAD R75, R70, R2, R75 ;  /* 0x00000002464b7224 */ /* 0x000fe400078e024b */
[----:B------:R-:W-:Y:S02]  /*56a0*/  @!P0 IMAD R5, R8, R72, R3 ;  /* 0x0000004808058224 */ /* 0x000fe400078e0203 */
[----:B------:R-:W-:Y:S04]  /*56b0*/  @!P0 IMAD.MOV.U32 R3, RZ, RZ, R0 ;  /* 0x000000ffff038224 */ /* 0x000fe800078e0000 */
[----:B------:R-:W-:Y:S02]  /*56c0*/  IMAD R77, R3, R74, R77 ;  /* 0x0000004a034d7224 */ /* 0x000fe400078e024d */
[----:B------:R-:W-:Y:S07]  /*56d0*/  IMAD R75, R5, R70, R75 ;  /* 0x00000046054b7224 */ /* 0x000fee00078e024b */
.L_x_101:
[----:B-1----:R-:W-:Y:S01]  /*56e0*/  @!P1 ISETP.NE.AND P0, PT, R10, 0x1, PT ;  /* 0x000000010a00980c */ /* 0x002fe20003f05270 */
[----:B------:R-:W-:Y:S01]  /*56f0*/  @!P1 IMAD.HI.U32 R3, R75, R11, RZ ;  /* 0x0000000b4b039227 */ /* 0x000fe200078e00ff */
[----:B------:R-:W-:Y:S01]  /*5700*/  R2UR UR42, R21 ;  /* 0x00000000152a72ca */ /* 0x000fe200000e0000 */
[----:B------:R-:W-:Y:S01]  /*5710*/  BSSY.RECONVERGENT B6, `(.L_x_102) ;  /* 0x0000031000067945 */ /* 0x000fe20003800200 */
[----:B------:R-:W-:Y:S01]  /*5720*/  R2UR UR41, R20 ;  /* 0x00000000142972ca */ /* 0x000fe200000e0000 */
[----:B------:R-:W-:Y:S01]  /*5730*/  @!P1 IMAD.HI.U32 R0, R77, R12, RZ ;  /* 0x0000000c4d009227 */ /* 0x000fe200078e00ff */
[----:B------:R-:W-:Y:S02]  /*5740*/  @!P1 SHF.R.U32.HI R2, RZ, R14, R3 ;  /* 0x0000000eff029219 */ /* 0x000fe40000011603 */
[----:B------:R-:W-:Y:S01]  /*5750*/  @!P1 ISETP.NE.AND P2, PT, R9, 0x1, PT ;  /* 0x000000010900980c */ /* 0x000fe20003f45270 */
[----:B------:R-:W-:Y:S01]  /*5760*/  VIADD R173, R173, 0x1 ;  /* 0x00000001adad7836 */ /* 0x000fe20000000000 */
[----:B------:R-:W-:Y:S02]  /*5770*/  @!P1 SEL R2, R75, R2, !P0 ;  /* 0x000000024b029207 */ /* 0x000fe40004000000 */
[----:B------:R-:W-:Y:S02]  /*5780*/  @!P1 SHF.R.U32.HI R0, RZ, R13, R0 ;  /* 0x0000000dff009219 */ /* 0x000fe40000011600 */
[----:B------:R-:W-:Y:S01]  /*5790*/  LOP3.LUT P0, RZ, R163, 0x3f0, RZ, 0xc0, !PT ;  /* 0x000003f0a3ff7812 */ /* 0x000fe2000780c0ff */
[----:B------:R-:W-:Y:S01]  /*57a0*/  USHF.L.U32 UR42, UR42, 0x7, URZ ;  /* 0x000000072a2a7899 */ /* 0x000fe200080006ff */
[----:B------:R-:W-:Y:S01]  /*57b0*/  @!P1 SEL R3, R77, R0, !P2 ;  /* 0x000000004d039207 */ /* 0x000fe20005000000 */
[----:B------:R-:W-:Y:S01]  /*57c0*/  USHF.L.U32 UR41, UR41, 0x8, URZ ;  /* 0x0000000829297899 */ /* 0x000fe200080006ff */
[----:B------:R-:W-:Y:S03]  /*57d0*/  @P4 SHF.R.U32.HI R164, RZ, 0x10, R17 ;  /* 0x00000010ffa44819 */ /* 0x000fe60000011611 */
[----:B------:R-:W-:Y:S02]  /*57e0*/  @!P1 IMAD.IADD R0, R2, 0x1, -R3 ;  /* 0x0000000102009824 */ /* 0x000fe400078e0a03 */
[----:B------:R-:W-:Y:S02]  /*57f0*/  @!P1 IMAD.IADD R2, R3, 0x1, -R2 ;  /* 0x0000000103029824 */ /* 0x000fe400078e0a02 */
[----:B------:R-:W-:Y:S02]  /*5800*/  @!P1 IMAD R77, R0, R9, R77 ;  /* 0x00000009004d9224 */ /* 0x000fe400078e024d */
[----:B------:R-:W-:Y:S01]  /*5810*/  @!P1 IMAD R75, R2, R10, R75 ;  /* 0x0000000a024b9224 */ /* 0x000fe200078e024b */
[----:B------:R-:W-:Y:S06]  /*5820*/  @!P0 BRA `(.L_x_103) ;  /* 0x00000000007c8947 */ /* 0x000fec0003800000 */
[----:B------:R-:W1:Y:S01]  /*5830*/  LDCU.64 UR8, c[0x4][0x80] ;  /* 0x01001000ff0877ac */ /* 0x000e620008000a00 */
[----:B------:R-:W-:Y:S01]  /*5840*/  MOV R2, 0x0 ;  /* 0x0000000000027802 */ /* 0x000fe20000000f00 */
[----:B------:R-:W-:Y:S02]  /*5850*/  HFMA2 R12, -RZ, RZ, 0, 5.9604644775390625e-08 ;  /* 0x00000001ff0c7431 */ /* 0x000fe400000001ff */
[----:B------:R-:W-:Y:S01]  /*5860*/  IMAD.MOV.U32 R8, RZ, RZ, 0x70 ;  /* 0x00000070ff087424 */ /* 0x000fe200078e00ff */
[----:B------:R2:W3:Y:S01]  /*5870*/  LDC.64 R14, c[0x4][R2] ;  /* 0x01000000020e7b82 */ /* 0x0004e20000000a00 */
[----:B------:R-:W4:Y:S01]  /*5880*/  LDCU.64 UR6, c[0x4][0x88] ;  /* 0x01001100ff0677ac */ /* 0x000f220008000a00 */
[----:B------:R-:W-:Y:S01]  /*5890*/  IMAD.MOV.U32 R13, RZ, RZ, RZ ;  /* 0x000000ffff0d7224 */ /* 0x000fe200078e00ff */
[----:B------:R-:W2:Y:S01]  /*58a0*/  LDCU.64 UR4, c[0x4][0x8] ;  /* 0x01000100ff0477ac */ /* 0x000ea20008000a00 */
[----:B-1----:R-:W-:Y:S01]  /*58b0*/  MOV R5, UR9 ;  /* 0x0000000900057c02 */ /* 0x002fe20008000f00 */
[----:B------:R-:W-:Y:S01]  /*58c0*/  IMAD.U32 R4, RZ, RZ, UR8 ;  /* 0x00000008ff047e24 */ /* 0x000fe2000f8e00ff */
[----:B----4-:R-:W-:Y:S01]  /*58d0*/  MOV R7, UR7 ;  /* 0x0000000700077c02 */ /* 0x010fe20008000f00 */
[----:B------:R-:W-:Y:S01]  /*58e0*/  IMAD.U32 R6, RZ, RZ, UR6 ;  /* 0x00000006ff067e24 */ /* 0x000fe2000f8e00ff */
[----:B--2---:R-:W-:Y:S01]  /*58f0*/  MOV R11, UR5 ;  /* 0x00000005000b7c02 */ /* 0x004fe20008000f00 */
[----:B------:R-:W-:Y:S02]  /*5900*/  IMAD.U32 R10, RZ, RZ, UR4 ;  /* 0x00000004ff0a7e24 */ /* 0x000fe4000f8e00ff */
[----:B------:R-:W-:Y:S07]  /*5910*/  LEPC R20, `(.L_x_104) ;  /* 0x000000001014794e */ /* 0x000fee0000000000 */
[----:B---3-5:R-:W-:Y:S05]  /*5920*/  CALL.ABS.NOINC R14 ;  /* 0x000000000e007343 */ /* 0x028fea0003c00000 */
.L_x_104:
[----:B------:R-:W1:Y:S01]  /*5930*/  LDCU.64 UR8, c[0x4][0x80] ;  /* 0x01001000ff0877ac */ /* 0x000e620008000a00 */
[----:B------:R-:W2:Y:S01]  /*5940*/  LDC.64 R2, c[0x4][R2] ;  /* 0x0100000002027b82 */ /* 0x000ea20000000a00 */
[----:B------:R-:W-:Y:S02]  /*5950*/  HFMA2 R12, -RZ, RZ, 0, 5.9604644775390625e-08 ;  /* 0x00000001ff0c7431 */ /* 0x000fe400000001ff */
[----:B------:R-:W-:Y:S02]  /*5960*/  IMAD.MOV.U32 R8, RZ, RZ, 0x70 ;  /* 0x00000070ff087424 */ /* 0x000fe400078e00ff */
[----:B------:R-:W-:Y:S01]  /*5970*/  IMAD.MOV.U32 R13, RZ, RZ, RZ ;  /* 0x000000ffff0d7224 */ /* 0x000fe200078e00ff */
[----:B------:R-:W3:Y:S01]  /*5980*/  LDCU.64 UR6, c[0x4][0x88] ;  /* 0x01001100ff0677ac */ /* 0x000ee20008000a00 */
[----:B------:R-:W4:Y:S01]  /*5990*/  LDCU.64 UR4, c[0x4][0x8] ;  /* 0x01000100ff0477ac */ /* 0x000f220008000a00 */
[----:B-1----:R-:W-:Y:S02]  /*59a0*/  MOV R4, UR8 ;  /* 0x0000000800047c02 */ /* 0x002fe40008000f00 */
[----:B------:R-:W-:Y:S02]  /*59b0*/  MOV R5, UR9 ;  /* 0x0000000900057c02 */ /* 0x000fe40008000f00 */
[----:B---3--:R-:W-:Y:S01]  /*59c0*/  MOV R7, UR7 ;  /* 0x0000000700077c02 */ /* 0x008fe20008000f00 */
[----:B------:R-:W-:Y:S01]  /*59d0*/  IMAD.U32 R6, RZ, RZ, UR6 ;  /* 0x00000006ff067e24 */ /* 0x000fe2000f8e00ff */
[----:B----4-:R-:W-:Y:S01]  /*59e0*/  MOV R11, UR5 ;  /* 0x00000005000b7c02 */ /* 0x010fe20008000f00 */
[----:B------:R-:W-:Y:S02]  /*59f0*/  IMAD.U32 R10, RZ, RZ, UR4 ;  /* 0x00000004ff0a7e24 */ /* 0x000fe4000f8e00ff */
[----:B------:R-:W-:Y:S07]  /*5a00*/  LEPC R20, `(.L_x_103) ;  /* 0x000000001014794e */ /* 0x000fee0000000000 */
[----:B--2---:R-:W-:Y:S05]  /*5a10*/  CALL.ABS.NOINC R2 ;  /* 0x0000000002007343 */ /* 0x004fea0003c00000 */
.L_x_103:
[----:B------:R-:W-:Y:S05]  /*5a20*/  BSYNC.RECONVERGENT B6 ;  /* 0x0000000000067941 */ /* 0x000fea0003800200 */
.L_x_102:
[----:B------:R-:W-:Y:S01]  /*5a30*/  ISETP.NE.U32.AND P4, PT, R150, RZ, PT ;  /* 0x000000ff9600720c */ /* 0x000fe20003f85070 */
[----:B------:R-:W-:Y:S01]  /*5a40*/  UISETP.NE.AND UP2, UPT, UR50, URZ, UPT ;  /* 0x000000ff3200728c */ /* 0x000fe2000bf45270 */
[----:B------:R-:W-:Y:S01]  /*5a50*/  ISETP.NE.U32.AND P2, PT, RZ, UR38, PT ;  /* 0x00000026ff007c0c */ /* 0x000fe2000bf45070 */
[----:B------:R-:W-:Y:S01]  /*5a60*/  UISETP.NE.U32.AND UP1, UPT, UR44, URZ, UPT ;  /* 0x000000ff2c00728c */ /* 0x000fe2000bf25070 */
[----:B------:R-:W-:Y:S01]  /*5a70*/  ISETP.NE.AND.EX P4, PT, R151, RZ, PT, P4 ;  /* 0x000000ff9700720c */ /* 0x000fe20003f85340 */
[----:B------:R-:W-:Y:S01]  /*5a80*/  UPLOP3.LUT UP0, UPT, UPT, UPT, UPT, 0x40, 0x4 ;  /* 0x000000000004789c */ /* 0x000fe20003f0e870 */
[----:B------:R-:W-:Y:S01]  /*5a90*/  ISETP.NE.AND.EX P2, PT, RZ, UR39, PT, P2 ;  /* 0x00000027ff007c0c */ /* 0x000fe2000bf45320 */
[----:B------:R-:W-:Y:S01]  /*5aa0*/  UISETP.NE.AND.EX UP1, UPT, UR45, URZ, UPT, UP1 ;  /* 0x000000ff2d00728c */ /* 0x000fe2000bf25310 */
[----:B------:R-:W-:Y:S04]  /*5ab0*/  PLOP3.LUT P1, PT, PT, PT, UP2, 0x80, 0x8 ;  /* 0x000000000008781c */ /* 0x000fe80003f2f028 */
[----:B------:R-:W-:Y:S06]  /*5ac0*/  @UP2 UPLOP3.LUT UP0, UPT, UPT, UPT, UP1, 0x80, 0x8 ;  /* 0x000000000008289c */ /* 0x000fec0003f0f010 */
[----:B------:R-:W-:Y:S01]  /*5ad0*/  PLOP3.LUT P0, PT, PT, PT, UP0, 0x80, 0x8 ;  /* 0x000000000008781c */ /* 0x000fe20003f0f008 */
[----:B------:R-:W-:Y:S01]  /*5ae0*/  @!UPT UIADD3 URZ, UPT, UPT, URZ, URZ, URZ ;  /* 0x000000fffffff290 */ /* 0x000fe2000fffe0ff */
[----:B------:R-:W-:Y:S11]  /*5af0*/  BRA.U !UP1, `(.L_x_105) ;  /* 0x0000000109387547 */ /* 0x000ff6000b800000 */
[----:B------:R-:W-:Y:S01]  /*5b00*/  UISETP.NE.U32.AND UP0, UPT, UR38, URZ, UPT ;  /* 0x000000ff2600728c */ /* 0x000fe2000bf05070 */
[----:B------:R-:W-:Y:S02]  /*5b10*/  HFMA2 R0, -RZ, RZ, 0, 5.9604644775390625e-08 ;  /* 0x00000001ff007431 */ /* 0x000fe400000001ff */
[----:B------:R-:W-:Y:S01]  /*5b20*/  IMAD.MOV.U32 R155, RZ, RZ, 0x1 ;  /* 0x00000001ff9b7424 */ /* 0x000fe200078e00ff */
[----:B------:R-:W-:Y:S06]  /*5b30*/  UISETP.NE.AND.EX UP0, UPT, UR39, URZ, UPT, UP0 ;  /* 0x000000ff2700728c */ /* 0x000fec000bf05300 */
[----:B------:R-:W-:Y:S05]  /*5b40*/  PLOP3.LUT P3, PT, PT, PT, UP0, 0x80, 0x8 ;  /* 0x000000000008781c */ /* 0x000fea0003f6f008 */
[----:B------:R-:W1:Y:S01]  /*5b50*/  @UP0 LDCU.64 UR6, c[0x0][0x888] ;  /* 0x00011100ff0607ac */ /* 0x000e620008000a00 */
[----:B------:R-:W-:Y:S07]  /*5b60*/  @UP0 UIMAD UR4, UR36, UR44, URZ ;  /* 0x0000002c240402a4 */ /* 0x000fee000f8e02ff */
[----:B------:R-:W-:Y:S01]  /*5b70*/  @!P3 PRMT R155, R0, 0x7610, R155 ;  /* 0x00007610009bb816 */ /* 0x000fe2000000009b */
[----:B-1----:R-:W-:Y:S03]  /*5b80*/  @UP0 UIMAD.WIDE UR6, UR4, 0x4, UR6 ;  /* 0x00000004040608a5 */ /* 0x002fe6000f8e0206 */
[----:B------:R-:W1:Y:S03]  /*5b90*/  @!UP0 LDCU UR4, c[0x0][0x880] ;  /* 0x00011000ff0487ac */ /* 0x000e660008000800 */
[----:B------:R-:W-:Y:S01]  /*5ba0*/  IMAD.U32 R2, RZ, RZ, UR6 ;  /* 0x00000006ff027e24 */ /* 0x000fe2000f8e00ff */
[----:B------:R-:W-:Y:S05]  /*5bb0*/  MOV R3, UR7 ;  /* 0x0000000700037c02 */ /* 0x000fea0008000f00 */
[----:B-----5:R2:W5:Y:S02]  /*5bc0*/  @P3 LDG.E R81, desc[UR46][R2.64] ;  /* 0x0000002e02513981 */ /* 0x020564000c1e1900 */
[----:B-12---:R-:W-:Y:S02]  /*5bd0*/  @!P3 IMAD.U32 R81, RZ, RZ, UR4 ;  /* 0x00000004ff51be24 */ /* 0x006fe4000f8e00ff */
.L_x_105:
[----:B------:R-:W-:Y:S05]  /*5be0*/  @!P4 BRA `(.L_x_106) ;  /* 0x000000000020c947 */ /* 0x000fea0003800000 */
[----:B------:R-:W-:Y:S04]  /*5bf0*/  ISETP.NE.U32.AND P3, PT, R148, RZ, PT ;  /* 0x000000ff9400720c */ /* 0x000fe80003f65070 */
[----:B------:R-:W-:Y:S11]  /*5c00*/  ISETP.NE.AND.EX P3, PT, R149, RZ, PT, P3 ;  /* 0x000000ff9500720c */ /* 0x000ff60003f65330 */
[----:B------:R-:W-:Y:S02]  /*5c10*/  @!UPT UIADD3 URZ, UPT, UPT, URZ, URZ, URZ ;  /* 0x000000fffffff290 */ /* 0x000fe4000fffe0ff */
[----:B------:R-:W1:Y:S01]  /*5c20*/  @P3 LDC.64 R2, c[0x0][0x8a8] ;  /* 0x00022a00ff023b82 */ /* 0x000e620000000a00 */
[----:B------:R-:W-:Y:S04]  /*5c30*/  @P3 IMAD R0, R150, UR36, RZ ;  /* 0x0000002496003c24 */ /* 0x000fe8000f8e02ff */
[----:B-1----:R-:W-:Y:S05]  /*5c40*/  @P3 IMAD.WIDE R2, R0, 0x4, R2 ;  /* 0x0000000400023825 */ /* 0x002fea00078e0202 */
[----:B-----5:R1:W5:Y:S02]  /*5c50*/  @P3 LDG.E R78, desc[UR46][R2.64] ;  /* 0x0000002e024e3981 */ /* 0x020364000c1e1900 */
[----:B-1----:R-:W2:Y:S02]  /*5c60*/  @!P3 LDC R78, c[0x0][0x8a0] ;  /* 0x00022800ff4ebb82 */ /* 0x002ea40000000800 */
.L_x_106:
[----:B-----5:R-:W-:Y:S01]  /*5c70*/  FSETP.NEU.AND P3, PT, R81, RZ, PT ;  /* 0x000000ff5100720b */ /* 0x020fe20003f6d000 */
[----:B------:R-:W-:Y:S01]  /*5c80*/  IMAD.SHL.U32 R182, R160, 0x2, RZ ;  /* 0x00000002a0b67824 */ /* 0x000fe200078e00ff */
[----:B------:R-:W-:Y:S01]  /*5c90*/  SEL R3, RZ, 0xffffffff, P2 ;  /* 0xffffffffff037807 */ /* 0x000fe20001000000 */
[----:B------:R-:W-:Y:S01]  /*5ca0*/  IMAD.SHL.U32 R100, R168, 0x10, RZ ;  /* 0x00000010a8647824 */ /* 0x000fe200078e00ff */
[----:B------:R-:W-:Y:S01]  /*5cb0*/  @P1 LOP3.LUT P2, RZ, R155, 0xff, RZ, 0xc0, !PT ;  /* 0x000000ff9bff1812 */ /* 0x000fe2000784c0ff */
[----:B------:R-:W-:Y:S01]  /*5cc0*/  VIADD R181, R182, UR48 ;  /* 0x00000030b6b57c36 */ /* 0x000fe20008000000 */
[----:B------:R-:W-:Y:S01]  /*5cd0*/  @P1 SEL R2, RZ, 0xffffffff, P3 ;  /* 0xffffffffff021807 */ /* 0x000fe20001800000 */
[----:B------:R-:W-:Y:S01]  /*5ce0*/  IMAD.MOV.U32 R108, RZ, RZ, -0x10 ;  /* 0xfffffff0ff6c7424 */ /* 0x000fe200078e00ff */
[----:B------:R-:W-:Y:S01]  /*5cf0*/  LOP3.LUT R167, R167, 0x1, RZ, 0x3c, !PT ;  /* 0x00000001a7a77812 */ /* 0x000fe200078e3cff */
[----:B------:R-:W-:Y:S01]  /*5d00*/  IMAD.SHL.U32 R102, R169, 0x10, RZ ;  /* 0x00000010a9667824 */ /* 0x000fe200078e00ff */
[----:B------:R-:W-:Y:S01]  /*5d10*/  @P0 SEL R2, R3, R2, !P2 ;  /* 0x0000000203020207 */ /* 0x000fe20005000000 */
[C---:B------:R-:W-:Y:S01]  /*5d20*/  IMAD.IADD R177, R181.reuse, 0x1, R100 ;  /* 0x00000001b5b17824 */ /* 0x040fe200078e0264 */
[----:B------:R-:W-:Y:S01]  /*5d30*/  LEA R183, R76, UR48, 0x3 ;  /* 0x000000304cb77c11 */ /* 0x000fe2000f8e18ff */
[----:B------:R-:W-:Y:S01]  /*5d40*/  IMAD.IADD R180, R181, 0x1, R102 ;  /* 0x00000001b5b47824 */ /* 0x000fe200078e0266 */
[----:B------:R-:W-:Y:S01]  /*5d50*/  @P1 LOP3.LUT R2, R2, 0x1, RZ, 0xc0, !PT ;  /* 0x0000000102021812 */ /* 0x000fe200078ec0ff */
[----:B------:R-:W-:Y:S01]  /*5d60*/  IMAD.IADD R175, R102, 0x1, R177 ;  /* 0x0000000166af7824 */ /* 0x000fe200078e02b1 */
[----:B------:R-:W-:Y:S01]  /*5d70*/  SHF.L.U32 R0, R166, 0x1f, RZ ;  /* 0x0000001fa6007819 */ /* 0x000fe200000006ff */
[----:B------:R-:W-:Y:S01]  /*5d80*/  BSSY B1, `(.L_x_107) ;  /* 0x000004a000017945 */ /* 0x000fe20003800000 */
[----:B------:R-:W-:Y:S01]  /*5d90*/  ISETP.NE.U32.OR P4, PT, R2, 0x1, !P1 ;  /* 0x000000010200780c */ /* 0x000fe20004f85470 */
[----:B------:R-:W-:Y:S01]  /*5da0*/  IMAD.MOV.U32 R101, RZ, RZ, 0x1 ;  /* 0x00000001ff657424 */ /* 0x000fe200078e00ff */
[----:B------:R-:W-:Y:S01]  /*5db0*/  PLOP3.LUT P2, PT, PT, PT, UP1, 0x80, 0x8 ;  /* 0x000000000008781c */ /* 0x000fe20003f4f018 */
[----:B------:R-:W-:Y:S01]  /*5dc0*/  IMAD R80, R76, 0x100, R79 ;  /* 0x000001004c507824 */ /* 0x000fe200078e024f */
[----:B------:R-:W-:Y:S01]  /*5dd0*/  SEL R2, RZ, 0xffffffff, P3 ;  /* 0xffffffffff027807 */ /* 0x000fe20001800000 */
[----:B------:R-:W-:Y:S01]  /*5de0*/  IMAD.MOV.U32 R87, RZ, RZ, RZ ;  /* 0x000000ffff577224 */ /* 0x000fe200078e00ff */
[----:B------:R-:W-:Y:S02]  /*5df0*/  LOP3.LUT P3, R172, R155, 0xff, RZ, 0xc0, !PT ;  /* 0x000000ff9bac7812 */ /* 0x000fe4000786c0ff */
[----:B------:R-:W-:Y:S02]  /*5e00*/  CS2R R146, SRZ ;  /* 0x0000000000927805 */ /* 0x000fe4000001ff00 */
[----:B------:R-:W-:Y:S02]  /*5e10*/  P2R R179, PR, RZ, 0x10 ;  /* 0x00000010ffb37803 */ /* 0x000fe40000000000 */
[----:B------:R-:W-:Y:S02]  /*5e20*/  CS2R R144, SRZ ;  /* 0x0000000000907805 */ /* 0x000fe4000001ff00 */
[----:B------:R-:W-:Y:S02]  /*5e30*/  CS2R R138, SRZ ;  /* 0x00000000008a7805 */ /* 0x000fe4000001ff00 */
[----:B------:R-:W-:Y:S02]  /*5e40*/  CS2R R136, SRZ ;  /* 0x0000000000887805 */ /* 0x000fe4000001ff00 */
[----:B------:R-:W-:Y:S02]  /*5e50*/  CS2R R130, SRZ ;  /* 0x0000000000827805 */ /* 0x000fe4000001ff00 */
[----:B------:R-:W-:Y:S02]  /*5e60*/  @P4 SHF.L.U32 R4, R167, 0x1f, RZ ;  /* 0x0000001fa7044819 */ /* 0x000fe400000006ff */
[----:B------:R-:W-:Y:S02]  /*5e70*/  CS2R R128, SRZ ;  /* 0x0000000000807805 */ /* 0x000fe4000001ff00 */
[----:B------:R-:W-:Y:S02]  /*5e80*/  @P2 SEL R2, R3, R2, !P3 ;  /* 0x0000000203022207 */ /* 0x000fe40005800000 */
[----:B------:R-:W-:Y:S01]  /*5e90*/  CS2R R122, SRZ ;  /* 0x00000000007a7805 */ /* 0x000fe2000001ff00 */
[----:B------:R-:W1:Y:S01]  /*5ea0*/  @P4 SYNCS.PHASECHK.TRANS64.TRYWAIT P1, [UR48+0x50], R4 ;  /* 0x00005004ff0045a7 */ /* 0x000e620008021130 */
[----:B------:R-:W-:Y:S02]  /*5eb0*/  CS2R R120, SRZ ;  /* 0x0000000000787805 */ /* 0x000fe4000001ff00 */
[----:B------:R-:W-:Y:S02]  /*5ec0*/  LOP3.LUT R2, R2, 0x1, RZ, 0xc0, !PT ;  /* 0x0000000102027812 */ /* 0x000fe400078ec0ff */
[----:B------:R-:W-:Y:S02]  /*5ed0*/  CS2R R114, SRZ ;  /* 0x0000000000727805 */ /* 0x000fe4000001ff00 */
[----:B------:R-:W-:Y:S02]  /*5ee0*/  CS2R R112, SRZ ;  /* 0x0000000000707805 */ /* 0x000fe4000001ff00 */
[----:B------:R-:W-:Y:S02]  /*5ef0*/  CS2R R106, SRZ ;  /* 0x00000000006a7805 */ /* 0x000fe4000001ff00 */
[----:B------:R-:W-:Y:S02]  /*5f00*/  ISETP.NE.U32.AND P2, PT, R2, 0x1, PT ;  /* 0x000000010200780c */ /* 0x000fe40003f45070 */
[----:B------:R-:W-:Y:S02]  /*5f10*/  CS2R R104, SRZ ;  /* 0x0000000000687805 */ /* 0x000fe4000001ff00 */
[----:B------:R-:W-:Y:S02]  /*5f20*/  CS2R R98, SRZ ;  /* 0x0000000000627805 */ /* 0x000fe4000001ff00 */
[----:B------:R-:W-:Y:S02]  /*5f30*/  CS2R R96, SRZ ;  /* 0x0000000000607805 */ /* 0x000fe4000001ff00 */
[----:B------:R-:W-:Y:S02]  /*5f40*/  P2R R103, PR, RZ, 0x4 ;  /* 0x00000004ff677803 */ /* 0x000fe40000000000 */
[----:B------:R-:W-:Y:S02]  /*5f50*/  CS2R R90, SRZ ;  /* 0x00000000005a7805 */ /* 0x000fe4000001ff00 */
[----:B------:R-:W-:Y:S02]  /*5f60*/  ISETP.NE.U32.AND P2, PT, R161, 0x1, PT ;  /* 0x00000001a100780c */ /* 0x000fe40003f45070 */
[----:B------:R-:W-:Y:S01]  /*5f70*/  CS2R R88, SRZ ;  /* 0x0000000000587805 */ /* 0x000fe2000001ff00 */
[----:B------:R3:W4:Y:S01]  /*5f80*/  SYNCS.PHASECHK.TRANS64.TRYWAIT P0, [R183+URZ+0xc0], R0 ;  /* 0x0000c000b70075a7 */ /* 0x00072200080011ff */
[----:B------:R-:W-:Y:S05]  /*5f90*/  SEL R108, R108, 0x10, !P2 ;  /* 0x000000106c6c7807 */ /* 0x000fea0005000000 */
[----:B------:R-:W-:Y:S02]  /*5fa0*/  IMAD.IADD R181, R181, 0x1, R108 ;  /* 0x00000001b5b57824 */ /* 0x000fe400078e026c */
[C---:B------:R-:W-:Y:S02]  /*5fb0*/  IMAD.IADD R178, R108.reuse, 0x1, R180 ;  /* 0x000000016cb27824 */ /* 0x040fe400078e02b4 */
[C---:B------:R-:W-:Y:S02]  /*5fc0*/  IMAD.IADD R176, R108.reuse, 0x1, R177 ;  /* 0x000000016cb07824 */ /* 0x040fe400078e02b1 */
[----:B------:R-:W-:Y:S01]  /*5fd0*/  IMAD.IADD R174, R108, 0x1, R175 ;  /* 0x000000016cae7824 */ /* 0x000fe200078e02af */
[----:B-1----:R-:W-:Y:S01]  /*5fe0*/  @P4 SEL R101, RZ, 0x1, !P1 ;  /* 0x00000001ff654807 */ /* 0x002fe20004800000 */
[----:B---3--:R-:W-:Y:S06]  /*5ff0*/  @!P4 BRA `(.L_x_108) ;  /* 0x000000000088c947 */ /* 0x008fec0003800000 */
[----:B------:R-:W-:Y:S01]  /*6000*/  IMAD.MOV.U32 R147, RZ, RZ, RZ ;  /* 0x000000ffff937224 */ /* 0x000fe200078e00ff */
[----:B------:R-:W-:Y:S01]  /*6010*/  ISETP.NE.AND P1, PT, R101, RZ, PT ;  /* 0x000000ff6500720c */ /* 0x000fe20003f25270 */
[----:B------:R-:W-:Y:S01]  /*6020*/  BSSY B0, `(.L_x_109) ;  /* 0x0000014000007945 */ /* 0x000fe20003800000 */
[----:B------:R-:W-:Y:S02]  /*6030*/  CS2R R90, SRZ ;  /* 0x00000000005a7805 */ /* 0x000fe4000001ff00 */
        /* <DEDUP_REMOVED lines=13> */
[----:B------:R-:W-:Y:S01]  /*6110*/  CS2R R144, SRZ ;  /* 0x0000000000907805 */ /* 0x000fe2000001ff00 */
[----:B------:R-:W-:Y:S06]  /*6120*/  @P1 BRA `(.L_x_110) ;  /* 0x00000000000c1947 */ /* 0x000fec0003800000 */
[----:B------:R-:W-:Y:S04]  /*6130*/  SHF.L.U32 R3, R167, 0x1f, RZ ;  /* 0x0000001fa7037819 */ /* 0x000fe800000006ff */
[----:B------:R-:W1:Y:S02]  /*6140*/  SYNCS.PHASECHK.TRANS64.TRYWAIT P1, [UR48+0x50], R3 ;  /* 0x00005003ff0075a7 */ /* 0x000e640008021130 */
[----:B-1----:R-:W-:Y:S05]  /*6150*/  @!P1 BRA `(.L_x_111) ;  /* 0x0000005c00509947 */ /* 0x002fea0003800000 */
.L_x_110:
[----:B------:R-:W-:Y:S05]  /*6160*/  BSYNC B0 ;  /* 0x0000000000007941 */ /* 0x000fea0003800000 */
.L_x_109:
[----:B------:R-:W-:Y:S01]  /*6170*/  ISETP.NE.AND P1, PT, R103, RZ, PT ;  /* 0x000000ff6700720c */ /* 0x000fe20003f25270 */
[----:B------:R-:W-:Y:S11]  /*6180*/  HFMA2 R87, -RZ, RZ, 0, 5.9604644775390625e-08 ;  /* 0x00000001ff577431 */ /* 0x000ff600000001ff */
[----:B------:R-:W-:Y:S01]  /*6190*/  @!UPT UIADD3 URZ, UPT, UPT, URZ, URZ, URZ ;  /* 0x000000fffffff290 */ /* 0x000fe2000fffe0ff */
[----:B------:R3:W1:Y:S04]  /*61a0*/  @P1 LDS.128 R88, [R182+UR48+0x400] ;  /* 0x00040030b6581984 */ /* 0x0006680008000c00 */
[----:B------:R3:W1:Y:S04]  /*61b0*/  @P1 LDS.128 R96, [R181+0x400] ;  /* 0x00040000b5601984 */ /* 0x0006680000000c00 */
[----:B------:R3:W1:Y:S04]  /*61c0*/  @P1 LDS.128 R104, [R180+0x400] ;  /* 0x00040000b4681984 */ /* 0x0006680000000c00 */
[----:B------:R3:W1:Y:S04]  /*61d0*/  @P1 LDS.128 R112, [R178+0x400] ;  /* 0x00040000b2701984 */ /* 0x0006680000000c00 */
[----:B------:R3:W1:Y:S04]  /*61e0*/  @P1 LDS.128 R120, [R177+0x400] ;  /* 0x00040000b1781984 */ /* 0x0006680000000c00 */
[----:B------:R3:W1:Y:S04]  /*61f0*/  @P1 LDS.128 R128, [R176+0x400] ;  /* 0x00040000b0801984 */ /* 0x0006680000000c00 */
[----:B------:R3:W1:Y:S04]  /*6200*/  @P1 LDS.128 R136, [R175+0x400] ;  /* 0x00040000af881984 */ /* 0x0006680000000c00 */
[----:B------:R3:W1:Y:S02]  /*6210*/  @P1 LDS.128 R144, [R174+0x400] ;  /* 0x00040000ae901984 */ /* 0x0006640000000c00 */
.L_x_108:
[----:B------:R-:W-:Y:S05]  /*6220*/  BSYNC B1 ;  /* 0x0000000000017941 */ /* 0x000fea0003800000 */
.L_x_107:
[----:B-1----:R-:W-:Y:S04]  /*6230*/  SHF.R.U32.HI R3, RZ, 0x15, R80 ;  /* 0x00000015ff037819 */ /* 0x002fe80000011650 */
[----:B------:R-:W-:Y:S01]  /*6240*/  LOP3.LUT P1, RZ, R3, 0x3, R162, 0x48, !PT ;  /* 0x0000000303ff7812 */ /* 0x000fe200078248a2 */
[----:B------:R-:W-:Y:S01]  /*6250*/  @!UPT UIADD3 URZ, UPT, UPT, URZ, URZ, URZ ;  /* 0x000000fffffff290 */ /* 0x000fe2000fffe0ff */
[----:B----4-:R-:W-:Y:S11]  /*6260*/  @P0 BRA `(.L_x_112) ;  /* 0x0000000000080947 */ /* 0x010ff60003800000 */
[----:B------:R-:W1:Y:S02]  /*6270*/  SYNCS.PHASECHK.TRANS64.TRYWAIT P0, [R183+URZ+0xc0], R0 ;  /* 0x0000c000b70075a7 */ /* 0x000e6400080011ff */
[----:B-1----:R-:W-:Y:S05]  /*6280*/  @!P0 BRA `(.L_x_113) ;  /* 0x0000005c001c8947 */ /* 0x002fea0003800000 */
.L_x_112:
[----:B------:R-:W-:Y:S05]  /*6290*/  @!P1 BRA `(.L_x_114) ;  /* 0x0000000000409947 */ /* 0x000fea0003800000 */
[----:B------:R-:W4:Y:S01]  /*62a0*/  LDCU.64 UR8, c[0x4][0x70] ;  /* 0x01000e00ff0877ac */ /* 0x000f220008000a00 */
[----:B------:R-:W-:Y:S01]  /*62b0*/  MOV R3, 0x0 ;  /* 0x0000000000037802 */ /* 0x000fe20000000f00 */
[----:B------:R-:W-:Y:S02]  /*62c0*/  HFMA2 R12, -RZ, RZ, 0, 5.9604644775390625e-08 ;  /* 0x00000001ff0c7431 */ /* 0x000fe400000001ff */
[----:B------:R-:W-:Y:S02]  /*62d0*/  IMAD.MOV.U32 R8, RZ, RZ, 0x192 ;  /* 0x00000192ff087424 */ /* 0x000fe400078e00ff */
[----:B------:R-:W-:Y:S01]  /*62e0*/  IMAD.MOV.U32 R13, RZ, RZ, RZ ;  /* 0x000000ffff0d7224 */ /* 0x000fe200078e00ff */
[----:B------:R-:W5:Y:S01]  /*62f0*/  LDCU.64 UR6, c[0x4][0x78] ;  /* 0x01000f00ff0677ac */ /* 0x000f620008000a00 */
[----:B------:R-:W1:Y:S01]  /*6300*/  LDC.64 R2, c[0x4][R3] ;  /* 0x0100000003027b82 */ /* 0x000e620000000a00 */
[----:B------:R-:W2:Y:S01]  /*6310*/  LDCU.64 UR4, c[0x4][0x10] ;  /* 0x01000200ff0477ac */ /* 0x000ea20008000a00 */
[----:B----4-:R-:W-:Y:S01]  /*6320*/  MOV R5, UR9 ;  /* 0x0000000900057c02 */ /* 0x010fe20008000f00 */
[----:B------:R-:W-:Y:S01]  /*6330*/  IMAD.U32 R4, RZ, RZ, UR8 ;  /* 0x00000008ff047e24 */ /* 0x000fe2000f8e00ff */
[----:B-----5:R-:W-:Y:S01]  /*6340*/  MOV R7, UR7 ;  /* 0x0000000700077c02 */ /* 0x020fe20008000f00 */
[----:B------:R-:W-:Y:S01]  /*6350*/  IMAD.U32 R6, RZ, RZ, UR6 ;  /* 0x00000006ff067e24 */ /* 0x000fe2000f8e00ff */
[----:B--2---:R-:W-:Y:S01]  /*6360*/  MOV R11, UR5 ;  /* 0x00000005000b7c02 */ /* 0x004fe20008000f00 */
[----:B------:R-:W-:Y:S02]  /*6370*/  IMAD.U32 R10, RZ, RZ, UR4 ;  /* 0x00000004ff0a7e24 */ /* 0x000fe4000f8e00ff */
[----:B------:R-:W-:Y:S07]  /*6380*/  LEPC R20, `(.L_x_114) ;  /* 0x000000001014794e */ /* 0x000fee0000000000 */
[----:B-1-3--:R-:W-:Y:S05]  /*6390*/  CALL.ABS.NOINC R2 ;  /* 0x0000000002007343 */ /* 0x00afea0003c00000 */
.L_x_114:
[----:B------:R-:W-:Y:S01]  /*63a0*/  SHF.L.U32 R82, R88, 0x10, RZ ;  /* 0x0000001058527819 */ /* 0x000fe200000006ff */
[----:B------:R-:W-:Y:S05]  /*63b0*/  WARPSYNC.ALL ;  /* 0x0000000000007948 */ /* 0x000fea0003800000 */
[----:B------:R-:W-:Y:S01]  /*63c0*/  R2UR UR4, R80 ;  /* 0x00000000500472ca */ /* 0x000fe200000e0000 */
[----:B------:R-:W-:Y:S01]  /*63d0*/  BSSY.RECONVERGENT B0, `(.L_x_115) ;  /* 0x00000fc000007945 */ /* 0x000fe20003800200 */
[----:B------:R-:W-:Y:S02]  /*63e0*/  LOP3.LUT R83, R88, 0xffff0000, RZ, 0xc0, !PT ;  /* 0xffff000058537812 */ /* 0x000fe400078ec0ff */
[----:B------:R-:W-:Y:S02]  /*63f0*/  LOP3.LUT R84, R89, 0xffff0000, RZ, 0xc0, !PT ;  /* 0xffff000059547812 */ /* 0x000fe400078ec0ff */
[C---:B------:R-:W-:Y:S02]  /*6400*/  SHF.L.U32 R85, R107.reuse, 0x10, RZ ;  /* 0x000000106b557819 */ /* 0x040fe400000006ff */
[----:B------:R-:W-:Y:S02]  /*6410*/  LOP3.LUT R86, R107, 0xffff0000, RZ, 0xc0, !PT ;  /* 0xffff00006b567812 */ /* 0x000fe400078ec0ff */
[----:B------:R-:W-:Y:S03]  /*6420*/  ISETP.NE.AND P0, PT, R170, RZ, PT ;  /* 0x000000ffaa00720c */ /* 0x000fe60003f05270 */
[----:B------:R-:W1:Y:S02]  /*6430*/  LDTM.x64 R4, tmem[UR4] ;  /* 0x00000004000479ee */ /* 0x000e640008340000 */
[C---:B-12---:R-:W-:Y:S01]  /*6440*/  FMUL R0, R78.reuse, R4 ;  /* 0x000000044e007220 */ /* 0x046fe20000400000 */
[C---:B------:R-:W-:Y:S01]  /*6450*/  FMUL R2, R78.reuse, R5 ;  /* 0x000000054e027220 */ /* 0x040fe20000400000 */
[C---:B------:R-:W-:Y:S01]  /*6460*/  FMUL R3, R78.reuse, R6 ;  /* 0x000000064e037220 */ /* 0x040fe20000400000 */
[----:B------:R-:W-:Y:S01]  /*6470*/  FMUL R7, R78, R7 ;  /* 0x000000074e077220 */ /* 0x000fe20000400000 */
[----:B------:R-:W-:Y:S01]  /*6480*/  FFMA R0, R81, R82, R0 ;  /* 0x0000005251007223 */ /* 0x000fe20000000000 */
[----:B------:R-:W-:Y:S01]  /*6490*/  SHF.L.U32 R82, R89, 0x10, RZ ;  /* 0x0000001059527819 */ /* 0x000fe200000006ff */
[C---:B------:R-:W-:Y:S01]  /*64a0*/  FFMA R2, R81.reuse, R83, R2 ;  /* 0x0000005351027223 */ /* 0x040fe20000000002 */
[----:B------:R-:W-:Y:S01]  /*64b0*/  SHF.L.U32 R83, R90, 0x10, RZ ;  /* 0x000000105a537819 */ /* 0x000fe200000006ff */
[C---:B------:R-:W-:Y:S01]  /*64c0*/  FMUL R4, R78.reuse, R8 ;  /* 0x000000084e047220 */ /* 0x040fe20000400000 */
[----:B------:R-:W-:Y:S01]  /*64d0*/  FMUL R5, R78, R9 ;  /* 0x000000094e057220 */ /* 0x000fe20000400000 */
[C---:B------:R-:W-:Y:S01]  /*64e0*/  FFMA R3, R81.reuse, R82, R3 ;  /* 0x0000005251037223 */ /* 0x040fe20000000003 */
[----:B------:R-:W-:Y:S01]  /*64f0*/  LOP3.LUT R82, R90, 0xffff0000, RZ, 0xc0, !PT ;  /* 0xffff00005a527812 */ /* 0x000fe200078ec0ff */
[----:B------:R-:W-:Y:S01]  /*6500*/  FFMA R7, R81, R84, R7 ;  /* 0x0000005451077223 */ /* 0x000fe20000000007 */
[----:B------:R-:W-:Y:S01]  /*6510*/  LOP3.LUT R84, R91, 0xffff0000, RZ, 0xc0, !PT ;  /* 0xffff00005b547812 */ /* 0x000fe200078ec0ff */
[----:B------:R-:W-:Y:S01]  /*6520*/  FFMA R4, R81, R83, R4 ;  /* 0x0000005351047223 */ /* 0x000fe20000000004 */
[----:B------:R-:W-:Y:S01]  /*6530*/  SHF.L.U32 R83, R91, 0x10, RZ ;  /* 0x000000105b537819 */ /* 0x000fe200000006ff */
[----:B------:R-:W-:Y:S01]  /*6540*/  FMUL R6, R78, R10 ;  /* 0x0000000a4e067220 */ /* 0x000fe20000400000 */
[----:B------:R-:W-:Y:S01]  /*6550*/  F2FP.BF16.F32.PACK_AB R92, R2, R0 ;  /* 0x00000000025c723e */ /* 0x000fe200000010ff */
[----:B------:R-:W-:Y:S01]  /*6560*/  FMUL R11, R78, R11 ;  /* 0x0000000b4e0b7220 */ /* 0x000fe20000400000 */
[----:B------:R-:W-:Y:S01]  /*6570*/  F2FP.BF16.F32.PACK_AB R93, R7, R3 ;  /* 0x00000003075d723e */ /* 0x000fe200000010ff */
[C---:B------:R-:W-:Y:S01]  /*6580*/  FFMA R5, R81.reuse, R82, R5 ;  /* 0x0000005251057223 */ /* 0x040fe20000000005 */
[----:B------:R-:W-:Y:S01]  /*6590*/  SHF.L.U32 R82, R96, 0x10, RZ ;  /* 0x0000001060527819 */ /* 0x000fe200000006ff */
[----:B------:R-:W-:Y:S01]  /*65a0*/  FFMA R6, R81, R83, R6 ;  /* 0x0000005351067223 */ /* 0x000fe20000000006 */
[----:B------:R-:W-:Y:S01]  /*65b0*/  SHF.L.U32 R83, R98, 0x10, RZ ;  /* 0x0000001062537819 */ /* 0x000fe200000006ff */
[----:B------:R-:W-:Y:S01]  /*65c0*/  FMUL R8, R78, R12 ;  /* 0x0000000c4e087220 */ /* 0x000fe20000400000 */
[----:B------:R-:W-:Y:S01]  /*65d0*/  F2FP.BF16.F32.PACK_AB R94, R5, R4 ;  /* 0x00000004055e723e */ /* 0x000fe200000010ff */
[C---:B------:R-:W-:Y:S01]  /*65e0*/  FFMA R11, R81.reuse, R84, R11 ;  /* 0x00000054510b7223 */ /* 0x040fe2000000000b */
[----:B------:R-:W-:Y:S01]  /*65f0*/  LOP3.LUT R84, R96, 0xffff0000, RZ, 0xc0, !PT ;  /* 0xffff000060547812 */ /* 0x000fe200078ec0ff */
[C---:B------:R-:W-:Y:S01]  /*6600*/  FMUL R9, R78.reuse, R13 ;  /* 0x0000000d4e097220 */ /* 0x040fe20000400000 */
[----:B------:R-:W-:Y:S01]  /*6610*/  FFMA R8, R81, R82, R8 ;  /* 0x0000005251087223 */ /* 0x000fe20000000008 */
[----:B------:R-:W-:Y:S01]  /*6620*/  SHF.L.U32 R82, R97, 0x10, RZ ;  /* 0x0000001061527819 */ /* 0x000fe200000006ff */
[C---:B------:R-:W-:Y:S01]  /*6630*/  FMUL R10, R78.reuse, R14 ;  /* 0x0000000e4e0a7220 */ /* 0x040fe20000400000 */
[----:B------:R-:W-:Y:S01]  /*6640*/  F2FP.BF16.F32.PACK_AB R95, R11, R6 ;  /* 0x000000060b5f723e */ /* 0x000fe200000010ff */
[----:B------:R-:W-:Y:S01]  /*6650*/  FFMA R9, R81, R84, R9 ;  /* 0x0000005451097223 */ /* 0x000fe20000000009 */
[----:B------:R-:W-:Y:S01]  /*6660*/  LOP3.LUT R84, R97, 0xffff0000, RZ, 0xc0, !PT ;  /* 0xffff000061547812 */ /* 0x000fe200078ec0ff */
[----:B------:R-:W-:Y:S01]  /*6670*/  FMUL R15, R78, R15 ;  /* 0x0000000f4e0f7220 */ /* 0x000fe20000400000 */
[----:B------:R-:W-:Y:S01]  /*6680*/  FFMA R10, R81, R82, R10 ;  /* 0x00000052510a7223 */ /* 0x000fe2000000000a */
[----:B------:R-:W-:Y:S01]  /*6690*/  LOP3.LUT R82, R98, 0xffff0000, RZ, 0xc0, !PT ;  /* 0xffff000062527812 */ /* 0x000fe200078ec0ff */
[C---:B------:R-:W-:Y:S01]  /*66a0*/  FMUL R12, R78.reuse, R16 ;  /* 0x000000104e0c7220 */ /* 0x040fe20000400000 */
[----:B------:R-:W-:Y:S01]  /*66b0*/  F2FP.BF16.F32.PACK_AB R116, R9, R8 ;  /* 0x000000080974723e */ /* 0x000fe200000010ff */
[----:B------:R-:W-:Y:S01]  /*66c0*/  FMUL R13, R78, R17 ;  /* 0x000000114e0d7220 */ /* 0x000fe20000400000 */
[----:B------:R-:W-:Y:S01]  /*66d0*/  FFMA R15, R81, R84, R15 ;  /* 0x00000054510f7223 */ /* 0x000fe2000000000f */
[----:B------:R-:W-:Y:S01]  /*66e0*/  LOP3.LUT R84, R99, 0xffff0000, RZ, 0xc0, !PT ;  /* 0xffff000063547812 */ /* 0x000fe200078ec0ff */
[----:B------:R-:W-:Y:S01]  /*66f0*/  FFMA R12, R81, R83, R12 ;  /* 0x00000053510c7223 */ /* 0x000fe2000000000c */
[----:B------:R-:W-:Y:S01]  /*6700*/  SHF.L.U32 R83, R99, 0x10, RZ ;  /* 0x0000001063537819 */ /* 0x000fe200000006ff */
[----:B------:R-:W-:Y:S01]  /*6710*/  FFMA R13, R81, R82, R13 ;  /* 0x00000052510d7223 */ /* 0x000fe2000000000d */
[----:B------:R-:W-:Y:S01]  /*6720*/  SHF.L.U32 R82, R104, 0x10, RZ ;  /* 0x0000001068527819 */ /* 0x000fe200000006ff */
[C---:B------:R-:W-:Y:S01]  /*6730*/  FMUL R14, R78.reuse, R18 ;  /* 0x000000124e0e7220 */ /* 0x040fe20000400000 */
[----:B------:R-:W-:Y:S01]  /*6740*/  F2FP.BF16.F32.PACK_AB R117, R15, R10 ;  /* 0x0000000a0f75723e */ /* 0x000fe200000010ff */
[C---:B------:R-:W-:Y:S01]  /*6750*/  FMUL R19, R78.reuse, R19 ;  /* 0x000000134e137220 */ /* 0x040fe20000400000 */
[----:B------:R-:W-:Y:S01]  /*6760*/  F2FP.BF16.F32.PACK_AB R118, R13, R12 ;  /* 0x0000000c0d76723e */ /* 0x000fe200000010ff */
[----:B------:R-:W-:Y:S01]  /*6770*/  FMUL R16, R78, R20 ;  /* 0x000000144e107220 */ /* 0x000fe20000400000 */
[C---:B------:R-:W-:Y:S01]  /*6780*/  FFMA R14, R81.reuse, R83, R14 ;  /* 0x00000053510e7223 */ /* 0x040fe2000000000e */
[----:B------:R-:W-:Y:S01]  /*6790*/  SHF.L.U32 R83, R106, 0x10, RZ ;  /* 0x000000106a537819 */ /* 0x000fe200000006ff */
[C---:B------:R-:W-:Y:S01]  /*67a0*/  FFMA R19, R81.reuse, R84, R19 ;  /* 0x0000005451137223 */ /* 0x040fe20000000013 */
[----:B------:R-:W-:Y:S01]  /*67b0*/  LOP3.LUT R84, R104, 0xffff0000, RZ, 0xc0, !PT ;  /* 0xffff000068547812 */ /* 0x000fe200078ec0ff */
[----:B------:R-:W-:Y:S01]  /*67c0*/  FFMA R16, R81, R82, R16 ;  /* 0x0000005251107223 */ /* 0x000fe20000000010 */
[----:B------:R-:W-:Y:S01]  /*67d0*/  SHF.L.U32 R82, R105, 0x10, RZ ;  /* 0x0000001069527819 */ /* 0x000fe200000006ff */
[C---:B------:R-:W-:Y:S01]  /*67e0*/  FMUL R17, R78.reuse, R21 ;  /* 0x000000154e117220 */ /* 0x040fe20000400000 */
[----:B------:R-:W-:Y:S01]  /*67f0*/  F2FP.BF16.F32.PACK_AB R119, R19, R14 ;  /* 0x0000000e1377723e */ /* 0x000fe200000010ff */
[C---:B------:R-:W-:Y:S01]  /*6800*/  FMUL R18, R78.reuse, R22 ;  /* 0x000000164e127220 */ /* 0x040fe20000400000 */
[----:B------:R-:W-:Y:S01]  /*6810*/  FMUL R23, R78, R23 ;  /* 0x000000174e177220 */ /* 0x000fe20000400000 */
[C---:B------:R-:W-:Y:S01]  /*6820*/  FFMA R17, R81.reuse, R84, R17 ;  /* 0x0000005451117223 */ /* 0x040fe20000000011 */
[----:B------:R-:W-:Y:S01]  /*6830*/  LOP3.LUT R84, R106, 0xffff0000, RZ, 0xc0, !PT ;  /* 0xffff00006a547812 */ /* 0x000fe200078ec0ff */
[----:B------:R-:W-:Y:S01]  /*6840*/  FFMA R18, R81, R82, R18 ;  /* 0x0000005251127223 */ /* 0x000fe20000000012 */
[----:B------:R-:W-:Y:S01]  /*6850*/  LOP3.LUT R82, R105, 0xffff0000, RZ, 0xc0, !PT ;  /* 0xffff000069527812 */ /* 0x000fe200078ec0ff */
[C---:B------:R-:W-:Y:S01]  /*6860*/  FMUL R20, R78.reuse, R24 ;  /* 0x000000184e147220 */ /* 0x040fe20000400000 */
[----:B------:R-:W-:Y:S01]  /*6870*/  F2FP.BF16.F32.PACK_AB R124, R17, R16 ;  /* 0x00000010117c723e */ /* 0x000fe200000010ff */
[C---:B------:R-:W-:Y:S01]  /*6880*/  FMUL R21, R78.reuse, R25 ;  /* 0x000000194e157220 */ /* 0x040fe20000400000 */
[----:B------:R-:W-:Y:S01]  /*6890*/  FMUL R22, R78, R26 ;  /* 0x0000001a4e167220 */ /* 0x000fe20000400000 */
[C---:B------:R-:W-:Y:S01]  /*68a0*/  FFMA R23, R81.reuse, R82, R23 ;  /* 0x0000005251177223 */ /* 0x040fe20000000017 */
[----:B------:R-:W-:Y:S01]  /*68b0*/  SHF.L.U32 R82, R112, 0x10, RZ ;  /* 0x0000001070527819 */ /* 0x000fe200000006ff */
[C---:B------:R-:W-:Y:S01]  /*68c0*/  FMUL R27, R78.reuse, R27 ;  /* 0x0000001b4e1b7220 */ /* 0x040fe20000400000 */
[----:B------:R-:W-:Y:S01]  /*68d0*/  FFMA R20, R81, R83, R20 ;  /* 0x0000005351147223 */ /* 0x000fe20000000014 */
[----:B------:R-:W-:Y:S01]  /*68e0*/  SHF.L.U32 R83, R113, 0x10, RZ ;  /* 0x0000001071537819 */ /* 0x000fe200000006ff */
[----:B------:R-:W-:Y:S01]  /*68f0*/  FMUL R24, R78, R28 ;  /* 0x0000001c4e187220 */ /* 0x000fe20000400000 */
[----:B------:R-:W-:Y:S01]  /*6900*/  F2FP.BF16.F32.PACK_AB R125, R23, R18 ;  /* 0x00000012177d723e */ /* 0x000fe200000010ff */
[C---:B------:R-:W-:Y:S01]  /*6910*/  FFMA R21, R81.reuse, R84, R21 ;  /* 0x0000005451157223 */ /* 0x040fe20000000015 */
[----:B------:R-:W-:Y:S01]  /*6920*/  LOP3.LUT R84, R112, 0xffff0000, RZ, 0xc0, !PT ;  /* 0xffff000070547812 */ /* 0x000fe200078ec0ff */
[----:B------:R-:W-:Y:S01]  /*6930*/  FFMA R22, R81, R85, R22 ;  /* 0x0000005551167223 */ /* 0x000fe20000000016 */
[----:B------:R-:W-:Y:S01]  /*6940*/  SHF.L.U32 R85, R115, 0x10, RZ ;  /* 0x0000001073557819 */ /* 0x000fe200000006ff */
[----:B------:R-:W-:Y:S01]  /*6950*/  FFMA R27, R81, R86, R27 ;  /* 0x00000056511b7223 */ /* 0x000fe2000000001b */
[----:B------:R-:W-:Y:S01]  /*6960*/  F2FP.BF16.F32.PACK_AB R126, R21, R20 ;  /* 0x00000014157e723e */ /* 0x000fe200000010ff */
[----:B------:R-:W-:Y:S01]  /*6970*/  FFMA R24, R81, R82, R24 ;  /* 0x0000005251187223 */ /* 0x000fe20000000018 */
[----:B------:R-:W-:Y:S01]  /*6980*/  LOP3.LUT R82, R113, 0xffff0000, RZ, 0xc0, !PT ;  /* 0xffff000071527812 */ /* 0x000fe200078ec0ff */
[C---:B------:R-:W-:Y:S01]  /*6990*/  FMUL R25, R78.reuse, R29 ;  /* 0x0000001d4e197220 */ /* 0x040fe20000400000 */
[----:B------:R-:W-:Y:S01]  /*69a0*/  F2FP.BF16.F32.PACK_AB R127, R27, R22 ;  /* 0x000000161b7f723e */ /* 0x000fe200000010ff */
[C---:B------:R-:W-:Y:S01]  /*69b0*/  FMUL R26, R78.reuse, R30 ;  /* 0x0000001e4e1a7220 */ /* 0x040fe20000400000 */
[----:B------:R-:W-:Y:S01]  /*69c0*/  LOP3.LUT R86, R147, 0xffff0000, RZ, 0xc0, !PT ;  /* 0xffff000093567812 */ /* 0x000fe200078ec0ff */
[----:B------:R-:W-:Y:S01]  /*69d0*/  FMUL R31, R78, R31 ;  /* 0x0000001f4e1f7220 */ /* 0x000fe20000400000 */
[----:B------:R-:W-:Y:S01]  /*69e0*/  FFMA R25, R81, R84, R25 ;  /* 0x0000005451197223 */ /* 0x000fe20000000019 */
[----:B------:R-:W-:Y:S01]  /*69f0*/  LOP3.LUT R84, R115, 0xffff0000, RZ, 0xc0, !PT ;  /* 0xffff000073547812 */ /* 0x000fe200078ec0ff */
[C---:B------:R-:W-:Y:S01]  /*6a00*/  FFMA R26, R81.reuse, R83, R26 ;  /* 0x00000053511a7223 */ /* 0x040fe2000000001a */
[C---:B------:R-:W-:Y:S01]  /*6a10*/  SHF.L.U32 R83, R114.reuse, 0x10, RZ ;  /* 0x0000001072537819 */ /* 0x040fe200000006ff */
[C---:B------:R-:W-:Y:S01]  /*6a20*/  FFMA R31, R81.reuse, R82, R31 ;  /* 0x00000052511f7223 */ /* 0x040fe2000000001f */
[----:B------:R-:W-:Y:S01]  /*6a30*/  LOP3.LUT R82, R114, 0xffff0000, RZ, 0xc0, !PT ;  /* 0xffff000072527812 */ /* 0x000fe200078ec0ff */
[C---:B------:R-:W-:Y:S01]  /*6a40*/  FMUL R28, R78.reuse, R32 ;  /* 0x000000204e1c7220 */ /* 0x040fe20000400000 */
[C---:B------:R-:W-:Y:S01]  /*6a50*/  FMUL R29, R78.reuse, R33 ;  /* 0x000000214e1d7220 */ /* 0x040fe20000400000 */
[C---:B------:R-:W-:Y:S01]  /*6a60*/  FMUL R30, R78.reuse, R34 ;  /* 0x000000224e1e7220 */ /* 0x040fe20000400000 */
[----:B------:R-:W-:Y:S01]  /*6a70*/  FMUL R35, R78, R35 ;  /* 0x000000234e237220 */ /* 0x000fe20000400000 */
[----:B------:R-:W-:Y:S01]  /*6a80*/  FFMA R28, R81, R83, R28 ;  /* 0x00000053511c7223 */ /* 0x000fe2000000001c */
[----:B------:R-:W-:Y:S01]  /*6a90*/  SHF.L.U32 R83, R121, 0x10, RZ ;  /* 0x0000001079537819 */ /* 0x000fe200000006ff */
[C---:B------:R-:W-:Y:S01]  /*6aa0*/  FFMA R29, R81.reuse, R82, R29 ;  /* 0x00000052511d7223 */ /* 0x040fe2000000001d */
[C---:B------:R-:W-:Y:S01]  /*6ab0*/  SHF.L.U32 R82, R120.reuse, 0x10, RZ ;  /* 0x0000001078527819 */ /* 0x040fe200000006ff */
[----:B------:R-:W-:Y:S01]  /*6ac0*/  FFMA R30, R81, R85, R30 ;  /* 0x00000055511e7223 */ /* 0x000fe2000000001e */
[----:B------:R-:W-:Y:S01]  /*6ad0*/  SHF.L.U32 R85, R123, 0x10, RZ ;  /* 0x000000107b557819 */ /* 0x000fe200000006ff */
[C---:B------:R-:W-:Y:S01]  /*6ae0*/  FFMA R35, R81.reuse, R84, R35 ;  /* 0x0000005451237223 */ /* 0x040fe20000000023 */
[----:B------:R-:W-:Y:S01]  /*6af0*/  LOP3.LUT R84, R120, 0xffff0000, RZ, 0xc0, !PT ;  /* 0xffff000078547812 */ /* 0x000fe200078ec0ff */
[C---:B------:R-:W-:Y:S01]  /*6b00*/  FMUL R32, R78.reuse, R36 ;  /* 0x000000244e207220 */ /* 0x040fe20000400000 */
[C---:B------:R-:W-:Y:S01]  /*6b10*/  FMUL R33, R78.reuse, R37 ;  /* 0x000000254e217220 */ /* 0x040fe20000400000 */
[----:B------:R-:W-:Y:S01]  /*6b20*/  FMUL R34, R78, R38 ;  /* 0x000000264e227220 */ /* 0x000fe20000400000 */
[----:B------:R1:W-:Y:S01]  /*6b30*/  STS.128 [R182+UR48+0x400], R92 ;  /* 0x0004005cb6007988 */ /* 0x0003e20008000c30 */
[----:B------:R-:W-:Y:S01]  /*6b40*/  FFMA R32, R81, R82, R32 ;  /* 0x0000005251207223 */ /* 0x000fe20000000020 */
[----:B------:R-:W-:Y:S01]  /*6b50*/  LOP3.LUT R82, R121, 0xffff0000, RZ, 0xc0, !PT ;  /* 0xffff000079527812 */ /* 0x000fe200078ec0ff */
[C---:B------:R-:W-:Y:S01]  /*6b60*/  FFMA R33, R81.reuse, R84, R33 ;  /* 0x0000005451217223 */ /* 0x040fe20000000021 */
[----:B------:R-:W-:Y:S01]  /*6b70*/  LOP3.LUT R84, R122, 0xffff0000, RZ, 0xc0, !PT ;  /* 0xffff00007a547812 */ /* 0x000fe200078ec0ff */
[----:B------:R-:W-:Y:S01]  /*6b80*/  FMUL R39, R78, R39 ;  /* 0x000000274e277220 */ /* 0x000fe20000400000 */
[C---:B------:R-:W-:Y:S01]  /*6b90*/  FFMA R34, R81.reuse, R83, R34 ;  /* 0x0000005351227223 */ /* 0x040fe20000000022 */
[----:B------:R-:W-:Y:S01]  /*6ba0*/  SHF.L.U32 R83, R122, 0x10, RZ ;  /* 0x000000107a537819 */ /* 0x000fe200000006ff */
[C---:B------:R-:W-:Y:S01]  /*6bb0*/  FMUL R36, R78.reuse, R40 ;  /* 0x000000284e247220 */ /* 0x040fe20000400000 */
[----:B------:R-:W-:Y:S01]  /*6bc0*/  FFMA R39, R81, R82, R39 ;  /* 0x0000005251277223 */ /* 0x000fe20000000027 */
[----:B------:R-:W-:Y:S01]  /*6bd0*/  LOP3.LUT R82, R123, 0xffff0000, RZ, 0xc0, !PT ;  /* 0xffff00007b527812 */ /* 0x000fe200078ec0ff */
[C---:B------:R-:W-:Y:S01]  /*6be0*/  FMUL R37, R78.reuse, R41 ;  /* 0x000000294e257220 */ /* 0x040fe20000400000 */
[C---:B------:R-:W-:Y:S01]  /*6bf0*/  FMUL R38, R78.reuse, R42 ;  /* 0x0000002a4e267220 */ /* 0x040fe20000400000 */
[----:B------:R-:W-:Y:S01]  /*6c00*/  FMUL R43, R78, R43 ;  /* 0x0000002b4e2b7220 */ /* 0x000fe20000400000 */
[C---:B------:R-:W-:Y:S01]  /*6c10*/  FFMA R36, R81.reuse, R83, R36 ;  /* 0x0000005351247223 */ /* 0x040fe20000000024 */
[C---:B------:R-:W-:Y:S01]  /*6c20*/  SHF.L.U32 R83, R128.reuse, 0x10, RZ ;  /* 0x0000001080537819 */ /* 0x040fe200000006ff */
[----:B------:R2:W-:Y:S01]  /*6c30*/  STS.128 [R181+0x400], R116 ;  /* 0x00040074b5007388 */ /* 0x0005e20000000c00 */
[----:B------:R-:W-:Y:S01]  /*6c40*/  FFMA R37, R81, R84, R37 ;  /* 0x0000005451257223 */ /* 0x000fe20000000025 */
[----:B------:R-:W-:Y:S01]  /*6c50*/  LOP3.LUT R84, R129, 0xffff0000, RZ, 0xc0, !PT ;  /* 0xffff000081547812 */ /* 0x000fe200078ec0ff */
[----:B------:R-:W-:Y:S01]  /*6c60*/  FFMA R38, R81, R85, R38 ;  /* 0x0000005551267223 */ /* 0x000fe20000000026 */
[----:B------:R-:W-:Y:S01]  /*6c70*/  SHF.L.U32 R85, R129, 0x10, RZ ;  /* 0x0000001081557819 */ /* 0x000fe200000006ff */
        /* <DEDUP_REMOVED lines=8> */
[----:B------:R4:W-:Y:S01]  /*6d00*/  STS.128 [R180+0x400], R124 ;  /* 0x0004007cb4007388 */ /* 0x0009e20000000c00 */
[C---:B------:R-:W-:Y:S01]  /*6d10*/  FFMA R41, R81.reuse, R82, R41 ;  /* 0x0000005251297223 */ /* 0x040fe20000000029 */
[C---:B------:R-:W-:Y:S01]  /*6d20*/  SHF.L.U32 R82, R130.reuse, 0x10, RZ ;  /* 0x0000001082527819 */ /* 0x040fe200000006ff */
[----:B------:R-:W-:Y:S01]  /*6d30*/  FFMA R42, R81, R85, R42 ;  /* 0x00000055512a7223 */ /* 0x000fe2000000002a */
[----:B------:R-:W-:Y:S01]  /*6d40*/  SHF.L.U32 R85, R137, 0x10, RZ ;  /* 0x0000001089557819 */ /* 0x000fe200000006ff */
[----:B------:R-:W-:Y:S01]  /*6d50*/  FFMA R47, R81, R84, R47 ;  /* 0x00000054512f7223 */ /* 0x000fe2000000002f */
[----:B------:R-:W-:Y:S01]  /*6d60*/  LOP3.LUT R84, R130, 0xffff0000, RZ, 0xc0, !PT ;  /* 0xffff000082547812 */ /* 0x000fe200078ec0ff */
[C---:B------:R-:W-:Y:S01]  /*6d70*/  FMUL R44, R78.reuse, R48 ;  /* 0x000000304e2c7220 */ /* 0x040fe20000400000 */
[----:B-1----:R-:W-:Y:S01]  /*6d80*/  F2FP.BF16.F32.PACK_AB R92, R25, R24 ;  /* 0x00000018195c723e */ /* 0x002fe200000010ff */
[C---:B------:R-:W-:Y:S01]  /*6d90*/  FMUL R45, R78.reuse, R49 ;  /* 0x000000314e2d7220 */ /* 0x040fe20000400000 */
[----:B------:R-:W-:Y:S01]  /*6da0*/  F2FP.BF16.F32.PACK_AB R93, R31, R26 ;  /* 0x0000001a1f5d723e */ /* 0x000fe200000010ff */
[----:B------:R-:W-:Y:S01]  /*6db0*/  FMUL R46, R78, R50 ;  /* 0x000000324e2e7220 */ /* 0x000fe20000400000 */
[----:B------:R-:W-:Y:S01]  /*6dc0*/  F2FP.BF16.F32.PACK_AB R94, R29, R28 ;  /* 0x0000001c1d5e723e */ /* 0x000fe200000010ff */
[----:B------:R-:W-:Y:S01]  /*6dd0*/  FFMA R44, R81, R82, R44 ;  /* 0x00000052512c7223 */ /* 0x000fe2000000002c */
[----:B------:R-:W-:Y:S01]  /*6de0*/  LOP3.LUT R82, R131, 0xffff0000, RZ, 0xc0, !PT ;  /* 0xffff000083527812 */ /* 0x000fe200078ec0ff */
[----:B------:R-:W-:Y:S01]  /*6df0*/  FFMA R45, R81, R84, R45 ;  /* 0x00000054512d7223 */ /* 0x000fe2000000002d */
[----:B------:R-:W-:Y:S01]  /*6e00*/  LOP3.LUT R84, R136, 0xffff0000, RZ, 0xc0, !PT ;  /* 0xffff000088547812 */ /* 0x000fe200078ec0ff */
[----:B------:R-:W-:Y:S01]  /*6e10*/  FMUL R51, R78, R51 ;  /* 0x000000334e337220 */ /* 0x000fe20000400000 */
[----:B------:R-:W-:Y:S01]  /*6e20*/  F2FP.BF16.F32.PACK_AB R95, R35, R30 ;  /* 0x0000001e235f723e */ /* 0x000fe200000010ff */
[----:B------:R-:W-:Y:S01]  /*6e30*/  FFMA R46, R81, R83, R46 ;  /* 0x00000053512e7223 */ /* 0x000fe2000000002e */
[----:B------:R-:W-:Y:S01]  /*6e40*/  SHF.L.U32 R83, R136, 0x10, RZ ;  /* 0x0000001088537819 */ /* 0x000fe200000006ff */
[C---:B------:R-:W-:Y:S01]  /*6e50*/  FMUL R48, R78.reuse, R52 ;  /* 0x000000344e307220 */ /* 0x040fe20000400000 */
[----:B--2---:R-:W-:Y:S01]  /*6e60*/  F2FP.BF16.F32.PACK_AB R116, R33, R32 ;  /* 0x000000202174723e */ /* 0x004fe200000010ff */
[----:B------:R-:W-:Y:S01]  /*6e70*/  FFMA R51, R81, R82, R51 ;  /* 0x0000005251337223 */ /* 0x000fe20000000033 */
[----:B------:R-:W-:Y:S01]  /*6e80*/  LOP3.LUT R82, R137, 0xffff0000, RZ, 0xc0, !PT ;  /* 0xffff000089527812 */ /* 0x000fe200078ec0ff */
[----:B------:R1:W-:Y:S01]  /*6e90*/  STS.128 [R178+0x400], R92 ;  /* 0x0004005cb2007388 */ /* 0x0003e20000000c00 */
[----:B------:R-:W-:Y:S01]  /*6ea0*/  F2FP.BF16.F32.PACK_AB R117, R39, R34 ;  /* 0x000000222775723e */ /* 0x000fe200000010ff */
[C---:B------:R-:W-:Y:S01]  /*6eb0*/  FMUL R49, R78.reuse, R53 ;  /* 0x000000354e317220 */ /* 0x040fe20000400000 */
[----:B------:R-:W-:Y:S01]  /*6ec0*/  F2FP.BF16.F32.PACK_AB R118, R37, R36 ;  /* 0x000000242576723e */ /* 0x000fe200000010ff */
[C---:B------:R-:W-:Y:S01]  /*6ed0*/  FMUL R50, R78.reuse, R54 ;  /* 0x000000364e327220 */ /* 0x040fe20000400000 */
[----:B------:R-:W-:Y:S01]  /*6ee0*/  F2FP.BF16.F32.PACK_AB R119, R43, R38 ;  /* 0x000000262b77723e */ /* 0x000fe200000010ff */
[----:B------:R-:W-:Y:S01]  /*6ef0*/  FMUL R55, R78, R55 ;  /* 0x000000374e377220 */ /* 0x000fe20000400000 */
[----:B----4-:R-:W-:Y:S01]  /*6f00*/  F2FP.BF16.F32.PACK_AB R124, R41, R40 ;  /* 0x00000028297c723e */ /* 0x010fe200000010ff */
[C---:B------:R-:W-:Y:S01]  /*6f10*/  FFMA R48, R81.reuse, R83, R48 ;  /* 0x0000005351307223 */ /* 0x040fe20000000030 */
[C---:B------:R-:W-:Y:S01]  /*6f20*/  FFMA R49, R81.reuse, R84, R49 ;  /* 0x0000005451317223 */ /* 0x040fe20000000031 */
[----:B------:R1:W-:Y:S01]  /*6f30*/  STS.128 [R177+0x400], R116 ;  /* 0x00040074b1007388 */ /* 0x0003e20000000c00 */
[C---:B------:R-:W-:Y:S01]  /*6f40*/  SHF.L.U32 R83, R138.reuse, 0x10, RZ ;  /* 0x000000108a537819 */ /* 0x040fe200000006ff */
[----:B------:R-:W-:Y:S01]  /*6f50*/  FFMA R50, R81, R85, R50 ;  /* 0x0000005551327223 */ /* 0x000fe20000000032 */
[----:B------:R-:W-:Y:S01]  /*6f60*/  SHF.L.U32 R85, R139, 0x10, RZ ;  /* 0x000000108b557819 */ /* 0x000fe200000006ff */
[----:B------:R-:W-:Y:S01]  /*6f70*/  FFMA R55, R81, R82, R55 ;  /* 0x0000005251377223 */ /* 0x000fe20000000037 */
[----:B------:R-:W-:Y:S01]  /*6f80*/  LOP3.LUT R82, R138, 0xffff0000, RZ, 0xc0, !PT ;  /* 0xffff00008a527812 */ /* 0x000fe200078ec0ff */
[C---:B------:R-:W-:Y:S01]  /*6f90*/  FMUL R52, R78.reuse, R56 ;  /* 0x000000384e347220 */ /* 0x040fe20000400000 */
[----:B------:R-:W-:Y:S01]  /*6fa0*/  LOP3.LUT R84, R139, 0xffff0000, RZ, 0xc0, !PT ;  /* 0xffff00008b547812 */ /* 0x000fe200078ec0ff */
[C---:B------:R-:W-:Y:S01]  /*6fb0*/  FMUL R53, R78.reuse, R57 ;  /* 0x000000394e357220 */ /* 0x040fe20000400000 */
[C---:B------:R-:W-:Y:S01]  /*6fc0*/  FMUL R54, R78.reuse, R58 ;  /* 0x0000003a4e367220 */ /* 0x040fe20000400000 */
[----:B------:R-:W-:Y:S01]  /*6fd0*/  FMUL R59, R78, R59 ;  /* 0x0000003b4e3b7220 */ /* 0x000fe20000400000 */
[C---:B------:R-:W-:Y:S01]  /*6fe0*/  FFMA R52, R81.reuse, R83, R52 ;  /* 0x0000005351347223 */ /* 0x040fe20000000034 */
[C---:B------:R-:W-:Y:S01]  /*6ff0*/  FFMA R53, R81.reuse, R82, R53 ;  /* 0x0000005251357223 */ /* 0x040fe20000000035 */
[C---:B------:R-:W-:Y:S01]  /*7000*/  FFMA R54, R81.reuse, R85, R54 ;  /* 0x0000005551367223 */ /* 0x040fe20000000036 */
[----:B------:R-:W-:Y:S01]  /*7010*/  FFMA R59, R81, R84, R59 ;  /* 0x00000054513b7223 */ /* 0x000fe2000000003b */
[----:B------:R-:W-:Y:S01]  /*7020*/  SHF.L.U32 R82, R144, 0x10, RZ ;  /* 0x0000001090527819 */ /* 0x000fe200000006ff */
[----:B------:R-:W-:Y:S01]  /*7030*/  FMUL R56, R78, R60 ;  /* 0x0000003c4e387220 */ /* 0x000fe20000400000 */
[----:B------:R-:W-:Y:S01]  /*7040*/  LOP3.LUT R84, R144, 0xffff0000, RZ, 0xc0, !PT ;  /* 0xffff000090547812 */ /* 0x000fe200078ec0ff */
[C---:B------:R-:W-:Y:S01]  /*7050*/  FMUL R57, R78.reuse, R61 ;  /* 0x0000003d4e397220 */ /* 0x040fe20000400000 */
[----:B------:R-:W-:Y:S01]  /*7060*/  SHF.L.U32 R83, R145, 0x10, RZ ;  /* 0x0000001091537819 */ /* 0x000fe200000006ff */
[C---:B------:R-:W-:Y:S01]  /*7070*/  FMUL R58, R78.reuse, R62 ;  /* 0x0000003e4e3a7220 */ /* 0x040fe20000400000 */
[----:B------:R-:W-:Y:S01]  /*7080*/  F2FP.BF16.F32.PACK_AB R125, R47, R42 ;  /* 0x0000002a2f7d723e */ /* 0x000fe200000010ff */
[----:B------:R-:W-:Y:S01]  /*7090*/  FFMA R56, R81, R82, R56 ;  /* 0x0000005251387223 */ /* 0x000fe20000000038 */
[----:B------:R-:W-:Y:S01]  /*70a0*/  F2FP.BF16.F32.PACK_AB R126, R45, R44 ;  /* 0x0000002c2d7e723e */ /* 0x000fe200000010ff */
[----:B------:R-:W-:Y:S01]  /*70b0*/  FFMA R57, R81, R84, R57 ;  /* 0x0000005451397223 */ /* 0x000fe20000000039 */
[----:B------:R-:W-:Y:S01]  /*70c0*/  F2FP.BF16.F32.PACK_AB R127, R51, R46 ;  /* 0x0000002e337f723e */ /* 0x000fe200000010ff */
[----:B------:R-:W-:Y:S01]  /*70d0*/  FFMA R58, R81, R83, R58 ;  /* 0x00000053513a7223 */ /* 0x000fe2000000003a */
[----:B------:R-:W-:Y:S01]  /*70e0*/  LOP3.LUT R82, R145, 0xffff0000, RZ, 0xc0, !PT ;  /* 0xffff000091527812 */ /* 0x000fe200078ec0ff */
[----:B------:R-:W-:Y:S01]  /*70f0*/  FMUL R63, R78, R63 ;  /* 0x0000003f4e3f7220 */ /* 0x000fe20000400000 */
[----:B------:R-:W-:Y:S01]  /*7100*/  SHF.L.U32 R83, R146, 0x10, RZ ;  /* 0x0000001092537819 */ /* 0x000fe200000006ff */
[----:B------:R1:W-:Y:S01]  /*7110*/  STS.128 [R176+0x400], R124 ;  /* 0x0004007cb0007388 */ /* 0x0003e20000000c00 */
[----:B------:R-:W-:Y:S01]  /*7120*/  FMUL R60, R78, R64 ;  /* 0x000000404e3c7220 */ /* 0x000fe20000400000 */
[----:B------:R-:W-:Y:S01]  /*7130*/  LOP3.LUT R84, R146, 0xffff0000, RZ, 0xc0, !PT ;  /* 0xffff000092547812 */ /* 0x000fe200078ec0ff */
[C---:B------:R-:W-:Y:S01]  /*7140*/  FMUL R61, R78.reuse, R65 ;  /* 0x000000414e3d7220 */ /* 0x040fe20000400000 */
[----:B------:R-:W-:Y:S01]  /*7150*/  SHF.L.U32 R85, R147, 0x10, RZ ;  /* 0x0000001093557819 */ /* 0x000fe200000006ff */
[C---:B------:R-:W-:Y:S01]  /*7160*/  FMUL R62, R78.reuse, R66 ;  /* 0x000000424e3e7220 */ /* 0x040fe20000400000 */
[----:B------:R-:W-:Y:S01]  /*7170*/  FFMA R63, R81, R82, R63 ;  /* 0x00000052513f7223 */ /* 0x000fe2000000003f */
[----:B------:R-:W-:Y:S01]  /*7180*/  FMUL R67, R78, R67 ;  /* 0x000000434e437220 */ /* 0x000fe20000400000 */
[----:B------:R-:W-:Y:S01]  /*7190*/  F2FP.BF16.F32.PACK_AB R132, R49, R48 ;  /* 0x000000303184723e */ /* 0x000fe200000010ff */
[----:B------:R-:W-:Y:S01]  /*71a0*/  FFMA R60, R81, R83, R60 ;  /* 0x00000053513c7223 */ /* 0x000fe2000000003c */
[----:B------:R-:W-:Y:S01]  /*71b0*/  F2FP.BF16.F32.PACK_AB R133, R55, R50 ;  /* 0x000000323785723e */ /* 0x000fe200000010ff */
[----:B------:R-:W-:Y:S01]  /*71c0*/  FFMA R61, R81, R84, R61 ;  /* 0x00000054513d7223 */ /* 0x000fe2000000003d */
[----:B------:R-:W-:Y:S01]  /*71d0*/  F2FP.BF16.F32.PACK_AB R134, R53, R52 ;  /* 0x000000343586723e */ /* 0x000fe200000010ff */
[----:B------:R-:W-:Y:S01]  /*71e0*/  FFMA R62, R81, R85, R62 ;  /* 0x00000055513e7223 */ /* 0x000fe2000000003e */
[----:B------:R-:W-:Y:S01]  /*71f0*/  F2FP.BF16.F32.PACK_AB R135, R59, R54 ;  /* 0x000000363b87723e */ /* 0x000fe200000010ff */
[----:B------:R-:W-:Y:S01]  /*7200*/  FFMA R67, R81, R86, R67 ;  /* 0x0000005651437223 */ /* 0x000fe20000000043 */
[----:B------:R-:W-:Y:S02]  /*7210*/  F2FP.BF16.F32.PACK_AB R140, R57, R56 ;  /* 0x00000038398c723e */ /* 0x000fe400000010ff */
[----:B------:R-:W-:Y:S01]  /*7220*/  F2FP.BF16.F32.PACK_AB R141, R63, R58 ;  /* 0x0000003a3f8d723e */ /* 0x000fe200000010ff */
[----:B------:R1:W-:Y:S01]  /*7230*/  STS.128 [R175+0x400], R132 ;  /* 0x00040084af007388 */ /* 0x0003e20000000c00 */
[----:B------:R-:W-:Y:S02]  /*7240*/  F2FP.BF16.F32.PACK_AB R142, R61, R60 ;  /* 0x0000003c3d8e723e */ /* 0x000fe400000010ff */
[----:B------:R-:W-:Y:S05]  /*7250*/  F2FP.BF16.F32.PACK_AB R143, R67, R62 ;  /* 0x0000003e438f723e */ /* 0x000fea00000010ff */
[----:B------:R1:W-:Y:S01]  /*7260*/  STS.128 [R174+0x400], R140 ;  /* 0x0004008cae007388 */ /* 0x0003e20000000c00 */
[----:B------:R-:W-:Y:S01]  /*7270*/  @!PT LDS RZ, [RZ] ;  /* 0x00000000fffff984 */ /* 0x000fe20000000800 */
[----:B------:R-:W-:Y:S01]  /*7280*/  @!PT LDS RZ, [RZ] ;  /* 0x00000000fffff984 */ /* 0x000fe20000000800 */
[----:B------:R-:W-:Y:S01]  /*7290*/  @!PT LDS RZ, [RZ] ;  /* 0x00000000fffff984 */ /* 0x000fe20000000800 */
[----:B------:R-:W-:Y:S01]  /*72a0*/  @!PT LDS RZ, [RZ] ;  /* 0x00000000fffff984 */ /* 0x000fe20000000800 */
[----:B------:R2:W-:Y:S07]  /*72b0*/  MEMBAR.ALL.CTA ;  /* 0x0000000000007992 */ /* 0x0005ee0000008000 */
[----:B--2---:R-:W2:Y:S02]  /*72c0*/  FENCE.VIEW.ASYNC.S ;  /* 0x00000000000073c6 */ /* 0x004ea40000000000 */
[----:B--2---:R-:W-:Y:S06]  /*72d0*/  BAR.SYNC.DEFER_BLOCKING 0x1, 0x80 ;  /* 0x0042000000007b1d */ /* 0x004fec0000010000 */
[----:B------:R-:W-:Y:S05]  /*72e0*/  @P0 BRA `(.L_x_116) ;  /* 0x0000000000280947 */ /* 0x000fea0003800000 */
[----:B------:R-:W-:Y:S02]  /*72f0*/  UIADD3 UR4, UPT, UPT, UR48, 0x400, URZ ;  /* 0x0000040030047890 */ /* 0x000fe4000fffe0ff */
[----:B------:R-:W-:Y:S01]  /*7300*/  UIADD3 UR6, UP0, UPT, UR52, 0x680, URZ ;  /* 0x0000068034067890 */ /* 0x000fe2000ff1e0ff */
[----:B------:R-:W-:Y:S03]  /*7310*/  UMOV UR43, UR36 ;  /* 0x00000024002b7c82 */ /* 0x000fe60008000000 */
[----:B------:R-:W-:Y:S01]  /*7320*/  MOV R163, UR4 ;  /* 0x0000000400a37c02 */ /* 0x000fe20008000f00 */
[----:B------:R-:W-:Y:S03]  /*7330*/  UIADD3.X UR7, UPT, UPT, URZ, UR53, URZ, UP0, !UPT ;  /* 0x00000035ff077290 */ /* 0x000fe600087fe4ff */
[----:B------:R-:W-:Y:S11]  /*7340*/  R2UR UR40, R163 ;  /* 0x00000000a32872ca */ /* 0x000ff600000e0000 */
[----:B------:R-:W-:Y:S02]  /*7350*/  @!UPT UIADD3 URZ, UPT, UPT, URZ, URZ, URZ ;  /* 0x000000fffffff290 */ /* 0x000fe4000fffe0ff */
[----:B------:R2:W-:Y:S01]  /*7360*/  UTMASTG.3D [UR40], [UR6] ;  /* 0x00000028060073b5 */ /* 0x0005e20008010000 */
[----:B------:R0:W-:Y:S01]  /*7370*/  UTMACMDFLUSH ;  /* 0x00000000000079b7 */ /* 0x0001e20000000000 */
[----:B--2---:R-:W-:Y:S04]  /*7380*/  DEPBAR.LE SB0, 0x1 ;  /* 0x000080400000791a */ /* 0x004fe80000000000 */
.L_x_116:
[----:B------:R-:W-:Y:S05]  /*7390*/  BSYNC.RECONVERGENT B0 ;  /* 0x0000000000007941 */ /* 0x000fea0003800200 */
.L_x_115:
[----:B------:R-:W-:Y:S01]  /*73a0*/  BAR.SYNC.DEFER_BLOCKING 0x1, 0x80 ;  /* 0x0042000000007b1d */ /* 0x000fe20000010000 */
[----:B------:R-:W-:Y:S01]  /*73b0*/  ISETP.NE.AND P1, PT, R179, RZ, PT ;  /* 0x000000ffb300720c */ /* 0x000fe20003f25270 */
[----:B------:R-:W-:Y:S01]  /*73c0*/  UISETP.NE.AND UP0, UPT, UR49, URZ, UPT ;  /* 0x000000ff3100728c */ /* 0x000fe2000bf05270 */
[----:B------:R-:W-:Y:S11]  /*73d0*/  LEA R3, R87, UR48, 0x3 ;  /* 0x0000003057037c11 */ /* 0x000ff6000f8e18ff */
[----:B------:R-:W-:Y:S01]  /*73e0*/  @P1 SHF.L.U32 R2, R167, 0x1f, RZ ;  /* 0x0000001fa7021819 */ /* 0x000fe200000006ff */
[----:B------:R-:W-:Y:S06]  /*73f0*/  BRA.U !UP0, `(.L_x_117) ;  /* 0x0000000108247547 */ /* 0x000fec000b800000 */
[----:B------:R-:W-:Y:S01]  /*7400*/  IMAD.U32 R5, RZ, RZ, UR51 ;  /* 0x00000033ff057e24 */ /* 0x000fe2000f8e00ff */
[----:B------:R-:W-:Y:S01]  /*7410*/  MOV R0, UR37 ;  /* 0x0000002500007c02 */ /* 0x000fe20008000f00 */
[----:B------:R-:W-:Y:S03]  /*7420*/  UIADD3 UR51, UPT, UPT, UR51, 0x1, URZ ;  /* 0x0000000133337890 */ /* 0x000fe6000fffe0ff */
[----:B------:R-:W-:Y:S01]  /*7430*/  @P1 LEA R5, R5, UR48, 0x3 ;  /* 0x0000003005051c11 */ /* 0x000fe2000f8e18ff */
[----:B------:R-:W-:Y:S04]  /*7440*/  UISETP.NE.AND UP0, UPT, UR51, 0x4, UPT ;  /* 0x000000043300788c */ /* 0x000fe8000bf05270 */
[----:B------:R-:W-:Y:S01]  /*7450*/  @P1 VIADD R5, R5, 0x70 ;  /* 0x0000007005051836 */ /* 0x000fe20000000000 */
[----:B------:R-:W-:Y:S04]  /*7460*/  USEL UR51, UR51, URZ, UP0 ;  /* 0x000000ff33337287 */ /* 0x000fe80008000000 */
[----:B------:R-:W-:Y:S04]  /*7470*/  @P1 PRMT R0, R0, 0x654, R5 ;  /* 0x0000065400001816 */ /* 0x000fe80000000005 */
[----:B------:R2:W-:Y:S04]  /*7480*/  @P1 SYNCS.ARRIVE.TRANS64.RED.A1T0 RZ, [R0+URZ], RZ ;  /* 0x000000ff00ff19a7 */ /* 0x0005e800081004ff */
.L_x_117:
[----:B------:R-:W4:Y:S01]  /*7490*/  @P1 SYNCS.PHASECHK.TRANS64.TRYWAIT P0, [R3+URZ+0x50], R2 ;  /* 0x00005002030015a7 */ /* 0x000f2200080011ff */
[----:B------:R-:W-:Y:S01]  /*74a0*/  BSSY B1, `(.L_x_118) ;  /* 0x000001f000017945 */ /* 0x000fe20003800000 */
[----:B----4-:R-:W-:Y:S03]  /*74b0*/  @P1 SEL R101, RZ, 0x1, !P0 ;  /* 0x00000001ff651807 */ /* 0x010fe60004000000 */
[----:B------:R-:W-:Y:S05]  /*74c0*/  @!P1 BRA `(.L_x_119) ;  /* 0x0000000000709947 */ /* 0x000fea0003800000 */
[----:B------:R-:W-:Y:S01]  /*74d0*/  ISETP.NE.AND P1, PT, R103, RZ, PT ;  /* 0x000000ff6700720c */ /* 0x000fe20003f25270 */
[----:B------:R-:W-:Y:S01]  /*74e0*/  BSSY B0, `(.L_x_120) ;  /* 0x000000b000007945 */ /* 0x000fe20003800000 */
[----:B------:R-:W-:Y:S11]  /*74f0*/  ISETP.NE.AND P0, PT, R101, RZ, PT ;  /* 0x000000ff6500720c */ /* 0x000ff60003f05270 */
[----:B------:R-:W-:Y:S05]  /*7500*/  @P1 IMAD R4, R87, 0x4000, R182 ;  /* 0x0000400057041824 */ /* 0x000fea00078e02b6 */
[----:B------:R-:W-:Y:S04]  /*7510*/  @P1 IADD3 R9, PT, PT, R4, UR48, RZ ;  /* 0x0000003004091c10 */ /* 0x000fe8000fffe0ff */
[----:B------:R-:W-:Y:S01]  /*7520*/  @P1 IADD3 R7, PT, PT, R102, R9, RZ ;  /* 0x0000000966071210 */ /* 0x000fe20007ffe0ff */
[--C-:B------:R-:W-:Y:S02]  /*7530*/  @P1 IMAD.IADD R5, R100, 0x1, R9.reuse ;  /* 0x0000000164051824 */ /* 0x100fe400078e0209 */
[----:B------:R-:W-:Y:S01]  /*7540*/  @P1 IMAD.IADD R2, R108, 0x1, R9 ;  /* 0x000000016c021824 */ /* 0x000fe200078e0209 */
[----:B------:R-:W-:Y:S06]  /*7550*/  @P0 BRA `(.L_x_121) ;  /* 0x00000000000c0947 */ /* 0x000fec0003800000 */
[----:B--2---:R-:W-:Y:S04]  /*7560*/  SHF.L.U32 R0, R167, 0x1f, RZ ;  /* 0x0000001fa7007819 */ /* 0x004fe800000006ff */
[----:B------:R-:W2:Y:S02]  /*7570*/  SYNCS.PHASECHK.TRANS64.TRYWAIT P0, [R3+URZ+0x50], R0 ;  /* 0x00005000030075a7 */ /* 0x000ea400080011ff */
[----:B--2---:R-:W-:Y:S05]  /*7580*/  @!P0 BRA `(.L_x_122) ;  /* 0x0000004800708947 */ /* 0x004fea0003800000 */
.L_x_121:
[----:B------:R-:W-:Y:S05]  /*7590*/  BSYNC B0 ;  /* 0x0000000000007941 */ /* 0x000fea0003800000 */
.L_x_120:
[----:B------:R-:W-:Y:S01]  /*75a0*/  ISETP.NE.AND P0, PT, R103, RZ, PT ;  /* 0x000000ff6700720c */ /* 0x000fe20003f05270 */
[----:B------:R-:W-:Y:S11]  /*75b0*/  VIADD R87, R87, 0x1 ;  /* 0x0000000157577836 */ /* 0x000ff60000000000 */
[----:B------:R-:W-:Y:S01]  /*75c0*/  @!UPT UIADD3 URZ, UPT, UPT, URZ, URZ, URZ ;  /* 0x000000fffffff290 */ /* 0x000fe2000fffe0ff */
[----:B------:R4:W1:Y:S01]  /*75d0*/  @P0 LDS.128 R88, [R4+UR48+0x400] ;  /* 0x0004003004580984 */ /* 0x0008620008000c00 */
[--C-:B--2---:R-:W-:Y:S01]  /*75e0*/  @P0 IMAD.IADD R3, R102, 0x1, R5.reuse ;  /* 0x0000000166030824 */ /* 0x104fe200078e0205 */
[C---:B------:R-:W-:Y:S01]  /*75f0*/  @P0 IADD3 R0, PT, PT, R108.reuse, R7, RZ ;  /* 0x000000076c000210 */ /* 0x040fe20007ffe0ff */
[C---:B------:R-:W-:Y:S01]  /*7600*/  @P0 IMAD.IADD R6, R108.reuse, 0x1, R5 ;  /* 0x000000016c060824 */ /* 0x040fe200078e0205 */
[----:B------:R4:W2:Y:S02]  /*7610*/  @P0 LDS.128 R96, [R2+0x400] ;  /* 0x0004000002600984 */ /* 0x0008a40000000c00 */
[----:B------:R-:W-:Y:S02]  /*7620*/  @P0 IADD3 R8, PT, PT, R108, R3, RZ ;  /* 0x000000036c080210 */ /* 0x000fe40007ffe0ff */
[----:B------:R4:W1:Y:S04]  /*7630*/  @P0 LDS.128 R104, [R7+0x400] ;  /* 0x0004000007680984 */ /* 0x0008680000000c00 */
[----:B------:R4:W1:Y:S04]  /*7640*/  @P0 LDS.128 R112, [R0+0x400] ;  /* 0x0004000000700984 */ /* 0x0008680000000c00 */
[----:B------:R4:W1:Y:S04]  /*7650*/  @P0 LDS.128 R120, [R5+0x400] ;  /* 0x0004000005780984 */ /* 0x0008680000000c00 */
[----:B------:R4:W1:Y:S04]  /*7660*/  @P0 LDS.128 R128, [R6+0x400] ;  /* 0x0004000006800984 */ /* 0x0008680000000c00 */
[----:B------:R4:W1:Y:S04]  /*7670*/  @P0 LDS.128 R136, [R3+0x400] ;  /* 0x0004000003880984 */ /* 0x0008680000000c00 */
[----:B------:R4:W1:Y:S02]  /*7680*/  @P0 LDS.128 R144, [R8+0x400] ;  /* 0x0004000008900984 */ /* 0x0008640000000c00 */
.L_x_119:
[----:B------:R-:W-:Y:S05]  /*7690*/  BSYNC B1 ;  /* 0x0000000000017941 */ /* 0x000fea0003800000 */
.L_x_118:
[----:B----4-:R-:W-:Y:S05]  /*76a0*/  VIADD R3, R80, 0x40 ;  /* 0x0000004050037836 */ /* 0x010fea0000000000 */
[----:B------:R-:W-:Y:S04]  /*76b0*/  SHF.R.U32.HI R3, RZ, 0x15, R3 ;  /* 0x00000015ff037819 */ /* 0x000fe80000011603 */
[----:B------:R-:W-:Y:S11]  /*76c0*/  LOP3.LUT P0, RZ, R3, 0x3, R162, 0x48, !PT ;  /* 0x0000000303ff7812 */ /* 0x000ff600078048a2 */
[----:B------:R-:W-:Y:S02]  /*76d0*/  @!UPT UIADD3 URZ, UPT, UPT, URZ, URZ, URZ ;  /* 0x000000fffffff290 */ /* 0x000fe4000fffe0ff */
        /* <DEDUP_REMOVED lines=17> */
.L_x_123:
[----:B------:R-:W-:Y:S01]  /*77f0*/  ISETP.NE.AND P6, PT, R179, RZ, PT ;  /* 0x000000ffb300720c */ /* 0x000fe20003fc5270 */
[----:B------:R-:W-:Y:S05]  /*7800*/  WARPSYNC.ALL ;  /* 0x0000000000007948 */ /* 0x000fea0003800000 */
[----:B------:R-:W-:Y:S01]  /*7810*/  R2UR UR4, R80 ;  /* 0x00000000500472ca */ /* 0x000fe200000e0000 */
[----:B------:R-:W-:Y:S01]  /*7820*/  BSSY.RECONVERGENT B0, `(.L_x_124) ;  /* 0x0000103000007945 */ /* 0x000fe20003800200 */
[----:B--2---:R-:W-:Y:S02]  /*7830*/  MOV R0, UR51 ;  /* 0x0000003300007c02 */ /* 0x004fe40008000f00 */
[----:B------:R-:W-:Y:S02]  /*7840*/  MOV R85, UR37 ;  /* 0x0000002500557c02 */ /* 0x000fe40008000f00 */
[----:B-1----:R-:W-:Y:S02]  /*7850*/  SHF.L.U32 R82, R88, 0x10, RZ ;  /* 0x0000001058527819 */ /* 0x002fe400000006ff */
[----:B------:R-:W-:Y:S02]  /*7860*/  @P6 LEA R0, R0, UR48, 0x3 ;  /* 0x0000003000006c11 */ /* 0x000fe4000f8e18ff */
[----:B------:R-:W-:Y:S02]  /*7870*/  LOP3.LUT R83, R88, 0xffff0000, RZ, 0xc0, !PT ;  /* 0xffff000058537812 */ /* 0x000fe400078ec0ff */
[----:B------:R-:W-:Y:S01]  /*7880*/  @P6 IADD3 R0, PT, PT, R0, 0x70, RZ ;  /* 0x0000007000006810 */ /* 0x000fe20007ffe0ff */
[----:B------:R-:W1:Y:S01]  /*7890*/  LDTM.x64 R4, tmem[UR4+0x40] ;  /* 0x00004004000479ee */ /* 0x000e620008340000 */
[----:B------:R-:W-:Y:S02]  /*78a0*/  SHF.L.U32 R84, R89, 0x10, RZ ;  /* 0x0000001059547819 */ /* 0x000fe400000006ff */
[----:B------:R-:W-:Y:S02]  /*78b0*/  @P6 PRMT R85, R85, 0x654, R0 ;  /* 0x0000065455556816 */ /* 0x000fe40000000000 */
[----:B------:R-:W-:Y:S02]  /*78c0*/  LOP3.LUT R86, R89, 0xffff0000, RZ, 0xc0, !PT ;  /* 0xffff000059567812 */ /* 0x000fe400078ec0ff */
[----:B------:R-:W-:Y:S01]  /*78d0*/  ISETP.NE.AND P0, PT, R170, RZ, PT ;  /* 0x000000ffaa00720c */ /* 0x000fe20003f05270 */
[C---:B-1----:R-:W-:Y:S01]  /*78e0*/  FMUL R0, R78.reuse, R4 ;  /* 0x000000044e007220 */ /* 0x042fe20000400000 */
[C---:B------:R-:W-:Y:S01]  /*78f0*/  FMUL R2, R78.reuse, R5 ;  /* 0x000000054e027220 */ /* 0x040fe20000400000 */
[C---:B------:R-:W-:Y:S01]  /*7900*/  FMUL R3, R78.reuse, R6 ;  /* 0x000000064e037220 */ /* 0x040fe20000400000 */
[----:B------:R-:W-:Y:S01]  /*7910*/  FMUL R7, R78, R7 ;  /* 0x000000074e077220 */ /* 0x000fe20000400000 */
[C---:B------:R-:W-:Y:S01]  /*7920*/  FFMA R0, R81.reuse, R82, R0 ;  /* 0x0000005251007223 */ /* 0x040fe20000000000 */
[C---:B------:R-:W-:Y:S01]  /*7930*/  LOP3.LUT R82, R90.reuse, 0xffff0000, RZ, 0xc0, !PT ;  /* 0xffff00005a527812 */ /* 0x040fe200078ec0ff */
[C---:B------:R-:W-:Y:S01]  /*7940*/  FFMA R2, R81.reuse, R83, R2 ;  /* 0x0000005351027223 */ /* 0x040fe20000000002 */
[----:B------:R-:W-:Y:S01]  /*7950*/  SHF.L.U32 R83, R90, 0x10, RZ ;  /* 0x000000105a537819 */ /* 0x000fe200000006ff */
[C---:B------:R-:W-:Y:S01]  /*7960*/  FFMA R3, R81.reuse, R84, R3 ;  /* 0x0000005451037223 */ /* 0x040fe20000000003 */
[----:B------:R-:W-:Y:S01]  /*7970*/  FMUL R4, R78, R8 ;  /* 0x000000084e047220 */ /* 0x000fe20000400000 */
[----:B------:R-:W-:Y:S01]  /*7980*/  FFMA R7, R81, R86, R7 ;  /* 0x0000005651077223 */ /* 0x000fe20000000007 */
[----:B------:R-:W-:Y:S01]  /*7990*/  F2FP.BF16.F32.PACK_AB R92, R2, R0 ;  /* 0x00000000025c723e */ /* 0x000fe200000010ff */
[C---:B------:R-:W-:Y:S01]  /*79a0*/  FMUL R5, R78.reuse, R9 ;  /* 0x000000094e057220 */ /* 0x040fe20000400000 */
[----:B------:R-:W-:Y:S01]  /*79b0*/  LOP3.LUT R0, R91, 0xffff0000, RZ, 0xc0, !PT ;  /* 0xffff00005b007812 */ /* 0x000fe200078ec0ff */
[----:B------:R-:W-:Y:S01]  /*79c0*/  FFMA R4, R81, R83, R4 ;  /* 0x0000005351047223 */ /* 0x000fe20000000004 */
[----:B------:R-:W-:Y:S01]  /*79d0*/  SHF.L.U32 R83, R91, 0x10, RZ ;  /* 0x000000105b537819 */ /* 0x000fe200000006ff */
[----:B------:R-:W-:Y:S01]  /*79e0*/  FFMA R5, R81, R82, R5 ;  /* 0x0000005251057223 */ /* 0x000fe20000000005 */
[----:B------:R-:W-:Y:S01]  /*79f0*/  F2FP.BF16.F32.PACK_AB R93, R7, R3 ;  /* 0x00000003075d723e */ /* 0x000fe200000010ff */
[----:B------:R-:W-:Y:S01]  /*7a00*/  FMUL R6, R78, R10 ;  /* 0x0000000a4e067220 */ /* 0x000fe20000400000 */
[----:B------:R-:W-:Y:S01]  /*7a10*/  SHF.L.U32 R3, R96, 0x10, RZ ;  /* 0x0000001060037819 */ /* 0x000fe200000006ff */
[----:B------:R-:W-:Y:S01]  /*7a20*/  FMUL R11, R78, R11 ;  /* 0x0000000b4e0b7220 */ /* 0x000fe20000400000 */
[----:B------:R-:W-:Y:S01]  /*7a30*/  LOP3.LUT R2, R96, 0xffff0000, RZ, 0xc0, !PT ;  /* 0xffff000060027812 */ /* 0x000fe200078ec0ff */
[C---:B------:R-:W-:Y:S01]  /*7a40*/  FMUL R8, R78.reuse, R12 ;  /* 0x0000000c4e087220 */ /* 0x040fe20000400000 */
[----:B------:R-:W-:Y:S01]  /*7a50*/  LOP3.LUT R82, R107, 0xffff0000, RZ, 0xc0, !PT ;  /* 0xffff00006b527812 */ /* 0x000fe200078ec0ff */
[----:B------:R-:W-:Y:S01]  /*7a60*/  FMUL R9, R78, R13 ;  /* 0x0000000d4e097220 */ /* 0x000fe20000400000 */
[----:B------:R-:W-:Y:S01]  /*7a70*/  F2FP.BF16.F32.PACK_AB R94, R5, R4 ;  /* 0x00000004055e723e */ /* 0x000fe200000010ff */
[C---:B------:R-:W-:Y:S01]  /*7a80*/  FFMA R6, R81.reuse, R83, R6 ;  /* 0x0000005351067223 */ /* 0x040fe20000000006 */
[----:B------:R-:W-:Y:S01]  /*7a90*/  SHF.L.U32 R83, R104, 0x10, RZ ;  /* 0x0000001068537819 */ /* 0x000fe200000006ff */
[----:B------:R-:W-:Y:S01]  /*7aa0*/  FFMA R11, R81, R0, R11 ;  /* 0x00000000510b7223 */ /* 0x000fe2000000000b */
[----:B------:R-:W-:Y:S01]  /*7ab0*/  SHF.L.U32 R0, R97, 0x10, RZ ;  /* 0x0000001061007819 */ /* 0x000fe200000006ff */
[C---:B------:R-:W-:Y:S01]  /*7ac0*/  FFMA R8, R81.reuse, R3, R8 ;  /* 0x0000000351087223 */ /* 0x040fe20000000008 */
[----:B------:R-:W-:Y:S01]  /*7ad0*/  SHF.L.U32 R3, R98, 0x10, RZ ;  /* 0x0000001062037819 */ /* 0x000fe200000006ff */
[----:B------:R-:W-:Y:S01]  /*7ae0*/  FFMA R9, R81, R2, R9 ;  /* 0x0000000251097223 */ /* 0x000fe20000000009 */
[----:B------:R-:W-:Y:S01]  /*7af0*/  LOP3.LUT R2, R97, 0xffff0000, RZ, 0xc0, !PT ;  /* 0xffff000061027812 */ /* 0x000fe200078ec0ff */
[C---:B------:R-:W-:Y:S01]  /*7b00*/  FMUL R10, R78.reuse, R14 ;  /* 0x0000000e4e0a7220 */ /* 0x040fe20000400000 */
[----:B------:R-:W-:Y:S01]  /*7b10*/  F2FP.BF16.F32.PACK_AB R95, R11, R6 ;  /* 0x000000060b5f723e */ /* 0x000fe200000010ff */
[C---:B------:R-:W-:Y:S01]  /*7b20*/  FMUL R15, R78.reuse, R15 ;  /* 0x0000000f4e0f7220 */ /* 0x040fe20000400000 */
[----:B------:R-:W-:Y:S01]  /*7b30*/  F2FP.BF16.F32.PACK_AB R116, R9, R8 ;  /* 0x000000080974723e */ /* 0x000fe200000010ff */
[----:B------:R-:W-:Y:S01]  /*7b40*/  FMUL R12, R78, R16 ;  /* 0x000000104e0c7220 */ /* 0x000fe20000400000 */
[C---:B------:R-:W-:Y:S01]  /*7b50*/  FFMA R10, R81.reuse, R0, R10 ;  /* 0x00000000510a7223 */ /* 0x040fe2000000000a */
[----:B------:R-:W-:Y:S01]  /*7b60*/  LOP3.LUT R0, R98, 0xffff0000, RZ, 0xc0, !PT ;  /* 0xffff000062007812 */ /* 0x000fe200078ec0ff */
[----:B------:R-:W-:Y:S01]  /*7b70*/  FFMA R15, R81, R2, R15 ;  /* 0x00000002510f7223 */ /* 0x000fe2000000000f */
        /* <DEDUP_REMOVED lines=9> */
[----:B------:R-:W-:Y:S01]  /*7c10*/  FMUL R16, R78, R20 ;  /* 0x000000144e107220 */ /* 0x000fe20000400000 */
[----:B------:R-:W-:Y:S01]  /*7c20*/  FFMA R14, R81, R3, R14 ;  /* 0x00000003510e7223 */ /* 0x000fe2000000000e */
[----:B------:R-:W-:Y:S01]  /*7c30*/  SHF.L.U32 R3, R106, 0x10, RZ ;  /* 0x000000106a037819 */ /* 0x000fe200000006ff */
[C---:B------:R-:W-:Y:S01]  /*7c40*/  FMUL R17, R78.reuse, R21 ;  /* 0x000000154e117220 */ /* 0x040fe20000400000 */
[----:B------:R-:W-:Y:S01]  /*7c50*/  F2FP.BF16.F32.PACK_AB R118, R13, R12 ;  /* 0x0000000c0d76723e */ /* 0x000fe200000010ff */
[----:B------:R-:W-:Y:S01]  /*7c60*/  FFMA R19, R81, R2, R19 ;  /* 0x0000000251137223 */ /* 0x000fe20000000013 */
[----:B------:R-:W-:Y:S01]  /*7c70*/  SHF.L.U32 R2, R105, 0x10, RZ ;  /* 0x0000001069027819 */ /* 0x000fe200000006ff */
        /* <DEDUP_REMOVED lines=12> */
[C---:B------:R-:W-:Y:S01]  /*7d40*/  FFMA R23, R81.reuse, R0, R23 ;  /* 0x0000000051177223 */ /* 0x040fe20000000017 */
[----:B------:R-:W-:Y:S01]  /*7d50*/  SHF.L.U32 R0, R112, 0x10, RZ ;  /* 0x0000001070007819 */ /* 0x000fe200000006ff */
[C---:B------:R-:W-:Y:S01]  /*7d60*/  FMUL R22, R78.reuse, R26 ;  /* 0x0000001a4e167220 */ /* 0x040fe20000400000 */
[----:B------:R-:W-:Y:S01]  /*7d70*/  FMUL R27, R78, R27 ;  /* 0x0000001b4e1b7220 */ /* 0x000fe20000400000 */
        /* <DEDUP_REMOVED lines=9> */
[----:B------:R-:W-:Y:S01]  /*7e10*/  LOP3.LUT R82, R115, 0xffff0000, RZ, 0xc0, !PT ;  /* 0xffff000073527812 */ /* 0x000fe200078ec0ff */
[----:B------:R-:W-:Y:S01]  /*7e20*/  FFMA R24, R81, R0, R24 ;  /* 0x0000000051187223 */ /* 0x000fe20000000018 */
[----:B------:R-:W-:Y:S01]  /*7e30*/  SHF.L.U32 R0, R113, 0x10, RZ ;  /* 0x0000001071007819 */ /* 0x000fe200000006ff */
[C---:B------:R-:W-:Y:S01]  /*7e40*/  FMUL R25, R78.reuse, R29 ;  /* 0x0000001d4e197220 */ /* 0x040fe20000400000 */
[----:B------:R-:W-:Y:S01]  /*7e50*/  F2FP.BF16.F32.PACK_AB R126, R21, R20 ;  /* 0x00000014157e723e */ /* 0x000fe200000010ff */
[----:B------:R-:W-:Y:S01]  /*7e60*/  FMUL R26, R78, R30 ;  /* 0x0000001e4e1a7220 */ /* 0x000fe20000400000 */
[----:B------:R-:W-:Y:S01]  /*7e70*/  F2FP.BF16.F32.PACK_AB R127, R27, R22 ;  /* 0x000000161b7f723e */ /* 0x000fe200000010ff */
        /* <DEDUP_REMOVED lines=38> */
[----:B------:R1:W-:Y:S01]  /*80e0*/  STS.128 [R182+UR48+0x4400], R92 ;  /* 0x0044005cb6007988 */ /* 0x0003e20008000c30 */
        /* <DEDUP_REMOVED lines=12> */
[----:B------:R2:W-:Y:S01]  /*81b0*/  STS.128 [R181+0x4400], R116 ;  /* 0x00440074b5007388 */ /* 0x0005e20000000c00 */
        /* <DEDUP_REMOVED lines=12> */
[----:B------:R4:W-:Y:S01]  /*8280*/  STS.128 [R180+0x4400], R124 ;  /* 0x0044007cb4007388 */ /* 0x0009e20000000c00 */
[----:B------:R-:W-:Y:S01]  /*8290*/  FMUL R51, R78, R51 ;  /* 0x000000334e337220 */ /* 0x000fe20000400000 */
[C---:B------:R-:W-:Y:S01]  /*82a0*/  FFMA R44, R81.reuse, R3, R44 ;  /* 0x00000003512c7223 */ /* 0x040fe2000000002c */
[C---:B------:R-:W-:Y:S01]  /*82b0*/  SHF.L.U32 R3, R136.reuse, 0x10, RZ ;  /* 0x0000001088037819 */ /* 0x040fe200000006ff */
[----:B------:R-:W-:Y:S01]  /*82c0*/  FFMA R45, R81, R2, R45 ;  /* 0x00000002512d7223 */ /* 0x000fe2000000002d */
[----:B------:R-:W-:Y:S01]  /*82d0*/  LOP3.LUT R2, R137, 0xffff0000, RZ, 0xc0, !PT ;  /* 0xffff000089027812 */ /* 0x000fe200078ec0ff */
        /* <DEDUP_REMOVED lines=8> */
[C---:B------:R-:W-:Y:S01]  /*8360*/  FMUL R50, R78.reuse, R54 ;  /* 0x000000364e327220 */ /* 0x040fe20000400000 */
[----:B------:R-:W-:Y:S01]  /*8370*/  F2FP.BF16.F32.PACK_AB R94, R37, R36 ;  /* 0x00000024255e723e */ /* 0x000fe200000010ff */
[----:B------:R1:W-:Y:S01]  /*8380*/  STS.128 [R178+0x4400], R132 ;  /* 0x00440084b2007388 */ /* 0x0003e20000000c00 */
[----:B------:R-:W-:Y:S01]  /*8390*/  F2FP.BF16.F32.PACK_AB R95, R43, R38 ;  /* 0x000000262b5f723e */ /* 0x000fe200000010ff */
[----:B------:R-:W-:Y:S01]  /*83a0*/  FMUL R55, R78, R55 ;  /* 0x000000374e377220 */ /* 0x000fe20000400000 */
[----:B--2---:R-:W-:Y:S01]  /*83b0*/  F2FP.BF16.F32.PACK_AB R116, R41, R40 ;  /* 0x000000282974723e */ /* 0x004fe200000010ff */
[----:B------:R-:W-:Y:S01]  /*83c0*/  FFMA R48, R81, R3, R48 ;  /* 0x0000000351307223 */ /* 0x000fe20000000030 */
[----:B------:R-:W-:Y:S01]  /*83d0*/  SHF.L.U32 R3, R139, 0x10, RZ ;  /* 0x000000108b037819 */ /* 0x000fe200000006ff */
[----:B------:R-:W-:Y:S01]  /*83e0*/  FFMA R49, R81, R0, R49 ;  /* 0x0000000051317223 */ /* 0x000fe20000000031 */
[C---:B------:R-:W-:Y:S01]  /*83f0*/  SHF.L.U32 R0, R138.reuse, 0x10, RZ ;  /* 0x000000108a007819 */ /* 0x040fe200000006ff */
[----:B------:R2:W-:Y:S01]  /*8400*/  STS.128 [R177+0x4400], R92 ;  /* 0x0044005cb1007388 */ /* 0x0005e20000000c00 */
[----:B------:R-:W-:Y:S01]  /*8410*/  F2FP.BF16.F32.PACK_AB R117, R47, R42 ;  /* 0x0000002a2f75723e */ /* 0x000fe200000010ff */
[----:B------:R-:W-:Y:S01]  /*8420*/  FFMA R50, R81, R83, R50 ;  /* 0x0000005351327223 */ /* 0x000fe20000000032 */
[----:B------:R-:W-:Y:S01]  /*8430*/  SHF.L.U32 R83, R145, 0x10, RZ ;  /* 0x0000001091537819 */ /* 0x000fe200000006ff */
[----:B------:R-:W-:Y:S01]  /*8440*/  FFMA R55, R81, R2, R55 ;  /* 0x0000000251377223 */ /* 0x000fe20000000037 */
[----:B------:R-:W-:Y:S01]  /*8450*/  LOP3.LUT R2, R138, 0xffff0000, RZ, 0xc0, !PT ;  /* 0xffff00008a027812 */ /* 0x000fe200078ec0ff */
[C---:B------:R-:W-:Y:S01]  /*8460*/  FMUL R52, R78.reuse, R56 ;  /* 0x000000384e347220 */ /* 0x040fe20000400000 */
[----:B------:R-:W-:Y:S01]  /*8470*/  F2FP.BF16.F32.PACK_AB R118, R45, R44 ;  /* 0x0000002c2d76723e */ /* 0x000fe200000010ff */
[C---:B------:R-:W-:Y:S01]  /*8480*/  FMUL R53, R78.reuse, R57 ;  /* 0x000000394e357220 */ /* 0x040fe20000400000 */
[C---:B------:R-:W-:Y:S01]  /*8490*/  FMUL R54, R78.reuse, R58 ;  /* 0x0000003a4e367220 */ /* 0x040fe20000400000 */
[----:B------:R-:W-:Y:S01]  /*84a0*/  FFMA R52, R81, R0, R52 ;  /* 0x0000000051347223 */ /* 0x000fe20000000034 */
[----:B------:R-:W-:Y:S01]  /*84b0*/  LOP3.LUT R0, R139, 0xffff0000, RZ, 0xc0, !PT ;  /* 0xffff00008b007812 */ /* 0x000fe200078ec0ff */
[C---:B------:R-:W-:Y:S01]  /*84c0*/  FFMA R53, R81.reuse, R2, R53 ;  /* 0x0000000251357223 */ /* 0x040fe20000000035 */
[----:B------:R-:W-:Y:S01]  /*84d0*/  FFMA R54, R81, R3, R54 ;  /* 0x0000000351367223 */ /* 0x000fe20000000036 */
[----:B------:R-:W-:Y:S01]  /*84e0*/  FMUL R59, R78, R59 ;  /* 0x0000003b4e3b7220 */ /* 0x000fe20000400000 */
[----:B------:R-:W-:Y:S01]  /*84f0*/  SHF.L.U32 R3, R144, 0x10, RZ ;  /* 0x0000001090037819 */ /* 0x000fe200000006ff */
[----:B------:R-:W-:Y:S01]  /*8500*/  FMUL R56, R78, R60 ;  /* 0x0000003c4e387220 */ /* 0x000fe20000400000 */
[----:B------:R-:W-:Y:S01]  /*8510*/  LOP3.LUT R2, R144, 0xffff0000, RZ, 0xc0, !PT ;  /* 0xffff000090027812 */ /* 0x000fe200078ec0ff */
[C---:B------:R-:W-:Y:S01]  /*8520*/  FMUL R57, R78.reuse, R61 ;  /* 0x0000003d4e397220 */ /* 0x040fe20000400000 */
[----:B------:R-:W-:Y:S01]  /*8530*/  F2FP.BF16.F32.PACK_AB R119, R51, R46 ;  /* 0x0000002e3377723e */ /* 0x000fe200000010ff */
[C---:B------:R-:W-:Y:S01]  /*8540*/  FMUL R58, R78.reuse, R62 ;  /* 0x0000003e4e3a7220 */ /* 0x040fe20000400000 */
[C---:B------:R-:W-:Y:S01]  /*8550*/  FFMA R59, R81.reuse, R0, R59 ;  /* 0x00000000513b7223 */ /* 0x040fe2000000003b */
[----:B------:R-:W-:Y:S01]  /*8560*/  FFMA R56, R81, R3, R56 ;  /* 0x0000000351387223 */ /* 0x000fe20000000038 */
[----:B------:R-:W-:Y:S01]  /*8570*/  LOP3.LUT R0, R145, 0xffff0000, RZ, 0xc0, !PT ;  /* 0xffff000091007812 */ /* 0x000fe200078ec0ff */
[----:B------:R2:W-:Y:S01]  /*8580*/  STS.128 [R176+0x4400], R116 ;  /* 0x00440074b0007388 */ /* 0x0005e20000000c00 */
[C---:B------:R-:W-:Y:S01]  /*8590*/  FFMA R57, R81.reuse, R2, R57 ;  /* 0x0000000251397223 */ /* 0x040fe20000000039 */
[----:B------:R-:W-:Y:S01]  /*85a0*/  FMUL R63, R78, R63 ;  /* 0x0000003f4e3f7220 */ /* 0x000fe20000400000 */
[----:B------:R-:W-:Y:S01]  /*85b0*/  SHF.L.U32 R3, R146, 0x10, RZ ;  /* 0x0000001092037819 */ /* 0x000fe200000006ff */
[----:B------:R-:W-:Y:S01]  /*85c0*/  FFMA R58, R81, R83, R58 ;  /* 0x00000053513a7223 */ /* 0x000fe2000000003a */
[----:B------:R-:W-:Y:S01]  /*85d0*/  FMUL R60, R78, R64 ;  /* 0x000000404e3c7220 */ /* 0x000fe20000400000 */
[----:B------:R-:W-:Y:S01]  /*85e0*/  LOP3.LUT R2, R146, 0xffff0000, RZ, 0xc0, !PT ;  /* 0xffff000092027812 */ /* 0x000fe200078ec0ff */
[C---:B------:R-:W-:Y:S01]  /*85f0*/  FMUL R61, R78.reuse, R65 ;  /* 0x000000414e3d7220 */ /* 0x040fe20000400000 */
[----:B------:R-:W-:Y:S01]  /*8600*/  SHF.L.U32 R83, R147, 0x10, RZ ;  /* 0x0000001093537819 */ /* 0x000fe200000006ff */
[C---:B------:R-:W-:Y:S01]  /*8610*/  FMUL R62, R78.reuse, R66 ;  /* 0x000000424e3e7220 */ /* 0x040fe20000400000 */
[----:B------:R-:W-:Y:S01]  /*8620*/  FFMA R63, R81, R0, R63 ;  /* 0x00000000513f7223 */ /* 0x000fe2000000003f */
[----:B------:R-:W-:Y:S01]  /*8630*/  FMUL R67, R78, R67 ;  /* 0x000000434e437220 */ /* 0x000fe20000400000 */
[----:B----4-:R-:W-:Y:S01]  /*8640*/  F2FP.BF16.F32.PACK_AB R124, R49, R48 ;  /* 0x00000030317c723e */ /* 0x010fe200000010ff */
[----:B------:R-:W-:Y:S01]  /*8650*/  FFMA R60, R81, R3, R60 ;  /* 0x00000003513c7223 */ /* 0x000fe2000000003c */
[----:B------:R-:W-:Y:S01]  /*8660*/  F2FP.BF16.F32.PACK_AB R125, R55, R50 ;  /* 0x00000032377d723e */ /* 0x000fe200000010ff */
[----:B------:R-:W-:Y:S01]  /*8670*/  FFMA R61, R81, R2, R61 ;  /* 0x00000002513d7223 */ /* 0x000fe2000000003d */
[----:B------:R-:W-:Y:S01]  /*8680*/  F2FP.BF16.F32.PACK_AB R126, R53, R52 ;  /* 0x00000034357e723e */ /* 0x000fe200000010ff */
[----:B------:R-:W-:Y:S01]  /*8690*/  FFMA R62, R81, R83, R62 ;  /* 0x00000053513e7223 */ /* 0x000fe2000000003e */
[----:B------:R-:W-:Y:S01]  /*86a0*/  F2FP.BF16.F32.PACK_AB R127, R59, R54 ;  /* 0x000000363b7f723e */ /* 0x000fe200000010ff */
[----:B------:R-:W-:Y:S01]  /*86b0*/  FFMA R67, R81, R82, R67 ;  /* 0x0000005251437223 */ /* 0x000fe20000000043 */
[----:B-1----:R-:W-:Y:S02]  /*86c0*/  F2FP.BF16.F32.PACK_AB R132, R57, R56 ;  /* 0x000000383984723e */ /* 0x002fe400000010ff */
[----:B------:R-:W-:Y:S01]  /*86d0*/  F2FP.BF16.F32.PACK_AB R133, R63, R58 ;  /* 0x0000003a3f85723e */ /* 0x000fe200000010ff */
[----:B------:R2:W-:Y:S01]  /*86e0*/  STS.128 [R175+0x4400], R124 ;  /* 0x0044007caf007388 */ /* 0x0005e20000000c00 */
[----:B------:R-:W-:Y:S02]  /*86f0*/  F2FP.BF16.F32.PACK_AB R134, R61, R60 ;  /* 0x0000003c3d86723e */ /* 0x000fe400000010ff */
[----:B------:R-:W-:Y:S02]  /*8700*/  F2FP.BF16.F32.PACK_AB R135, R67, R62 ;  /* 0x0000003e4387723e */ /* 0x000fe400000010ff */
[----:B------:R-:W-:Y:S02]  /*8710*/  LEA R0, R87, UR48, 0x3 ;  /* 0x0000003057007c11 */ /* 0x000fe4000f8e18ff */
[----:B------:R-:W-:Y:S01]  /*8720*/  @P6 SHF.L.U32 R3, R167, 0x1f, RZ ;  /* 0x0000001fa7036819 */ /* 0x000fe200000006ff */
[----:B------:R2:W-:Y:S01]  /*8730*/  STS.128 [R174+0x4400], R132 ;  /* 0x00440084ae007388 */ /* 0x0005e20000000c00 */
[----:B------:R-:W-:Y:S01]  /*8740*/  @!PT LDS RZ, [RZ] ;  /* 0x00000000fffff984 */ /* 0x000fe20000000800 */
[----:B------:R-:W-:Y:S01]  /*8750*/  @!PT LDS RZ, [RZ] ;  /* 0x00000000fffff984 */ /* 0x000fe20000000800 */
[----:B------:R-:W-:Y:S01]  /*8760*/  @!PT LDS RZ, [RZ] ;  /* 0x00000000fffff984 */ /* 0x000fe20000000800 */
[----:B------:R-:W-:Y:S01]  /*8770*/  @!PT LDS RZ, [RZ] ;  /* 0x00000000fffff984 */ /* 0x000fe20000000800 */
[----:B------:R1:W-:Y:S07]  /*8780*/  MEMBAR.ALL.CTA ;  /* 0x0000000000007992 */ /* 0x0003ee0000008000 */
[----:B-1----:R-:W1:Y:S02]  /*8790*/  FENCE.VIEW.ASYNC.S ;  /* 0x00000000000073c6 */ /* 0x002e640000000000 */
[----:B-1----:R-:W-:Y:S06]  /*87a0*/  BAR.SYNC.DEFER_BLOCKING 0x1, 0x80 ;  /* 0x0042000000007b1d */ /* 0x002fec0000010000 */
[----:B------:R-:W-:Y:S05]  /*87b0*/  @P0 BRA `(.L_x_125) ;  /* 0x0000000000240947 */ /* 0x000fea0003800000 */
[----:B------:R-:W-:Y:S02]  /*87c0*/  UIADD3 UR8, UP0, UPT, UR52, 0x680, URZ ;  /* 0x0000068034087890 */ /* 0x000fe4000ff1e0ff */
[----:B------:R-:W-:Y:S02]  /*87d0*/  UIADD3 UR5, UPT, UPT, UR41, 0x40, URZ ;  /* 0x0000004029057890 */ /* 0x000fe4000fffe0ff */
[----:B------:R-:W-:Y:S02]  /*87e0*/  UIADD3 UR4, UPT, UPT, UR48, 0x4400, URZ ;  /* 0x0000440030047890 */ /* 0x000fe4000fffe0ff */
[----:B------:R-:W-:Y:S01]  /*87f0*/  UIADD3.X UR9, UPT, UPT, URZ, UR53, URZ, UP0, !UPT ;  /* 0x00000035ff097290 */ /* 0x000fe200087fe4ff */
[----:B------:R-:W-:Y:S01]  /*8800*/  UMOV UR6, UR42 ;  /* 0x0000002a00067c82 */ /* 0x000fe20008000000 */
[----:B------:R-:W-:Y:S07]  /*8810*/  UMOV UR7, UR36 ;  /* 0x0000002400077c82 */ /* 0x000fee0008000000 */
[----:B------:R1:W-:Y:S01]  /*8820*/  UTMASTG.3D [UR4], [UR8] ;  /* 0x00000004080073b5 */ /* 0x0003e20008010000 */
[----:B------:R0:W-:Y:S01]  /*8830*/  UTMACMDFLUSH ;  /* 0x00000000000079b7 */ /* 0x0001e20000000000 */
[----:B-1----:R-:W-:Y:S04]  /*8840*/  DEPBAR.LE SB0, 0x1 ;  /* 0x000080400000791a */ /* 0x002fe80000000000 */
.L_x_125:
[----:B------:R-:W-:Y:S05]  /*8850*/  BSYNC.RECONVERGENT B0 ;  /* 0x0000000000007941 */ /* 0x000fea0003800200 */
.L_x_124:
[----:B------:R-:W-:Y:S01]  /*8860*/  BAR.SYNC.DEFER_BLOCKING 0x1, 0x80 ;  /* 0x0042000000007b1d */ /* 0x000fe20000010000 */
[----:B------:R-:W-:Y:S04]  /*8870*/  UIADD3 UR40, UPT, UPT, UR51, 0x1, URZ ;  /* 0x0000000133287890 */ /* 0x000fe8000fffe0ff */
[----:B------:R-:W-:Y:S04]  /*8880*/  UISETP.NE.AND UP0, UPT, UR40, 0x4, UPT ;  /* 0x000000042800788c */ /* 0x000fe8000bf05270 */
[----:B------:R-:W-:Y:S01]  /*8890*/  USEL UR40, UR40, URZ, UP0 ;  /* 0x000000ff28287287 */ /* 0x000fe20008000000 */
[----:B------:R1:W-:Y:S01]  /*88a0*/  @P6 SYNCS.ARRIVE.TRANS64.RED.A1T0 RZ, [R85+URZ], RZ ;  /* 0x000000ff55ff69a7 */ /* 0x0003e200081004ff */
[----:B------:R-:W-:Y:S01]  /*88b0*/  BSSY B1, `(.L_x_126) ;  /* 0x0000020000017945 */ /* 0x000fe20003800000 */
[----:B------:R-:W4:Y:S02]  /*88c0*/  @P6 SYNCS.PHASECHK.TRANS64.TRYWAIT P0, [R0+URZ+0x50], R3 ;  /* 0x00005003000065a7 */ /* 0x000f2400080011ff */
[----:B----4-:R-:W-:Y:S01]  /*88d0*/  @P6 SEL R101, RZ, 0x1, !P0 ;  /* 0x00000001ff656807 */ /* 0x010fe20004000000 */
[----:B-1----:R-:W-:Y:S06]  /*88e0*/  @!P6 BRA `(.L_x_127) ;  /* 0x000000000070e947 */ /* 0x002fec0003800000 */
        /* <DEDUP_REMOVED lines=9> */
[----:B------:R-:W-:Y:S04]  /*8980*/  SHF.L.U32 R7, R167, 0x1f, RZ ;  /* 0x0000001fa7077819 */ /* 0x000fe800000006ff */
[----:B------:R-:W1:Y:S02]  /*8990*/  SYNCS.PHASECHK.TRANS64.TRYWAIT P0, [R0+URZ+0x50], R7 ;  /* 0x00005007000075a7 */ /* 0x000e6400080011ff */
[----:B-1----:R-:W-:Y:S05]  /*89a0*/  @!P0 BRA `(.L_x_130) ;  /* 0x00000034007c8947 */ /* 0x002fea0003800000 */
.L_x_129:
[----:B------:R-:W-:Y:S05]  /*89b0*/  BSYNC B0 ;  /* 0x0000000000007941 */ /* 0x000fea0003800000 */
.L_x_128:
[----:B------:R-:W-:Y:S01]  /*89c0*/  ISETP.NE.AND P0, PT, R103, RZ, PT ;  /* 0x000000ff6700720c */ /* 0x000fe20003f05270 */
[----:B------:R-:W-:Y:S11]  /*89d0*/  VIADD R87, R87, 0x1 ;  /* 0x0000000157577836 */ /* 0x000ff60000000000 */
[----:B------:R-:W-:Y:S01]  /*89e0*/  @!UPT UIADD3 URZ, UPT, UPT, URZ, URZ, URZ ;  /* 0x000000fffffff290 */ /* 0x000fe2000fffe0ff */
[----:B------:R4:W2:Y:S01]  /*89f0*/  @P0 LDS.128 R88, [R4+UR48+0x400] ;  /* 0x0004003004580984 */ /* 0x0008a20008000c00 */
[--C-:B-1----:R-:W-:Y:S01]  /*8a00*/  @P0 IMAD.IADD R7, R102, 0x1, R3.reuse ;  /* 0x0000000166070824 */ /* 0x102fe200078e0203 */
[C---:B------:R-:W-:Y:S01]  /*8a10*/  @P0 IADD3 R0, PT, PT, R108.reuse, R5, RZ ;  /* 0x000000056c000210 */ /* 0x040fe20007ffe0ff */
[C---:B------:R-:W-:Y:S01]  /*8a20*/  @P0 IMAD.IADD R6, R108.reuse, 0x1, R3 ;  /* 0x000000016c060824 */ /* 0x040fe200078e0203 */
[----:B------:R4:W1:Y:S02]  /*8a30*/  @P0 LDS.128 R96, [R2+0x400] ;  /* 0x0004000002600984 */ /* 0x0008640000000c00 */
[----:B------:R-:W-:Y:S02]  /*8a40*/  @P0 IADD3 R8, PT, PT, R108, R7, RZ ;  /* 0x000000076c080210 */ /* 0x000fe40007ffe0ff */
[----:B------:R4:W1:Y:S04]  /*8a50*/  @P0 LDS.128 R104, [R5+0x400] ;  /* 0x0004000005680984 */ /* 0x0008680000000c00 */
[----:B------:R4:W1:Y:S04]  /*8a60*/  @P0 LDS.128 R112, [R0+0x400] ;  /* 0x0004000000700984 */ /* 0x0008680000000c00 */
[----:B------:R4:W1:Y:S04]  /*8a70*/  @P0 LDS.128 R120, [R3+0x400] ;  /* 0x0004000003780984 */ /* 0x0008680000000c00 */
[----:B------:R4:W1:Y:S04]  /*8a80*/  @P0 LDS.128 R128, [R6+0x400] ;  /* 0x0004000006800984 */ /* 0x0008680000000c00 */
[----:B------:R4:W1:Y:S04]  /*8a90*/  @P0 LDS.128 R136, [R7+0x400] ;  /* 0x0004000007880984 */ /* 0x0008680000000c00 */
[----:B------:R4:W1:Y:S02]  /*8aa0*/  @P0 LDS.128 R144, [R8+0x400] ;  /* 0x0004000008900984 */ /* 0x0008640000000c00 */
.L_x_127:
[----:B------:R-:W-:Y:S05]  /*8ab0*/  BSYNC B1 ;  /* 0x0000000000017941 */ /* 0x000fea0003800000 */
.L_x_126:
        /* <DEDUP_REMOVED lines=21> */
.L_x_131:
[----:B------:R-:W-:Y:S01]  /*8c10*/  ISETP.NE.AND P6, PT, R179, RZ, PT ;  /* 0x000000ffb300720c */ /* 0x000fe20003fc5270 */
[----:B------:R-:W-:Y:S05]  /*8c20*/  WARPSYNC.ALL ;  /* 0x0000000000007948 */ /* 0x000fea0003800000 */
[----:B------:R-:W-:Y:S01]  /*8c30*/  R2UR UR4, R80 ;  /* 0x00000000500472ca */ /* 0x000fe200000e0000 */
[----:B------:R-:W-:Y:S01]  /*8c40*/  BSSY.RECONVERGENT B0, `(.L_x_132) ;  /* 0x0000103000007945 */ /* 0x000fe20003800200 */
[----:B------:R-:W-:Y:S02]  /*8c50*/  MOV R3, UR40 ;  /* 0x0000002800037c02 */ /* 0x000fe40008000f00 */
[----:B------:R-:W-:Y:S02]  /*8c60*/  MOV R84, UR37 ;  /* 0x0000002500547c02 */ /* 0x000fe40008000f00 */
[C---:B--2---:R-:W-:Y:S02]  /*8c70*/  SHF.L.U32 R82, R88.reuse, 0x10, RZ ;  /* 0x0000001058527819 */ /* 0x044fe400000006ff */
[----:B------:R-:W-:Y:S02]  /*8c80*/  @P6 LEA R3, R3, UR48, 0x3 ;  /* 0x0000003003036c11 */ /* 0x000fe4000f8e18ff */
[----:B------:R-:W-:Y:S02]  /*8c90*/  LOP3.LUT R83, R88, 0xffff0000, RZ, 0xc0, !PT ;  /* 0xffff000058537812 */ /* 0x000fe400078ec0ff */
[----:B------:R-:W-:Y:S01]  /*8ca0*/  @P6 IADD3 R3, PT, PT, R3, 0x70, RZ ;  /* 0x0000007003036810 */ /* 0x000fe20007ffe0ff */
[----:B------:R-:W2:Y:S01]  /*8cb0*/  LDTM.x64 R4, tmem[UR4+0x80] ;  /* 0x00008004000479ee */ /* 0x000ea20008340000 */
[----:B------:R-:W-:Y:S02]  /*8cc0*/  ISETP.NE.AND P0, PT, R170, RZ, PT ;  /* 0x000000ffaa00720c */ /* 0x000fe40003f05270 */
[----:B------:R-:W-:Y:S01]  /*8cd0*/  @P6 PRMT R84, R84, 0x654, R3 ;  /* 0x0000065454546816 */ /* 0x000fe20000000003 */
[C---:B--2---:R-:W-:Y:S01]  /*8ce0*/  FMUL R0, R78.reuse, R4 ;  /* 0x000000044e007220 */ /* 0x044fe20000400000 */
[C---:B------:R-:W-:Y:S01]  /*8cf0*/  FMUL R3, R78.reuse, R6 ;  /* 0x000000064e037220 */ /* 0x040fe20000400000 */
        /* <DEDUP_REMOVED lines=38> */
[C---:B------:R-:W-:Y:S01]  /*8f60*/  FFMA R0, R81.reuse, R82, R0 ;  /* 0x0000005251007223 */ /* 0x040fe20000000000 */
[----:B------:R-:W-:Y:S01]  /*8f70*/  FFMA R2, R81, R83, R2 ;  /* 0x0000005351027223 */ /* 0x000fe20000000002 */
[C---:B------:R-:W-:Y:S01]  /*8f80*/  FMUL R45, R78.reuse, R49 ;  /* 0x000000314e2d7220 */ /* 0x040fe20000400000 */
[C---:B------:R-:W-:Y:S01]  /*8f90*/  FMUL R58, R78.reuse, R62 ;  /* 0x0000003e4e3a7220 */ /* 0x040fe20000400000 */
[C---:B------:R-:W-:Y:S01]  /*8fa0*/  FMUL R60, R78.reuse, R64 ;  /* 0x000000404e3c7220 */ /* 0x040fe20000400000 */
[C---:B------:R-:W-:Y:S01]  /*8fb0*/  SHF.L.U32 R64, R89.reuse, 0x10, RZ ;  /* 0x0000001059407819 */ /* 0x040fe200000006ff */
[----:B------:R-:W-:Y:S01]  /*8fc0*/  FMUL R49, R78, R53 ;  /* 0x000000354e317220 */ /* 0x000fe20000400000 */
[----:B------:R-:W-:Y:S01]  /*8fd0*/  F2FP.BF16.F32.PACK_AB R92, R2, R0 ;  /* 0x00000000025c723e */ /* 0x000fe200000010ff */
[C---:B------:R-:W-:Y:S01]  /*8fe0*/  FMUL R62, R78.reuse, R66 ;  /* 0x000000424e3e7220 */ /* 0x040fe20000400000 */
[----:B------:R-:W-:Y:S01]  /*8ff0*/  LOP3.LUT R66, R89, 0xffff0000, RZ, 0xc0, !PT ;  /* 0xffff000059427812 */ /* 0x000fe200078ec0ff */
[C---:B------:R-:W-:Y:S01]  /*9000*/  FMUL R53, R78.reuse, R57 ;  /* 0x000000394e357220 */ /* 0x040fe20000400000 */
[----:B------:R-:W-:Y:S01]  /*9010*/  LOP3.LUT R0, R91, 0xffff0000, RZ, 0xc0, !PT ;  /* 0xffff00005b007812 */ /* 0x000fe200078ec0ff */
[----:B------:R-:W-:Y:S01]  /*9020*/  FMUL R7, R78, R7 ;  /* 0x000000074e077220 */ /* 0x000fe20000400000 */
[----:B-1----:R-:W-:Y:S01]  /*9030*/  LOP3.LUT R2, R96, 0xffff0000, RZ, 0xc0, !PT ;  /* 0xffff000060027812 */ /* 0x002fe200078ec0ff */
[C---:B------:R-:W-:Y:S01]  /*9040*/  FMUL R57, R78.reuse, R61 ;  /* 0x0000003d4e397220 */ /* 0x040fe20000400000 */
[----:B------:R-:W-:Y:S01]  /*9050*/  FMUL R61, R78, R65 ;  /* 0x000000414e3d7220 */ /* 0x000fe20000400000 */
[C---:B------:R-:W-:Y:S01]  /*9060*/  SHF.L.U32 R65, R90.reuse, 0x10, RZ ;  /* 0x000000105a417819 */ /* 0x040fe200000006ff */
[C---:B------:R-:W-:Y:S01]  /*9070*/  FFMA R3, R81.reuse, R64, R3 ;  /* 0x0000004051037223 */ /* 0x040fe20000000003 */
[----:B------:R-:W-:Y:S01]  /*9080*/  LOP3.LUT R64, R90, 0xffff0000, RZ, 0xc0, !PT ;  /* 0xffff00005a407812 */ /* 0x000fe200078ec0ff */
[C---:B------:R-:W-:Y:S01]  /*9090*/  FFMA R7, R81.reuse, R66, R7 ;  /* 0x0000004251077223 */ /* 0x040fe20000000007 */
[C---:B------:R-:W-:Y:S01]  /*90a0*/  FMUL R11, R78.reuse, R11 ;  /* 0x0000000b4e0b7220 */ /* 0x040fe20000400000 */
[----:B------:R-:W-:Y:S01]  /*90b0*/  FFMA R4, R81, R65, R4 ;  /* 0x0000004151047223 */ /* 0x000fe20000000004 */
[----:B------:R-:W-:Y:S01]  /*90c0*/  SHF.L.U32 R65, R91, 0x10, RZ ;  /* 0x000000105b417819 */ /* 0x000fe200000006ff */
[----:B------:R-:W-:Y:S01]  /*90d0*/  FFMA R5, R81, R64, R5 ;  /* 0x0000004051057223 */ /* 0x000fe20000000005 */
[----:B------:R-:W-:Y:S01]  /*90e0*/  F2FP.BF16.F32.PACK_AB R93, R7, R3 ;  /* 0x00000003075d723e */ /* 0x000fe200000010ff */
[----:B------:R-:W-:Y:S01]  /*90f0*/  FMUL R15, R78, R15 ;  /* 0x0000000f4e0f7220 */ /* 0x000fe20000400000 */
[----:B------:R-:W-:Y:S01]  /*9100*/  SHF.L.U32 R3, R96, 0x10, RZ ;  /* 0x0000001060037819 */ /* 0x000fe200000006ff */
[----:B------:R-:W-:Y:S01]  /*9110*/  FFMA R6, R81, R65, R6 ;  /* 0x0000004151067223 */ /* 0x000fe20000000006 */
[----:B------:R-:W-:Y:S01]  /*9120*/  F2FP.BF16.F32.PACK_AB R94, R5, R4 ;  /* 0x00000004055e723e */ /* 0x000fe200000010ff */
[----:B------:R-:W-:Y:S01]  /*9130*/  FFMA R11, R81, R0, R11 ;  /* 0x00000000510b7223 */ /* 0x000fe2000000000b */
[----:B------:R-:W-:Y:S01]  /*9140*/  SHF.L.U32 R0, R97, 0x10, RZ ;  /* 0x0000001061007819 */ /* 0x000fe200000006ff */
[C---:B------:R-:W-:Y:S01]  /*9150*/  FFMA R8, R81.reuse, R3, R8 ;  /* 0x0000000351087223 */ /* 0x040fe20000000008 */
[C---:B------:R-:W-:Y:S01]  /*9160*/  SHF.L.U32 R3, R98.reuse, 0x10, RZ ;  /* 0x0000001062037819 */ /* 0x040fe200000006ff */
[----:B------:R-:W-:Y:S01]  /*9170*/  FFMA R9, R81, R2, R9 ;  /* 0x0000000251097223 */ /* 0x000fe20000000009 */
[----:B------:R-:W-:Y:S01]  /*9180*/  LOP3.LUT R2, R97, 0xffff0000, RZ, 0xc0, !PT ;  /* 0xffff000061027812 */ /* 0x000fe200078ec0ff */
[C---:B------:R-:W-:Y:S01]  /*9190*/  FFMA R10, R81.reuse, R0, R10 ;  /* 0x00000000510a7223 */ /* 0x040fe2000000000a */
[----:B------:R-:W-:Y:S01]  /*91a0*/  LOP3.LUT R0, R98, 0xffff0000, RZ, 0xc0, !PT ;  /* 0xffff000062007812 */ /* 0x000fe200078ec0ff */
[----:B------:R-:W-:Y:S01]  /*91b0*/  FMUL R19, R78, R19 ;  /* 0x000000134e137220 */ /* 0x000fe20000400000 */
[C---:B------:R-:W-:Y:S01]  /*91c0*/  SHF.L.U32 R5, R104.reuse, 0x10, RZ ;  /* 0x0000001068057819 */ /* 0x040fe200000006ff */
[----:B------:R-:W-:Y:S01]  /*91d0*/  FFMA R15, R81, R2, R15 ;  /* 0x00000002510f7223 */ /* 0x000fe2000000000f */
[----:B------:R-:W-:Y:S01]  /*91e0*/  LOP3.LUT R2, R99, 0xffff0000, RZ, 0xc0, !PT ;  /* 0xffff000063027812 */ /* 0x000fe200078ec0ff */
[----:B------:R-:W-:Y:S01]  /*91f0*/  FFMA R12, R81, R3, R12 ;  /* 0x00000003510c7223 */ /* 0x000fe2000000000c */
[----:B------:R-:W-:Y:S01]  /*9200*/  SHF.L.U32 R3, R99, 0x10, RZ ;  /* 0x0000001063037819 */ /* 0x000fe200000006ff */
[----:B------:R-:W-:Y:S01]  /*9210*/  FFMA R13, R81, R0, R13 ;  /* 0x00000000510d7223 */ /* 0x000fe2000000000d */
[----:B------:R-:W-:Y:S01]  /*9220*/  LOP3.LUT R0, R104, 0xffff0000, RZ, 0xc0, !PT ;  /* 0xffff000068007812 */ /* 0x000fe200078ec0ff */
[----:B------:R-:W-:Y:S01]  /*9230*/  FMUL R23, R78, R23 ;  /* 0x000000174e177220 */ /* 0x000fe20000400000 */
[----:B------:R-:W-:Y:S01]  /*9240*/  LOP3.LUT R4, R107, 0xffff0000, RZ, 0xc0, !PT ;  /* 0xffff00006b047812 */ /* 0x000fe200078ec0ff */
[C---:B------:R-:W-:Y:S01]  /*9250*/  FFMA R14, R81.reuse, R3, R14 ;  /* 0x00000003510e7223 */ /* 0x040fe2000000000e */
[C---:B------:R-:W-:Y:S01]  /*9260*/  SHF.L.U32 R3, R106.reuse, 0x10, RZ ;  /* 0x000000106a037819 */ /* 0x040fe200000006ff */
[----:B------:R-:W-:Y:S01]  /*9270*/  FFMA R19, R81, R2, R19 ;  /* 0x0000000251137223 */ /* 0x000fe20000000013 */
[----:B------:R-:W-:Y:S01]  /*9280*/  SHF.L.U32 R2, R105, 0x10, RZ ;  /* 0x0000001069027819 */ /* 0x000fe200000006ff */
[----:B------:R-:W-:Y:S01]  /*9290*/  FFMA R16, R81, R5, R16 ;  /* 0x0000000551107223 */ /* 0x000fe20000000010 */
[----:B------:R-:W-:Y:S01]  /*92a0*/  SHF.L.U32 R5, R107, 0x10, RZ ;  /* 0x000000106b057819 */ /* 0x000fe200000006ff */
[----:B------:R-:W-:Y:S01]  /*92b0*/  FFMA R17, R81, R0, R17 ;  /* 0x0000000051117223 */ /* 0x000fe20000000011 */
[----:B------:R-:W-:Y:S01]  /*92c0*/  LOP3.LUT R0, R105, 0xffff0000, RZ, 0xc0, !PT ;  /* 0xffff000069007812 */ /* 0x000fe200078ec0ff */
[----:B------:R-:W-:Y:S01]  /*92d0*/  FFMA R18, R81, R2, R18 ;  /* 0x0000000251127223 */ /* 0x000fe20000000012 */
[----:B------:R-:W-:Y:S01]  /*92e0*/  LOP3.LUT R2, R106, 0xffff0000, RZ, 0xc0, !PT ;  /* 0xffff00006a027812 */ /* 0x000fe200078ec0ff */
[----:B------:R-:W-:Y:S01]  /*92f0*/  FMUL R27, R78, R27 ;  /* 0x0000001b4e1b7220 */ /* 0x000fe20000400000 */
[----:B------:R-:W-:Y:S01]  /*9300*/  F2FP.BF16.F32.PACK_AB R95, R11, R6 ;  /* 0x000000060b5f723e */ /* 0x000fe200000010ff */
[C---:B------:R-:W-:Y:S01]  /*9310*/  FFMA R23, R81.reuse, R0, R23 ;  /* 0x0000000051177223 */ /* 0x040fe20000000017 */
[----:B------:R-:W-:Y:S01]  /*9320*/  SHF.L.U32 R0, R112, 0x10, RZ ;  /* 0x0000001070007819 */ /* 0x000fe200000006ff */
[C---:B------:R-:W-:Y:S01]  /*9330*/  FFMA R20, R81.reuse, R3, R20 ;  /* 0x0000000351147223 */ /* 0x040fe20000000014 */
[----:B------:R-:W-:Y:S01]  /*9340*/  SHF.L.U32 R3, R114, 0x10, RZ ;  /* 0x0000001072037819 */ /* 0x000fe200000006ff */
        /* <DEDUP_REMOVED lines=8> */
[----:B------:R-:W-:Y:S01]  /*93d0*/  FFMA R25, R81, R2, R25 ;  /* 0x0000000251197223 */ /* 0x000fe20000000019 */
[----:B------:R-:W-:Y:S01]  /*93e0*/  LOP3.LUT R2, R114, 0xffff0000, RZ, 0xc0, !PT ;  /* 0xffff000072027812 */ /* 0x000fe200078ec0ff */
[C---:B------:R-:W-:Y:S01]  /*93f0*/  FMUL R31, R78.reuse, R31 ;  /* 0x0000001f4e1f7220 */ /* 0x040fe20000400000 */
[----:B------:R-:W-:Y:S01]  /*9400*/  F2FP.BF16.F32.PACK_AB R8, R9, R8 ;  /* 0x000000080908723e */ /* 0x000fe200000010ff */
[----:B------:R-:W-:Y:S01]  /*9410*/  FFMA R26, R81, R0, R26 ;  /* 0x00000000511a7223 */ /* 0x000fe2000000001a */
[----:B------:R-:W-:Y:S01]  /*9420*/  LOP3.LUT R0, R113, 0xffff0000, RZ, 0xc0, !PT ;  /* 0xffff000071007812 */ /* 0x000fe200078ec0ff */
[C---:B------:R-:W-:Y:S01]  /*9430*/  FMUL R35, R78.reuse, R35 ;  /* 0x000000234e237220 */ /* 0x040fe20000400000 */
[----:B------:R-:W-:Y:S01]  /*9440*/  F2FP.BF16.F32.PACK_AB R9, R15, R10 ;  /* 0x0000000a0f09723e */ /* 0x000fe200000010ff */
[----:B------:R-:W-:Y:S01]  /*9450*/  FMUL R39, R78, R39 ;  /* 0x000000274e277220 */ /* 0x000fe20000400000 */
[----:B------:R-:W-:Y:S01]  /*9460*/  F2FP.BF16.F32.PACK_AB R10, R13, R12 ;  /* 0x0000000c0d0a723e */ /* 0x000fe200000010ff */
[C---:B------:R-:W-:Y:S01]  /*9470*/  FFMA R31, R81.reuse, R0, R31 ;  /* 0x00000000511f7223 */ /* 0x040fe2000000001f */
[C---:B------:R-:W-:Y:S01]  /*9480*/  SHF.L.U32 R0, R120.reuse, 0x10, RZ ;  /* 0x0000001078007819 */ /* 0x040fe200000006ff */
[----:B------:R-:W-:Y:S01]  /*9490*/  FFMA R28, R81, R3, R28 ;  /* 0x00000003511c7223 */ /* 0x000fe2000000001c */
[----:B------:R-:W-:Y:S01]  /*94a0*/  SHF.L.U32 R3, R121, 0x10, RZ ;  /* 0x0000001079037819 */ /* 0x000fe200000006ff */
        /* <DEDUP_REMOVED lines=8> */
[----:B------:R-:W-:Y:S01]  /*9530*/  FFMA R33, R81, R2, R33 ;  /* 0x0000000251217223 */ /* 0x000fe20000000021 */
[----:B------:R-:W-:Y:S01]  /*9540*/  LOP3.LUT R2, R123, 0xffff0000, RZ, 0xc0, !PT ;  /* 0xffff00007b027812 */ /* 0x000fe200078ec0ff */
[C---:B------:R-:W-:Y:S01]  /*9550*/  FFMA R34, R81.reuse, R3, R34 ;  /* 0x0000000351227223 */ /* 0x040fe20000000022 */
[C---:B------:R-:W-:Y:S01]  /*9560*/  SHF.L.U32 R3, R122.reuse, 0x10, RZ ;  /* 0x000000107a037819 */ /* 0x040fe200000006ff */
[----:B------:R-:W-:Y:S01]  /*9570*/  FFMA R39, R81, R0, R39 ;  /* 0x0000000051277223 */ /* 0x000fe20000000027 */
[----:B------:R-:W-:Y:S01]  /*9580*/  LOP3.LUT R0, R122, 0xffff0000, RZ, 0xc0, !PT ;  /* 0xffff00007a007812 */ /* 0x000fe200078ec0ff */
[----:B------:R-:W-:Y:S01]  /*9590*/  FMUL R43, R78, R43 ;  /* 0x0000002b4e2b7220 */ /* 0x000fe20000400000 */
[----:B------:R-:W-:Y:S01]  /*95a0*/  F2FP.BF16.F32.PACK_AB R16, R17, R16 ;  /* 0x000000101110723e */ /* 0x000fe200000010ff */
[----:B------:R-:W-:Y:S01]  /*95b0*/  FFMA R36, R81, R3, R36 ;  /* 0x0000000351247223 */ /* 0x000fe20000000024 */
[----:B------:R-:W-:Y:S01]  /*95c0*/  SHF.L.U32 R3, R129, 0x10, RZ ;  /* 0x0000001081037819 */ /* 0x000fe200000006ff */
[C---:B------:R-:W-:Y:S01]  /*95d0*/  FFMA R37, R81.reuse, R0, R37 ;  /* 0x0000000051257223 */ /* 0x040fe20000000025 */
[C---:B------:R-:W-:Y:S01]  /*95e0*/  SHF.L.U32 R0, R128.reuse, 0x10, RZ ;  /* 0x0000001080007819 */ /* 0x040fe200000006ff */
[----:B------:R-:W-:Y:S01]  /*95f0*/  FFMA R38, R81, R5, R38 ;  /* 0x0000000551267223 */ /* 0x000fe20000000026 */
[----:B------:R-:W-:Y:S01]  /*9600*/  F2FP.BF16.F32.PACK_AB R17, R23, R18 ;  /* 0x000000121711723e */ /* 0x000fe200000010ff */
[----:B------:R1:W-:Y:S01]  /*9610*/  STS.128 [R182+UR48+0x8400], R92 ;  /* 0x0084005cb6007988 */ /* 0x0003e20008000c30 */
[----:B------:R-:W-:Y:S01]  /*9620*/  SHF.L.U32 R5, R131, 0x10, RZ ;  /* 0x0000001083057819 */ /* 0x000fe200000006ff */
[C---:B------:R-:W-:Y:S01]  /*9630*/  FFMA R43, R81.reuse, R2, R43 ;  /* 0x00000002512b7223 */ /* 0x040fe2000000002b */
[----:B------:R-:W-:Y:S01]  /*9640*/  LOP3.LUT R2, R128, 0xffff0000, RZ, 0xc0, !PT ;  /* 0xffff000080027812 */ /* 0x000fe200078ec0ff */
[----:B------:R-:W-:Y:S01]  /*9650*/  FFMA R40, R81, R0, R40 ;  /* 0x0000000051287223 */ /* 0x000fe20000000028 */
[----:B------:R-:W-:Y:S01]  /*9660*/  LOP3.LUT R0, R129, 0xffff0000, RZ, 0xc0, !PT ;  /* 0xffff000081007812 */ /* 0x000fe200078ec0ff */
[----:B------:R-:W-:Y:S01]  /*9670*/  FMUL R47, R78, R47 ;  /* 0x0000002f4e2f7220 */ /* 0x000fe20000400000 */
[----:B------:R-:W-:Y:S01]  /*9680*/  F2FP.BF16.F32.PACK_AB R18, R21, R20 ;  /* 0x000000141512723e */ /* 0x000fe200000010ff */
[C---:B------:R-:W-:Y:S01]  /*9690*/  FFMA R41, R81.reuse, R2, R41 ;  /* 0x0000000251297223 */ /* 0x040fe20000000029 */
[C---:B------:R-:W-:Y:S01]  /*96a0*/  LOP3.LUT R2, R130.reuse, 0xffff0000, RZ, 0xc0, !PT ;  /* 0xffff000082027812 */ /* 0x040fe200078ec0ff */
[----:B------:R-:W-:Y:S01]  /*96b0*/  FFMA R42, R81, R3, R42 ;  /* 0x00000003512a7223 */ /* 0x000fe2000000002a */
[----:B------:R-:W-:Y:S01]  /*96c0*/  SHF.L.U32 R3, R130, 0x10, RZ ;  /* 0x0000001082037819 */ /* 0x000fe200000006ff */
[----:B------:R1:W-:Y:S01]  /*96d0*/  STS.128 [R181+0x8400], R8 ;  /* 0x00840008b5007388 */ /* 0x0003e20000000c00 */
[----:B------:R-:W-:Y:S01]  /*96e0*/  F2FP.BF16.F32.PACK_AB R19, R27, R22 ;  /* 0x000000161b13723e */ /* 0x000fe200000010ff */
[----:B------:R-:W-:Y:S01]  /*96f0*/  FFMA R47, R81, R0, R47 ;  /* 0x00000000512f7223 */ /* 0x000fe2000000002f */
[----:B------:R-:W-:Y:S01]  /*9700*/  LOP3.LUT R0, R131, 0xffff0000, RZ, 0xc0, !PT ;  /* 0xffff000083007812 */ /* 0x000fe200078ec0ff */
[----:B------:R-:W-:Y:S01]  /*9710*/  FMUL R51, R78, R51 ;  /* 0x000000334e337220 */ /* 0x000fe20000400000 */
[----:B------:R-:W-:Y:S01]  /*9720*/  F2FP.BF16.F32.PACK_AB R24, R25, R24 ;  /* 0x000000181918723e */ /* 0x000fe200000010ff */
[C---:B------:R-:W-:Y:S01]  /*9730*/  FFMA R44, R81.reuse, R3, R44 ;  /* 0x00000003512c7223 */ /* 0x040fe2000000002c */
[C---:B------:R-:W-:Y:S01]  /*9740*/  SHF.L.U32 R3, R136.reuse, 0x10, RZ ;  /* 0x0000001088037819 */ /* 0x040fe200000006ff */
[----:B------:R-:W-:Y:S01]  /*9750*/  FFMA R45, R81, R2, R45 ;  /* 0x00000002512d7223 */ /* 0x000fe2000000002d */
[----:B------:R-:W-:Y:S01]  /*9760*/  F2FP.BF16.F32.PACK_AB R25, R31, R26 ;  /* 0x0000001a1f19723e */ /* 0x000fe200000010ff */
[----:B------:R-:W-:Y:S01]  /*9770*/  FFMA R46, R81, R5, R46 ;  /* 0x00000005512e7223 */ /* 0x000fe2000000002e */
[----:B------:R-:W-:Y:S01]  /*9780*/  SHF.L.U32 R5, R137, 0x10, RZ ;  /* 0x0000001089057819 */ /* 0x000fe200000006ff */
[----:B------:R1:W-:Y:S01]  /*9790*/  STS.128 [R180+0x8400], R16 ;  /* 0x00840010b4007388 */ /* 0x0003e20000000c00 */
[----:B------:R-:W-:Y:S01]  /*97a0*/  F2FP.BF16.F32.PACK_AB R26, R29, R28 ;  /* 0x0000001c1d1a723e */ /* 0x000fe200000010ff */
[C---:B------:R-:W-:Y:S01]  /*97b0*/  FFMA R51, R81.reuse, R0, R51 ;  /* 0x0000000051337223 */ /* 0x040fe20000000033 */
[----:B------:R-:W-:Y:S01]  /*97c0*/  LOP3.LUT R0, R136, 0xffff0000, RZ, 0xc0, !PT ;  /* 0xffff000088007812 */ /* 0x000fe200078ec0ff */
[----:B------:R-:W-:Y:S01]  /*97d0*/  FFMA R48, R81, R3, R48 ;  /* 0x0000000351307223 */ /* 0x000fe20000000030 */
[----:B------:R-:W-:Y:S01]  /*97e0*/  F2FP.BF16.F32.PACK_AB R27, R35, R30 ;  /* 0x0000001e231b723e */ /* 0x000fe200000010ff */
[----:B------:R-:W-:Y:S01]  /*97f0*/  FMUL R55, R78, R55 ;  /* 0x000000374e377220 */ /* 0x000fe20000400000 */
[----:B------:R-:W-:Y:S01]  /*9800*/  LOP3.LUT R2, R137, 0xffff0000, RZ, 0xc0, !PT ;  /* 0xffff000089027812 */ /* 0x000fe200078ec0ff */
[C---:B------:R-:W-:Y:S01]  /*9810*/  FFMA R49, R81.reuse, R0, R49 ;  /* 0x0000000051317223 */ /* 0x040fe20000000031 */
[C---:B------:R-:W-:Y:S01]  /*9820*/  SHF.L.U32 R0, R138.reuse, 0x10, RZ ;  /* 0x000000108a007819 */ /* 0x040fe200000006ff */
[----:B------:R-:W-:Y:S01]  /*9830*/  FFMA R50, R81, R5, R50 ;  /* 0x0000000551327223 */ /* 0x000fe20000000032 */
[----:B------:R-:W-:Y:S01]  /*9840*/  F2FP.BF16.F32.PACK_AB R32, R33, R32 ;  /* 0x000000202120723e */ /* 0x000fe200000010ff */
[----:B------:R1:W-:Y:S01]  /*9850*/  STS.128 [R178+0x8400], R24 ;  /* 0x00840018b2007388 */ /* 0x0003e20000000c00 */
[----:B------:R-:W-:Y:S01]  /*9860*/  F2FP.BF16.F32.PACK_AB R33, R39, R34 ;  /* 0x000000222721723e */ /* 0x000fe200000010ff */
[C---:B------:R-:W-:Y:S01]  /*9870*/  FFMA R55, R81.reuse, R2, R55 ;  /* 0x0000000251377223 */ /* 0x040fe20000000037 */
[----:B------:R-:W-:Y:S01]  /*9880*/  LOP3.LUT R2, R138, 0xffff0000, RZ, 0xc0, !PT ;  /* 0xffff00008a027812 */ /* 0x000fe200078ec0ff */
[----:B------:R-:W-:Y:S01]  /*9890*/  FFMA R52, R81, R0, R52 ;  /* 0x0000000051347223 */ /* 0x000fe20000000034 */
[----:B------:R-:W-:Y:S01]  /*98a0*/  SHF.L.U32 R3, R139, 0x10, RZ ;  /* 0x000000108b037819 */ /* 0x000fe200000006ff */
[C---:B------:R-:W-:Y:S01]  /*98b0*/  FMUL R59, R78.reuse, R59 ;  /* 0x0000003b4e3b7220 */ /* 0x040fe20000400000 */
[----:B------:R-:W-:Y:S01]  /*98c0*/  F2FP.BF16.F32.PACK_AB R34, R37, R36 ;  /* 0x000000242522723e */ /* 0x000fe200000010ff */
[----:B------:R-:W-:Y:S01]  /*98d0*/  FFMA R53, R81, R2, R53 ;  /* 0x0000000251357223 */ /* 0x000fe20000000035 */
[----:B------:R-:W-:Y:S01]  /*98e0*/  F2FP.BF16.F32.PACK_AB R35, R43, R38 ;  /* 0x000000262b23723e */ /* 0x000fe200000010ff */
[----:B------:R-:W-:Y:S01]  /*98f0*/  FFMA R54, R81, R3, R54 ;  /* 0x0000000351367223 */ /* 0x000fe20000000036 */
[----:B------:R-:W-:Y:S01]  /*9900*/  LOP3.LUT R0, R139, 0xffff0000, RZ, 0xc0, !PT ;  /* 0xffff00008b007812 */ /* 0x000fe200078ec0ff */
[----:B------:R-:W-:Y:S01]  /*9910*/  FMUL R63, R78, R63 ;  /* 0x0000003f4e3f7220 */ /* 0x000fe20000400000 */
[----:B------:R-:W-:Y:S01]  /*9920*/  F2FP.BF16.F32.PACK_AB R40, R41, R40 ;  /* 0x000000282928723e */ /* 0x000fe200000010ff */
[----:B------:R1:W-:Y:S01]  /*9930*/  STS.128 [R177+0x8400], R32 ;  /* 0x00840020b1007388 */ /* 0x0003e20000000c00 */
[C---:B------:R-:W-:Y:S01]  /*9940*/  SHF.L.U32 R3, R144.reuse, 0x10, RZ ;  /* 0x0000001090037819 */ /* 0x040fe200000006ff */
[----:B------:R-:W-:Y:S01]  /*9950*/  FFMA R59, R81, R0, R59 ;  /* 0x00000000513b7223 */ /* 0x000fe2000000003b */
[----:B------:R-:W-:Y:S01]  /*9960*/  LOP3.LUT R2, R144, 0xffff0000, RZ, 0xc0, !PT ;  /* 0xffff000090027812 */ /* 0x000fe200078ec0ff */
[----:B------:R-:W-:Y:S01]  /*9970*/  FMUL R67, R78, R67 ;  /* 0x000000434e437220 */ /* 0x000fe20000400000 */
[----:B------:R-:W-:Y:S01]  /*9980*/  F2FP.BF16.F32.PACK_AB R41, R47, R42 ;  /* 0x0000002a2f29723e */ /* 0x000fe200000010ff */
[----:B------:R-:W-:Y:S01]  /*9990*/  FFMA R56, R81, R3, R56 ;  /* 0x0000000351387223 */ /* 0x000fe20000000038 */
[----:B------:R-:W-:Y:S01]  /*99a0*/  SHF.L.U32 R5, R145, 0x10, RZ ;  /* 0x0000001091057819 */ /* 0x000fe200000006ff */
[----:B------:R-:W-:Y:S01]  /*99b0*/  FFMA R57, R81, R2, R57 ;  /* 0x0000000251397223 */ /* 0x000fe20000000039 */
[----:B------:R-:W-:Y:S02]  /*99c0*/  F2FP.BF16.F32.PACK_AB R42, R45, R44 ;  /* 0x0000002c2d2a723e */ /* 0x000fe400000010ff */
[----:B------:R-:W-:Y:S01]  /*99d0*/  F2FP.BF16.F32.PACK_AB R43, R51, R46 ;  /* 0x0000002e332b723e */ /* 0x000fe200000010ff */
[----:B------:R-:W-:Y:S01]  /*99e0*/  FFMA R58, R81, R5, R58 ;  /* 0x00000005513a7223 */ /* 0x000fe2000000003a */
[----:B------:R-:W-:Y:S02]  /*99f0*/  LOP3.LUT R0, R145, 0xffff0000, RZ, 0xc0, !PT ;  /* 0xffff000091007812 */ /* 0x000fe400078ec0ff */
[C---:B------:R-:W-:Y:S01]  /*9a00*/  SHF.L.U32 R3, R146.reuse, 0x10, RZ ;  /* 0x0000001092037819 */ /* 0x040fe200000006ff */
[----:B------:R1:W-:Y:S01]  /*9a10*/  STS.128 [R176+0x8400], R40 ;  /* 0x00840028b0007388 */ /* 0x0003e20000000c00 */
        /* <DEDUP_REMOVED lines=8> */
[----:B------:R-:W-:Y:S02]  /*9aa0*/  F2FP.BF16.F32.PACK_AB R49, R55, R50 ;  /* 0x000000323731723e */ /* 0x000fe400000010ff */
[----:B------:R-:W-:Y:S01]  /*9ab0*/  F2FP.BF16.F32.PACK_AB R50, R53, R52 ;  /* 0x000000343532723e */ /* 0x000fe200000010ff */
[----:B------:R-:W-:Y:S01]  /*9ac0*/  FFMA R67, R81, R4, R67 ;  /* 0x0000000451437223 */ /* 0x000fe20000000043 */
[----:B------:R-:W-:Y:S02]  /*9ad0*/  F2FP.BF16.F32.PACK_AB R51, R59, R54 ;  /* 0x000000363b33723e */ /* 0x000fe400000010ff */
[----:B------:R-:W-:Y:S02]  /*9ae0*/  F2FP.BF16.F32.PACK_AB R56, R57, R56 ;  /* 0x000000383938723e */ /* 0x000fe400000010ff */
        /* <DEDUP_REMOVED lines=23> */
[----:B--2---:R-:W-:Y:S04]  /*9c60*/  DEPBAR.LE SB0, 0x1 ;  /* 0x000080400000791a */ /* 0x004fe80000000000 */
.L_x_133:
[----:B------:R-:W-:Y:S05]  /*9c70*/  BSYNC.RECONVERGENT B0 ;  /* 0x0000000000007941 */ /* 0x000fea0003800200 */
.L_x_132:
        /* <DEDUP_REMOVED lines=8> */
[----:B--2---:R-:W-:Y:S06]  /*9d00*/  @!P6 BRA `(.L_x_135) ;  /* 0x00000000006ce947 */ /* 0x004fec0003800000 */
[----:B------:R-:W-:Y:S01]  /*9d10*/  ISETP.NE.AND P1, PT, R103, RZ, PT ;  /* 0x000000ff6700720c */ /* 0x000fe20003f25270 */
[----:B------:R-:W-:Y:S01]  /*9d20*/  BSSY B0, `(.L_x_136) ;  /* 0x000000b000007945 */ /* 0x000fe20003800000 */
[----:B------:R-:W-:Y:S11]  /*9d30*/  ISETP.NE.AND P0, PT, R101, RZ, PT ;  /* 0x000000ff6500720c */ /* 0x000ff60003f05270 */
[----:B------:R-:W-:Y:S05]  /*9d40*/  @P1 IMAD R87, R87, 0x4000, R182 ;  /* 0x0000400057571824 */ /* 0x000fea00078e02b6 */
[----:B-1----:R-:W-:Y:S04]  /*9d50*/  @P1 IADD3 R9, PT, PT, R87, UR48, RZ ;  /* 0x0000003057091c10 */ /* 0x002fe8000fffe0ff */
[----:B------:R-:W-:Y:S01]  /*9d60*/  @P1 IADD3 R7, PT, PT, R102, R9, RZ ;  /* 0x0000000966071210 */ /* 0x000fe20007ffe0ff */
[--C-:B------:R-:W-:Y:S02]  /*9d70*/  @P1 IMAD.IADD R5, R100, 0x1, R9.reuse ;  /* 0x0000000164051824 */ /* 0x100fe400078e0209 */
[----:B------:R-:W-:Y:S01]  /*9d80*/  @P1 IMAD.IADD R2, R108, 0x1, R9 ;  /* 0x000000016c021824 */ /* 0x000fe200078e0209 */
[----:B------:R-:W-:Y:S06]  /*9d90*/  @P0 BRA `(.L_x_137) ;  /* 0x00000000000c0947 */ /* 0x000fec0003800000 */
[----:B------:R-:W-:Y:S04]  /*9da0*/  SHF.L.U32 R0, R167, 0x1f, RZ ;  /* 0x0000001fa7007819 */ /* 0x000fe800000006ff */
[----:B------:R-:W1:Y:S02]  /*9db0*/  SYNCS.PHASECHK.TRANS64.TRYWAIT P0, [R3+URZ+0x50], R0 ;  /* 0x00005000030075a7 */ /* 0x000e6400080011ff */
[----:B-1----:R-:W-:Y:S05]  /*9dc0*/  @!P0 BRA `(.L_x_138) ;  /* 0x0000002000888947 */ /* 0x002fea0003800000 */
.L_x_137:
[----:B------:R-:W-:Y:S05]  /*9dd0*/  BSYNC B0 ;  /* 0x0000000000007941 */ /* 0x000fea0003800000 */
.L_x_136:
[----:B------:R-:W-:Y:S11]  /*9de0*/  ISETP.NE.AND P0, PT, R103, RZ, PT ;  /* 0x000000ff6700720c */ /* 0x000ff60003f05270 */
[----:B------:R-:W-:Y:S02]  /*9df0*/  @!UPT UIADD3 URZ, UPT, UPT, URZ, URZ, URZ ;  /* 0x000000fffffff290 */ /* 0x000fe4000fffe0ff */
[----:B------:R2:W4:Y:S01]  /*9e00*/  @P0 LDS.128 R88, [R87+UR48+0x400] ;  /* 0x0004003057580984 */ /* 0x0005220008000c00 */
[----:B-1----:R-:W-:Y:S01]  /*9e10*/  @P0 IMAD.IADD R3, R102, 0x1, R5 ;  /* 0x0000000166030824 */ /* 0x002fe200078e0205 */
        /* <DEDUP_REMOVED lines=10> */
.L_x_135:
[----:B------:R-:W-:Y:S05]  /*9ec0*/  BSYNC B1 ;  /* 0x0000000000017941 */ /* 0x000fea0003800000 */
.L_x_134:
[----:B--2---:R-:W-:Y:S05]  /*9ed0*/  VIADD R3, R80, 0xc0 ;  /* 0x000000c050037836 */ /* 0x004fea0000000000 */
[----:B------:R-:W-:Y:S04]  /*9ee0*/  SHF.R.U32.HI R3, RZ, 0x15, R3 ;  /* 0x00000015ff037819 */ /* 0x000fe80000011603 */
[----:B------:R-:W-:Y:S11]  /*9ef0*/  LOP3.LUT P0, RZ, R3, 0x3, R162, 0x48, !PT ;  /* 0x0000000303ff7812 */ /* 0x000ff600078048a2 */
[----:B------:R-:W-:Y:S02]  /*9f00*/  @!UPT UIADD3 URZ, UPT, UPT, URZ, URZ, URZ ;  /* 0x000000fffffff290 */ /* 0x000fe4000fffe0ff */
[----:B------:R-:W-:Y:S05]  /*9f10*/  @!P0 BRA `(.L_x_139) ;  /* 0x0000000000408947 */ /* 0x000fea0003800000 */
[----:B------:R-:W2:Y:S01]  /*9f20*/  LDCU.64 UR8, c[0x4][0x70] ;  /* 0x01000e00ff0877ac */ /* 0x000ea20008000a00 */
[----:B------:R-:W-:Y:S01]  /*9f30*/  MOV R3, 0x0 ;  /* 0x0000000000037802 */ /* 0x000fe20000000f00 */
[----:B------:R-:W-:Y:S02]  /*9f40*/  HFMA2 R12, -RZ, RZ, 0, 5.9604644775390625e-08 ;  /* 0x00000001ff0c7431 */ /* 0x000fe400000001ff */
[----:B-1----:R-:W-:Y:S02]  /*9f50*/  IMAD.MOV.U32 R8, RZ, RZ, 0x192 ;  /* 0x00000192ff087424 */ /* 0x002fe400078e00ff */
[----:B------:R-:W-:Y:S01]  /*9f60*/  IMAD.MOV.U32 R13, RZ, RZ, RZ ;  /* 0x000000ffff0d7224 */ /* 0x000fe200078e00ff */
[----:B------:R-:W1:Y:S01]  /*9f70*/  LDCU.64 UR6, c[0x4][0x78] ;  /* 0x01000f00ff0677ac */ /* 0x000e620008000a00 */
[----:B------:R-:W3:Y:S01]  /*9f80*/  LDC.64 R2, c[0x4][R3] ;  /* 0x0100000003027b82 */ /* 0x000ee20000000a00 */
[----:B------:R-:W5:Y:S01]  /*9f90*/  LDCU.64 UR4, c[0x4][0x10] ;  /* 0x01000200ff0477ac */ /* 0x000f620008000a00 */
[----:B--2---:R-:W-:Y:S01]  /*9fa0*/  MOV R5, UR9 ;  /* 0x0000000900057c02 */ /* 0x004fe20008000f00 */
[----:B------:R-:W-:Y:S01]  /*9fb0*/  IMAD.U32 R4, RZ, RZ, UR8 ;  /* 0x00000008ff047e24 */ /* 0x000fe2000f8e00ff */
[----:B-1----:R-:W-:Y:S01]  /*9fc0*/  MOV R7, UR7 ;  /* 0x0000000700077c02 */ /* 0x002fe20008000f00 */
[----:B------:R-:W-:Y:S01]  /*9fd0*/  IMAD.U32 R6, RZ, RZ, UR6 ;  /* 0x00000006ff067e24 */ /* 0x000fe2000f8e00ff */
[----:B-----5:R-:W-:Y:S01]  /*9fe0*/  MOV R11, UR5 ;  /* 0x00000005000b7c02 */ /* 0x020fe20008000f00 */
[----:B------:R-:W-:Y:S02]  /*9ff0*/  IMAD.U32 R10, RZ, RZ, UR4 ;  /* 0x00000004ff0a7e24 */ /* 0x000fe4000f8e00ff */
[----:B------:R-:W-:Y:S07]  /*a000*/  LEPC R20, `(.L_x_139) ;  /* 0x000000001014794e */ /* 0x000fee0000000000 */
[----:B---34-:R-:W-:Y:S05]  /*a010*/  CALL.ABS.NOINC R2 ;  /* 0x0000000002007343 */ /* 0x018fea0003c00000 */
.L_x_139:
[----:B------:R-:W-:Y:S01]  /*a020*/  ISETP.NE.AND P0, PT, R170, RZ, PT ;  /* 0x000000ffaa00720c */ /* 0x000fe20003f05270 */
[----:B------:R-:W-:Y:S05]  /*a030*/  WARPSYNC.ALL ;  /* 0x0000000000007948 */ /* 0x000fea0003800000 */
[----:B------:R-:W-:Y:S01]  /*a040*/  R2UR UR4, R80 ;  /* 0x00000000500472ca */ /* 0x000fe200000e0000 */
[----:B------:R-:W-:Y:S01]  /*a050*/  BSSY.RECONVERGENT B0, `(.L_x_140) ;  /* 0x00000ff000007945 */ /* 0x000fe20003800200 */
[C---:B----4-:R-:W-:Y:S02]  /*a060*/  SHF.L.U32 R82, R88.reuse, 0x10, RZ ;  /* 0x0000001058527819 */ /* 0x050fe400000006ff */
[----:B------:R-:W-:Y:S02]  /*a070*/  LOP3.LUT R84, R88, 0xffff0000, RZ, 0xc0, !PT ;  /* 0xffff000058547812 */ /* 0x000fe400078ec0ff */
[C---:B------:R-:W-:Y:S02]  /*a080*/  SHF.L.U32 R83, R89.reuse, 0x10, RZ ;  /* 0x0000001059537819 */ /* 0x040fe400000006ff */
[----:B------:R-:W-:Y:S02]  /*a090*/  LOP3.LUT R86, R89, 0xffff0000, RZ, 0xc0, !PT ;  /* 0xffff000059567812 */ /* 0x000fe400078ec0ff */
[C---:B------:R-:W-:Y:S02]  /*a0a0*/  SHF.L.U32 R85, R90.reuse, 0x10, RZ ;  /* 0x000000105a557819 */ /* 0x040fe400000006ff */
[----:B------:R-:W-:Y:S01]  /*a0b0*/  LOP3.LUT R88, R90, 0xffff0000, RZ, 0xc0, !PT ;  /* 0xffff00005a587812 */ /* 0x000fe200078ec0ff */
[----:B-1----:R-:W1:Y:S01]  /*a0c0*/  LDTM.x64 R4, tmem[UR4+0xc0] ;  /* 0x0000c004000479ee */ /* 0x002e620008340000 */
[C---:B------:R-:W-:Y:S01]  /*a0d0*/  SHF.L.U32 R87, R91.reuse, 0x10, RZ ;  /* 0x000000105b577819 */ /* 0x040fe200000006ff */
[----:B------:R-:W-:Y:S01]  /*a0e0*/  NOP ;  /* 0x0000000000007918 */ /* 0x000fe20000000000 */
[----:B------:R-:W-:Y:S02]  /*a0f0*/  LOP3.LUT R90, R91, 0xffff0000, RZ, 0xc0, !PT ;  /* 0xffff00005b5a7812 */ /* 0x000fe400078ec0ff */
[C---:B------:R-:W-:Y:S02]  /*a100*/  SHF.L.U32 R89, R96.reuse, 0x10, RZ ;  /* 0x0000001060597819 */ /* 0x040fe400000006ff */
[----:B------:R-:W-:Y:S02]  /*a110*/  LOP3.LUT R91, R96, 0xffff0000, RZ, 0xc0, !PT ;  /* 0xffff0000605b7812 */ /* 0x000fe400078ec0ff */
[C---:B------:R-:W-:Y:S02]  /*a120*/  SHF.L.U32 R92, R97.reuse, 0x10, RZ ;  /* 0x00000010615c7819 */ /* 0x040fe400000006ff */
[----:B------:R-:W-:Y:S02]  /*a130*/  LOP3.LUT R94, R97, 0xffff0000, RZ, 0xc0, !PT ;  /* 0xffff0000615e7812 */ /* 0x000fe400078ec0ff */
[C---:B------:R-:W-:Y:S02]  /*a140*/  SHF.L.U32 R93, R98.reuse, 0x10, RZ ;  /* 0x00000010625d7819 */ /* 0x040fe400000006ff */
[----:B------:R-:W-:Y:S02]  /*a150*/  LOP3.LUT R96, R98, 0xffff0000, RZ, 0xc0, !PT ;  /* 0xffff000062607812 */ /* 0x000fe400078ec0ff */
[----:B------:R-:W-:Y:S02]  /*a160*/  SHF.L.U32 R95, R99, 0x10, RZ ;  /* 0x00000010635f7819 */ /* 0x000fe400000006ff */
[----:B------:R-:W-:Y:S02]  /*a170*/  IADD3 R183, PT, PT, R183, 0xd0, RZ ;  /* 0x000000d0b7b77810 */ /* 0x000fe40007ffe0ff */
[----:B------:R-:W-:Y:S02]  /*a180*/  LOP3.LUT R98, R99, 0xffff0000, RZ, 0xc0, !PT ;  /* 0xffff000063627812 */ /* 0x000fe400078ec0ff */
[----:B------:R-:W-:Y:S01]  /*a190*/  SHF.L.U32 R97, R104, 0x10, RZ ;  /* 0x0000001068617819 */ /* 0x000fe200000006ff */
[----:B-1----:R-:W-:Y:S01]  /*a1a0*/  FMUL R4, R78, R4 ;  /* 0x000000044e047220 */ /* 0x002fe20000400000 */
[----:B------:R-:W-:Y:S01]  /*a1b0*/  LOP3.LUT R100, R104, 0xffff0000, RZ, 0xc0, !PT ;  /* 0xffff000068647812 */ /* 0x000fe200078ec0ff */
[C---:B------:R-:W-:Y:S01]  /*a1c0*/  FMUL R5, R78.reuse, R5 ;  /* 0x000000054e057220 */ /* 0x040fe20000400000 */
[----:B------:R-:W-:Y:S01]  /*a1d0*/  SHF.L.U32 R99, R105, 0x10, RZ ;  /* 0x0000001069637819 */ /* 0x000fe200000006ff */
[----:B------:R-:W-:Y:S01]  /*a1e0*/  FFMA R4, R81, R82, R4 ;  /* 0x0000005251047223 */ /* 0x000fe20000000004 */
[----:B------:R-:W-:Y:S01]  /*a1f0*/  LOP3.LUT R183, R183, 0xfefffff8, RZ, 0xc0, !PT ;  /* 0xfefffff8b7b77812 */ /* 0x000fe200078ec0ff */
[----:B------:R-:W-:Y:S01]  /*a200*/  FFMA R5, R81, R84, R5 ;  /* 0x0000005451057223 */ /* 0x000fe20000000005 */
[----:B------:R-:W-:Y:S01]  /*a210*/  LOP3.LUT R102, R105, 0xffff0000, RZ, 0xc0, !PT ;  /* 0xffff000069667812 */ /* 0x000fe200078ec0ff */
[----:B------:R-:W-:Y:S01]  /*a220*/  FMUL R6, R78, R6 ;  /* 0x000000064e067220 */ /* 0x000fe20000400000 */
[C---:B------:R-:W-:Y:S01]  /*a230*/  SHF.L.U32 R101, R106.reuse, 0x10, RZ ;  /* 0x000000106a657819 */ /* 0x040fe200000006ff */
[----:B------:R1:W-:Y:S01]  /*a240*/  SYNCS.ARRIVE.TRANS64.RED.A1T0 RZ, [R183+URZ], RZ ;  /* 0x000000ffb7ff79a7 */ /* 0x0003e200081004ff */
[----:B------:R-:W-:Y:S01]  /*a250*/  F2FP.BF16.F32.PACK_AB R4, R5, R4 ;  /* 0x000000040504723e */ /* 0x000fe200000010ff */
[----:B------:R-:W-:Y:S01]  /*a260*/  FFMA R6, R81, R83, R6 ;  /* 0x0000005351067223 */ /* 0x000fe20000000006 */
[----:B------:R-:W-:Y:S01]  /*a270*/  LOP3.LUT R104, R106, 0xffff0000, RZ, 0xc0, !PT ;  /* 0xffff00006a687812 */ /* 0x000fe200078ec0ff */
[C---:B------:R-:W-:Y:S01]  /*a280*/  FMUL R7, R78.reuse, R7 ;  /* 0x000000074e077220 */ /* 0x040fe20000400000 */
[C---:B------:R-:W-:Y:S01]  /*a290*/  SHF.L.U32 R103, R107.reuse, 0x10, RZ ;  /* 0x000000106b677819 */ /* 0x040fe200000006ff */
[----:B------:R-:W-:Y:S01]  /*a2a0*/  FMUL R8, R78, R8 ;  /* 0x000000084e087220 */ /* 0x000fe20000400000 */
[----:B------:R-:W-:Y:S01]  /*a2b0*/  LOP3.LUT R106, R107, 0xffff0000, RZ, 0xc0, !PT ;  /* 0xffff00006b6a7812 */ /* 0x000fe200078ec0ff */
[C---:B------:R-:W-:Y:S01]  /*a2c0*/  FFMA R7, R81.reuse, R86, R7 ;  /* 0x0000005651077223 */ /* 0x040fe20000000007 */
[C---:B------:R-:W-:Y:S01]  /*a2d0*/  SHF.L.U32 R105, R112.reuse, 0x10, RZ ;  /* 0x0000001070697819 */ /* 0x040fe200000006ff */
[----:B------:R-:W-:Y:S01]  /*a2e0*/  FFMA R8, R81, R85, R8 ;  /* 0x0000005551087223 */ /* 0x000fe20000000008 */
[----:B------:R-:W-:Y:S01]  /*a2f0*/  LOP3.LUT R108, R112, 0xffff0000, RZ, 0xc0, !PT ;  /* 0xffff0000706c7812 */ /* 0x000fe200078ec0ff */
[C---:B------:R-:W-:Y:S01]  /*a300*/  FMUL R9, R78.reuse, R9 ;  /* 0x000000094e097220 */ /* 0x040fe20000400000 */
[----:B------:R-:W-:Y:S01]  /*a310*/  F2FP.BF16.F32.PACK_AB R5, R7, R6 ;  /* 0x000000060705723e */ /* 0x000fe200000010ff */
[----:B------:R-:W-:Y:S01]  /*a320*/  FMUL R10, R78, R10 ;  /* 0x0000000a4e0a7220 */ /* 0x000fe20000400000 */
        /* <DEDUP_REMOVED lines=8> */
[----:B------:R-:W-:Y:S01]  /*a3b0*/  LOP3.LUT R112, R114, 0xffff0000, RZ, 0xc0, !PT ;  /* 0xffff000072707812 */ /* 0x000fe200078ec0ff */
[----:B------:R-:W-:Y:S01]  /*a3c0*/  FFMA R11, R81, R90, R11 ;  /* 0x0000005a510b7223 */ /* 0x000fe2000000000b */
[----:B------:R-:W-:Y:S01]  /*a3d0*/  SHF.L.U32 R111, R115, 0x10, RZ ;  /* 0x00000010736f7819 */ /* 0x000fe200000006ff */
[----:B------:R-:W-:Y:S01]  /*a3e0*/  FFMA R0, R81, R89, R0 ;  /* 0x0000005951007223 */ /* 0x000fe20000000000 */
[----:B------:R-:W-:Y:S01]  /*a3f0*/  LOP3.LUT R114, R115, 0xffff0000, RZ, 0xc0, !PT ;  /* 0xffff000073727812 */ /* 0x000fe200078ec0ff */
[C---:B------:R-:W-:Y:S01]  /*a400*/  FMUL R2, R78.reuse, R13 ;  /* 0x0000000d4e027220 */ /* 0x040fe20000400000 */
[----:B------:R-:W-:Y:S01]  /*a410*/  F2FP.BF16.F32.PACK_AB R7, R11, R10 ;  /* 0x0000000a0b07723e */ /* 0x000fe200000010ff */
[----:B------:R-:W-:Y:S01]  /*a420*/  FMUL R3, R78, R14 ;  /* 0x0000000e4e037220 */ /* 0x000fe20000400000 */
[----:B------:R-:W-:Y:S01]  /*a430*/  SHF.L.U32 R113, R120, 0x10, RZ ;  /* 0x0000001078717819 */ /* 0x000fe200000006ff */
[----:B------:R-:W-:Y:S01]  /*a440*/  FMUL R15, R78, R15 ;  /* 0x0000000f4e0f7220 */ /* 0x000fe20000400000 */
[----:B------:R-:W-:Y:S01]  /*a450*/  LOP3.LUT R116, R120, 0xffff0000, RZ, 0xc0, !PT ;  /* 0xffff000078747812 */ /* 0x000fe200078ec0ff */
[C---:B------:R-:W-:Y:S01]  /*a460*/  FMUL R12, R78.reuse, R16 ;  /* 0x000000104e0c7220 */ /* 0x040fe20000400000 */
[----:B------:R-:W-:Y:S01]  /*a470*/  SHF.L.U32 R115, R121, 0x10, RZ ;  /* 0x0000001079737819 */ /* 0x000fe200000006ff */
[----:B------:R-:W-:Y:S01]  /*a480*/  FFMA R2, R81, R91, R2 ;  /* 0x0000005b51027223 */ /* 0x000fe20000000002 */
[----:B------:R-:W-:Y:S01]  /*a490*/  LOP3.LUT R118, R121, 0xffff0000, RZ, 0xc0, !PT ;  /* 0xffff000079767812 */ /* 0x000fe200078ec0ff */
[----:B------:R-:W-:Y:S01]  /*a4a0*/  FMUL R13, R78, R17 ;  /* 0x000000114e0d7220 */ /* 0x000fe20000400000 */
[----:B------:R-:W-:Y:S01]  /*a4b0*/  SHF.L.U32 R117, R122, 0x10, RZ ;  /* 0x000000107a757819 */ /* 0x000fe200000006ff */
[C---:B------:R-:W-:Y:S01]  /*a4c0*/  FFMA R3, R81.reuse, R92, R3 ;  /* 0x0000005c51037223 */ /* 0x040fe20000000003 */
[----:B------:R-:W-:Y:S01]  /*a4d0*/  F2FP.BF16.F32.PACK_AB R8, R2, R0 ;  /* 0x000000000208723e */ /* 0x000fe200000010ff */
[----:B------:R-:W-:Y:S01]  /*a4e0*/  FMUL R14, R78, R18 ;  /* 0x000000124e0e7220 */ /* 0x000fe20000400000 */
[----:B------:R-:W-:Y:S01]  /*a4f0*/  LOP3.LUT R120, R122, 0xffff0000, RZ, 0xc0, !PT ;  /* 0xffff00007a787812 */ /* 0x000fe200078ec0ff */
[----:B------:R-:W-:Y:S01]  /*a500*/  FFMA R15, R81, R94, R15 ;  /* 0x0000005e510f7223 */ /* 0x000fe2000000000f */
[C---:B------:R-:W-:Y:S01]  /*a510*/  SHF.L.U32 R119, R123.reuse, 0x10, RZ ;  /* 0x000000107b777819 */ /* 0x040fe200000006ff */
[C---:B------:R-:W-:Y:S01]  /*a520*/  FMUL R19, R78.reuse, R19 ;  /* 0x000000134e137220 */ /* 0x040fe20000400000 */
[----:B------:R-:W-:Y:S01]  /*a530*/  LOP3.LUT R122, R123, 0xffff0000, RZ, 0xc0, !PT ;  /* 0xffff00007b7a7812 */ /* 0x000fe200078ec0ff */
[----:B------:R-:W-:Y:S01]  /*a540*/  FFMA R12, R81, R93, R12 ;  /* 0x0000005d510c7223 */ /* 0x000fe2000000000c */
[----:B------:R-:W-:Y:S01]  /*a550*/  F2FP.BF16.F32.PACK_AB R9, R15, R3 ;  /* 0x000000030f09723e */ /* 0x000fe200000010ff */
[----:B------:R-:W-:Y:S01]  /*a560*/  FMUL R16, R78, R20 ;  /* 0x000000144e107220 */ /* 0x000fe20000400000 */
[C---:B------:R-:W-:Y:S01]  /*a570*/  SHF.L.U32 R121, R128.reuse, 0x10, RZ ;  /* 0x0000001080797819 */ /* 0x040fe200000006ff */
[----:B------:R1:W-:Y:S01]  /*a580*/  STS.128 [R182+UR48+0xc400], R4 ;  /* 0x00c40004b6007988 */ /* 0x0003e20008000c30 */
[C---:B------:R-:W-:Y:S01]  /*a590*/  FFMA R13, R81.reuse, R96, R13 ;  /* 0x00000060510d7223 */ /* 0x040fe2000000000d */
[----:B------:R-:W-:Y:S01]  /*a5a0*/  LOP3.LUT R124, R128, 0xffff0000, RZ, 0xc0, !PT ;  /* 0xffff0000807c7812 */ /* 0x000fe200078ec0ff */
[C---:B------:R-:W-:Y:S01]  /*a5b0*/  FFMA R14, R81.reuse, R95, R14 ;  /* 0x0000005f510e7223 */ /* 0x040fe2000000000e */
[----:B------:R-:W-:Y:S01]  /*a5c0*/  FFMA R19, R81, R98, R19 ;  /* 0x0000006251137223 */ /* 0x000fe20000000013 */
[----:B------:R-:W-:Y:S01]  /*a5d0*/  SHF.L.U32 R123, R129, 0x10, RZ ;  /* 0x00000010817b7819 */ /* 0x000fe200000006ff */
[----:B------:R-:W-:Y:S01]  /*a5e0*/  FFMA R16, R81, R97, R16 ;  /* 0x0000006151107223 */ /* 0x000fe20000000010 */
[----:B------:R-:W-:Y:S01]  /*a5f0*/  F2FP.BF16.F32.PACK_AB R10, R13, R12 ;  /* 0x0000000c0d0a723e */ /* 0x000fe200000010ff */
[C---:B------:R-:W-:Y:S01]  /*a600*/  FMUL R17, R78.reuse, R21 ;  /* 0x000000154e117220 */ /* 0x040fe20000400000 */
[----:B------:R-:W-:Y:S01]  /*a610*/  F2FP.BF16.F32.PACK_AB R11, R19, R14 ;  /* 0x0000000e130b723e */ /* 0x000fe200000010ff */
[C---:B------:R-:W-:Y:S01]  /*a620*/  FMUL R18, R78.reuse, R22 ;  /* 0x000000164e127220 */ /* 0x040fe20000400000 */
[C---:B------:R-:W-:Y:S01]  /*a630*/  FMUL R23, R78.reuse, R23 ;  /* 0x000000174e177220 */ /* 0x040fe20000400000 */
[----:B------:R-:W-:Y:S01]  /*a640*/  FFMA R17, R81, R100, R17 ;  /* 0x0000006451117223 */ /* 0x000fe20000000011 */
[C---:B------:R-:W-:Y:S01]  /*a650*/  FMUL R20, R78.reuse, R24 ;  /* 0x000000184e147220 */ /* 0x040fe20000400000 */
[----:B------:R-:W-:Y:S01]  /*a660*/  LOP3.LUT R126, R129, 0xffff0000, RZ, 0xc0, !PT ;  /* 0xffff0000817e7812 */ /* 0x000fe200078ec0ff */
[----:B------:R1:W-:Y:S01]  /*a670*/  STS.128 [R181+0xc400], R8 ;  /* 0x00c40008b5007388 */ /* 0x0003e20000000c00 */
[----:B------:R-:W-:Y:S01]  /*a680*/  FFMA R18, R81, R99, R18 ;  /* 0x0000006351127223 */ /* 0x000fe20000000012 */
[----:B------:R-:W-:Y:S01]  /*a690*/  F2FP.BF16.F32.PACK_AB R16, R17, R16 ;  /* 0x000000101110723e */ /* 0x000fe200000010ff */
[C---:B------:R-:W-:Y:S01]  /*a6a0*/  FFMA R23, R81.reuse, R102, R23 ;  /* 0x0000006651177223 */ /* 0x040fe20000000017 */
[----:B------:R-:W-:Y:S01]  /*a6b0*/  FFMA R20, R81, R101, R20 ;  /* 0x0000006551147223 */ /* 0x000fe20000000014 */
[----:B------:R-:W-:Y:S01]  /*a6c0*/  FMUL R21, R78, R25 ;  /* 0x000000194e157220 */ /* 0x000fe20000400000 */
[----:B------:R-:W-:Y:S01]  /*a6d0*/  SHF.L.U32 R125, R130, 0x10, RZ ;  /* 0x00000010827d7819 */ /* 0x000fe200000006ff */
[C---:B------:R-:W-:Y:S01]  /*a6e0*/  FMUL R22, R78.reuse, R26 ;  /* 0x0000001a4e167220 */ /* 0x040fe20000400000 */
[----:B------:R-:W-:Y:S01]  /*a6f0*/  F2FP.BF16.F32.PACK_AB R17, R23, R18 ;  /* 0x000000121711723e */ /* 0x000fe200000010ff */
[C---:B------:R-:W-:Y:S01]  /*a700*/  FFMA R21, R81.reuse, R104, R21 ;  /* 0x0000006851157223 */ /* 0x040fe20000000015 */
[----:B------:R-:W-:Y:S01]  /*a710*/  FMUL R27, R78, R27 ;  /* 0x0000001b4e1b7220 */ /* 0x000fe20000400000 */
[----:B------:R-:W-:Y:S01]  /*a720*/  FFMA R22, R81, R103, R22 ;  /* 0x0000006751167223 */ /* 0x000fe20000000016 */
[----:B------:R-:W-:Y:S01]  /*a730*/  LOP3.LUT R128, R130, 0xffff0000, RZ, 0xc0, !PT ;  /* 0xffff000082807812 */ /* 0x000fe200078ec0ff */
[C---:B------:R-:W-:Y:S01]  /*a740*/  FMUL R24, R78.reuse, R28 ;  /* 0x0000001c4e187220 */ /* 0x040fe20000400000 */
[----:B------:R-:W-:Y:S01]  /*a750*/  F2FP.BF16.F32.PACK_AB R18, R21, R20 ;  /* 0x000000141512723e */ /* 0x000fe200000010ff */
[C---:B------:R-:W-:Y:S01]  /*a760*/  FFMA R27, R81.reuse, R106, R27 ;  /* 0x0000006a511b7223 */ /* 0x040fe2000000001b */
[C---:B------:R-:W-:Y:S01]  /*a770*/  FMUL R25, R78.reuse, R29 ;  /* 0x0000001d4e197220 */ /* 0x040fe20000400000 */
[----:B------:R-:W-:Y:S01]  /*a780*/  FFMA R24, R81, R105, R24 ;  /* 0x0000006951187223 */ /* 0x000fe20000000018 */
[----:B------:R-:W-:Y:S01]  /*a790*/  SHF.L.U32 R127, R131, 0x10, RZ ;  /* 0x00000010837f7819 */ /* 0x000fe200000006ff */
[C---:B------:R-:W-:Y:S01]  /*a7a0*/  FMUL R26, R78.reuse, R30 ;  /* 0x0000001e4e1a7220 */ /* 0x040fe20000400000 */
[----:B------:R-:W-:Y:S01]  /*a7b0*/  F2FP.BF16.F32.PACK_AB R19, R27, R22 ;  /* 0x000000161b13723e */ /* 0x000fe200000010ff */
[C---:B------:R-:W-:Y:S01]  /*a7c0*/  FFMA R25, R81.reuse, R108, R25 ;  /* 0x0000006c51197223 */ /* 0x040fe20000000019 */
[C---:B------:R-:W-:Y:S01]  /*a7d0*/  FMUL R31, R78.reuse, R31 ;  /* 0x0000001f4e1f7220 */ /* 0x040fe20000400000 */
[----:B------:R-:W-:Y:S01]  /*a7e0*/  FFMA R26, R81, R107, R26 ;  /* 0x0000006b511a7223 */ /* 0x000fe2000000001a */
[----:B------:R-:W-:Y:S01]  /*a7f0*/  LOP3.LUT R130, R131, 0xffff0000, RZ, 0xc0, !PT ;  /* 0xffff000083827812 */ /* 0x000fe200078ec0ff */
[----:B------:R1:W-:Y:S01]  /*a800*/  STS.128 [R180+0xc400], R16 ;  /* 0x00c40010b4007388 */ /* 0x0003e20000000c00 */
[----:B------:R-:W-:Y:S01]  /*a810*/  F2FP.BF16.F32.PACK_AB R24, R25, R24 ;  /* 0x000000181918723e */ /* 0x000fe200000010ff */
[C---:B------:R-:W-:Y:S01]  /*a820*/  FFMA R31, R81.reuse, R110, R31 ;  /* 0x0000006e511f7223 */ /* 0x040fe2000000001f */
[C---:B------:R-:W-:Y:S01]  /*a830*/  FMUL R28, R78.reuse, R32 ;  /* 0x000000204e1c7220 */ /* 0x040fe20000400000 */
[C---:B------:R-:W-:Y:S01]  /*a840*/  FMUL R29, R78.reuse, R33 ;  /* 0x000000214e1d7220 */ /* 0x040fe20000400000 */
[----:B------:R-:W-:Y:S01]  /*a850*/  FMUL R30, R78, R34 ;  /* 0x000000224e1e7220 */ /* 0x000fe20000400000 */
[----:B------:R-:W-:Y:S01]  /*a860*/  SHF.L.U32 R129, R136, 0x10, RZ ;  /* 0x0000001088817819 */ /* 0x000fe200000006ff */
[----:B------:R-:W-:Y:S01]  /*a870*/  FFMA R28, R81, R109, R28 ;  /* 0x0000006d511c7223 */ /* 0x000fe2000000001c */
[----:B------:R-:W-:Y:S01]  /*a880*/  F2FP.BF16.F32.PACK_AB R25, R31, R26 ;  /* 0x0000001a1f19723e */ /* 0x000fe200000010ff */
[C---:B------:R-:W-:Y:S01]  /*a890*/  FFMA R29, R81.reuse, R112, R29 ;  /* 0x00000070511d7223 */ /* 0x040fe2000000001d */
[----:B------:R-:W-:Y:S01]  /*a8a0*/  FFMA R30, R81, R111, R30 ;  /* 0x0000006f511e7223 */ /* 0x000fe2000000001e */
[----:B------:R-:W-:Y:S01]  /*a8b0*/  FMUL R35, R78, R35 ;  /* 0x000000234e237220 */ /* 0x000fe20000400000 */
        /* <DEDUP_REMOVED lines=34> */
[----:B------:R-:W-:Y:S01]  /*aae0*/  FFMA R41, R81, R124, R41 ;  /* 0x0000007c51297223 */ /* 0x000fe20000000029 */
[C---:B------:R-:W-:Y:S01]  /*aaf0*/  FMUL R47, R78.reuse, R47 ;  /* 0x0000002f4e2f7220 */ /* 0x040fe20000400000 */
[C---:B------:R-:W-:Y:S01]  /*ab00*/  FMUL R44, R78.reuse, R48 ;  /* 0x000000304e2c7220 */ /* 0x040fe20000400000 */
[----:B------:R-:W-:Y:S01]  /*ab10*/  FMUL R45, R78, R49 ;  /* 0x000000314e2d7220 */ /* 0x000fe20000400000 */
[----:B------:R1:W-:Y:S01]  /*ab20*/  STS.128 [R177+0xc400], R32 ;  /* 0x00c40020b1007388 */ /* 0x0003e20000000c00 */
[----:B------:R-:W-:Y:S01]  /*ab30*/  LOP3.LUT R138, R139, 0xffff0000, RZ, 0xc0, !PT ;  /* 0xffff00008b8a7812 */ /* 0x000fe200078ec0ff */
[----:B------:R-:W-:Y:S01]  /*ab40*/  FFMA R42, R81, R123, R42 ;  /* 0x0000007b512a7223 */ /* 0x000fe2000000002a */
[----:B------:R-:W-:Y:S01]  /*ab50*/  F2FP.BF16.F32.PACK_AB R40, R41, R40 ;  /* 0x000000282928723e */ /* 0x000fe200000010ff */
[C---:B------:R-:W-:Y:S01]  /*ab60*/  FFMA R47, R81.reuse, R126, R47 ;  /* 0x0000007e512f7223 */ /* 0x040fe2000000002f */
[C---:B------:R-:W-:Y:S01]  /*ab70*/  FFMA R44, R81.reuse, R125, R44 ;  /* 0x0000007d512c7223 */ /* 0x040fe2000000002c */
[----:B------:R-:W-:Y:S01]  /*ab80*/  SHF.L.U32 R137, R144, 0x10, RZ ;  /* 0x0000001090897819 */ /* 0x000fe200000006ff */
[C---:B------:R-:W-:Y:S01]  /*ab90*/  FFMA R45, R81.reuse, R128, R45 ;  /* 0x00000080512d7223 */ /* 0x040fe2000000002d */
[C---:B------:R-:W-:Y:S01]  /*aba0*/  FMUL R46, R78.reuse, R50 ;  /* 0x000000324e2e7220 */ /* 0x040fe20000400000 */
[C---:B------:R-:W-:Y:S01]  /*abb0*/  FMUL R51, R78.reuse, R51 ;  /* 0x000000334e337220 */ /* 0x040fe20000400000 */
[C---:B------:R-:W-:Y:S01]  /*abc0*/  FMUL R48, R78.reuse, R52 ;  /* 0x000000344e307220 */ /* 0x040fe20000400000 */
[C---:B------:R-:W-:Y:S01]  /*abd0*/  FMUL R49, R78.reuse, R53 ;  /* 0x000000354e317220 */ /* 0x040fe20000400000 */
[C---:B------:R-:W-:Y:S01]  /*abe0*/  FFMA R46, R81.reuse, R127, R46 ;  /* 0x0000007f512e7223 */ /* 0x040fe2000000002e */
[C---:B------:R-:W-:Y:S01]  /*abf0*/  FMUL R50, R78.reuse, R54 ;  /* 0x000000364e327220 */ /* 0x040fe20000400000 */
[C---:B------:R-:W-:Y:S01]  /*ac00*/  FFMA R51, R81.reuse, R130, R51 ;  /* 0x0000008251337223 */ /* 0x040fe20000000033 */
[C---:B------:R-:W-:Y:S01]  /*ac10*/  FMUL R55, R78.reuse, R55 ;  /* 0x000000374e377220 */ /* 0x040fe20000400000 */
[C---:B------:R-:W-:Y:S01]  /*ac20*/  FFMA R48, R81.reuse, R129, R48 ;  /* 0x0000008151307223 */ /* 0x040fe20000000030 */
[C---:B------:R-:W-:Y:S01]  /*ac30*/  FMUL R52, R78.reuse, R56 ;  /* 0x000000384e347220 */ /* 0x040fe20000400000 */
[C---:B------:R-:W-:Y:S01]  /*ac40*/  FFMA R49, R81.reuse, R132, R49 ;  /* 0x0000008451317223 */ /* 0x040fe20000000031 */
[C---:B------:R-:W-:Y:S01]  /*ac50*/  FMUL R53, R78.reuse, R57 ;  /* 0x000000394e357220 */ /* 0x040fe20000400000 */
[----:B------:R-:W-:Y:S01]  /*ac60*/  FFMA R50, R81, R131, R50 ;  /* 0x0000008351327223 */ /* 0x000fe20000000032 */
[C---:B------:R-:W-:Y:S01]  /*ac70*/  FMUL R54, R78.reuse, R58 ;  /* 0x0000003a4e367220 */ /* 0x040fe20000400000 */
[----:B------:R-:W-:Y:S01]  /*ac80*/  F2FP.BF16.F32.PACK_AB R41, R47, R42 ;  /* 0x0000002a2f29723e */ /* 0x000fe200000010ff */
[----:B------:R-:W-:Y:S01]  /*ac90*/  FFMA R55, R81, R134, R55 ;  /* 0x0000008651377223 */ /* 0x000fe20000000037 */
[C---:B------:R-:W-:Y:S01]  /*aca0*/  FMUL R59, R78.reuse, R59 ;  /* 0x0000003b4e3b7220 */ /* 0x040fe20000400000 */
[----:B------:R-:W-:Y:S01]  /*acb0*/  F2FP.BF16.F32.PACK_AB R42, R45, R44 ;  /* 0x0000002c2d2a723e */ /* 0x000fe200000010ff */
[----:B------:R-:W-:Y:S01]  /*acc0*/  FFMA R52, R81, R133, R52 ;  /* 0x0000008551347223 */ /* 0x000fe20000000034 */
[----:B------:R-:W-:Y:S01]  /*acd0*/  F2FP.BF16.F32.PACK_AB R43, R51, R46 ;  /* 0x0000002e332b723e */ /* 0x000fe200000010ff */
[----:B------:R-:W-:Y:S01]  /*ace0*/  FMUL R56, R78, R60 ;  /* 0x0000003c4e387220 */ /* 0x000fe20000400000 */
[----:B------:R-:W-:Y:S01]  /*acf0*/  LOP3.LUT R140, R144, 0xffff0000, RZ, 0xc0, !PT ;  /* 0xffff0000908c7812 */ /* 0x000fe200078ec0ff */
[----:B------:R-:W-:Y:S01]  /*ad00*/  FFMA R53, R81, R136, R53 ;  /* 0x0000008851357223 */ /* 0x000fe20000000035 */
[----:B------:R-:W-:Y:S01]  /*ad10*/  SHF.L.U32 R139, R145, 0x10, RZ ;  /* 0x00000010918b7819 */ /* 0x000fe200000006ff */
[----:B------:R1:W-:Y:S01]  /*ad20*/  STS.128 [R176+0xc400], R40 ;  /* 0x00c40028b0007388 */ /* 0x0003e20000000c00 */
[C---:B------:R-:W-:Y:S01]  /*ad30*/  FMUL R57, R78.reuse, R61 ;  /* 0x0000003d4e397220 */ /* 0x040fe20000400000 */
[----:B------:R-:W-:Y:S01]  /*ad40*/  FFMA R54, R81, R135, R54 ;  /* 0x0000008751367223 */ /* 0x000fe20000000036 */
[----:B------:R-:W-:Y:S01]  /*ad50*/  LOP3.LUT R142, R145, 0xffff0000, RZ, 0xc0, !PT ;  /* 0xffff0000918e7812 */ /* 0x000fe200078ec0ff */
[----:B------:R-:W-:Y:S01]  /*ad60*/  FMUL R58, R78, R62 ;  /* 0x0000003e4e3a7220 */ /* 0x000fe20000400000 */
[C---:B------:R-:W-:Y:S01]  /*ad70*/  FFMA R59, R81.reuse, R138, R59 ;  /* 0x0000008a513b7223 */ /* 0x040fe2000000003b */
[----:B------:R-:W-:Y:S01]  /*ad80*/  SHF.L.U32 R141, R146, 0x10, RZ ;  /* 0x00000010928d7819 */ /* 0x000fe200000006ff */
[----:B------:R-:W-:Y:S01]  /*ad90*/  FMUL R63, R78, R63 ;  /* 0x0000003f4e3f7220 */ /* 0x000fe20000400000 */
        /* <DEDUP_REMOVED lines=9> */
[C---:B------:R-:W-:Y:S01]  /*ae30*/  FMUL R62, R78.reuse, R66 ;  /* 0x000000424e3e7220 */ /* 0x040fe20000400000 */
[----:B------:R-:W-:Y:S01]  /*ae40*/  F2FP.BF16.F32.PACK_AB R49, R55, R50 ;  /* 0x000000323731723e */ /* 0x000fe200000010ff */
[----:B------:R-:W-:Y:S01]  /*ae50*/  FFMA R63, R81, R142, R63 ;  /* 0x0000008e513f7223 */ /* 0x000fe2000000003f */
[----:B------:R-:W-:Y:S01]  /*ae60*/  FMUL R67, R78, R67 ;  /* 0x000000434e437220 */ /* 0x000fe20000400000 */
[----:B------:R-:W-:Y:S01]  /*ae70*/  F2FP.BF16.F32.PACK_AB R50, R53, R52 ;  /* 0x000000343532723e */ /* 0x000fe200000010ff */
[----:B------:R-:W-:Y:S01]  /*ae80*/  FFMA R60, R81, R141, R60 ;  /* 0x0000008d513c7223 */ /* 0x000fe2000000003c */
[----:B------:R-:W-:Y:S01]  /*ae90*/  F2FP.BF16.F32.PACK_AB R51, R59, R54 ;  /* 0x000000363b33723e */ /* 0x000fe200000010ff */
[C---:B------:R-:W-:Y:S01]  /*aea0*/  FFMA R61, R81.reuse, R144, R61 ;  /* 0x00000090513d7223 */ /* 0x040fe2000000003d */
[C---:B------:R-:W-:Y:S01]  /*aeb0*/  FFMA R62, R81.reuse, R143, R62 ;  /* 0x0000008f513e7223 */ /* 0x040fe2000000003e */
[----:B------:R-:W-:Y:S01]  /*aec0*/  FFMA R67, R81, R146, R67 ;  /* 0x0000009251437223 */ /* 0x000fe20000000043 */
[----:B------:R-:W-:Y:S01]  /*aed0*/  F2FP.BF16.F32.PACK_AB R56, R57, R56 ;  /* 0x000000383938723e */ /* 0x000fe200000010ff */
[----:B------:R1:W-:Y:S01]  /*aee0*/  STS.128 [R175+0xc400], R48 ;  /* 0x00c40030af007388 */ /* 0x0003e20000000c00 */
[----:B------:R-:W-:Y:S02]  /*aef0*/  F2FP.BF16.F32.PACK_AB R57, R63, R58 ;  /* 0x0000003a3f39723e */ /* 0x000fe400000010ff */
        /* <DEDUP_REMOVED lines=20> */
.L_x_141:
[----:B------:R-:W-:Y:S05]  /*b040*/  BSYNC.RECONVERGENT B0 ;  /* 0x0000000000007941 */ /* 0x000fea0003800200 */
.L_x_140:
[----:B------:R-:W-:Y:S01]  /*b050*/  BAR.SYNC.DEFER_BLOCKING 0x1, 0x80 ;  /* 0x0042000000007b1d */ /* 0x000fe20000010000 */
[----:B------:R-:W-:Y:S01]  /*b060*/  UISETP.NE.AND UP0, UPT, UR49, -0x4, UPT ;  /* 0xfffffffc3100788c */ /* 0x000fe2000bf05270 */
[----:B------:R-:W-:Y:S08]  /*b070*/  IADD3 R76, PT, PT, R76, 0x1, RZ ;  /* 0x000000014c4c7810 */ /* 0x000ff00007ffe0ff */
[----:B------:R-:W-:Y:S05]  /*b080*/  BRA.U !UP0, `(.L_x_142) ;  /* 0x0000000108287547 */ /* 0x000fea000b800000 */
[----:B------:R-:W-:Y:S01]  /*b090*/  ISETP.NE.AND P0, PT, R179, RZ, PT ;  /* 0x000000ffb300720c */ /* 0x000fe20003f05270 */
[----:B------:R-:W-:Y:S01]  /*b0a0*/  IMAD.U32 R3, RZ, RZ, UR51 ;  /* 0x00000033ff037e24 */ /* 0x000fe2000f8e00ff */
[----:B------:R-:W-:Y:S01]  /*b0b0*/  UIADD3 UR51, UPT, UPT, UR51, 0x1, URZ ;  /* 0x0000000133337890 */ /* 0x000fe2000fffe0ff */
[----:B------:R-:W-:Y:S03]  /*b0c0*/  IMAD.U32 R0, RZ, RZ, UR37 ;  /* 0x00000025ff007e24 */ /* 0x000fe6000f8e00ff */
[----:B------:R-:W-:Y:S04]  /*b0d0*/  UISETP.NE.AND UP0, UPT, UR51, 0x4, UPT ;  /* 0x000000043300788c */ /* 0x000fe8000bf05270 */
[----:B------:R-:W-:Y:S03]  /*b0e0*/  USEL UR51, UR51, URZ, UP0 ;  /* 0x000000ff33337287 */ /* 0x000fe60008000000 */
[----:B------:R-:W-:Y:S05]  /*b0f0*/  @P0 LEA R3, R3, UR48, 0x3 ;  /* 0x0000003003030c11 */ /* 0x000fea000f8e18ff */
[----:B------:R-:W-:Y:S05]  /*b100*/  @P0 VIADD R3, R3, 0x70 ;  /* 0x0000007003030836 */ /* 0x000fea0000000000 */
[----:B------:R-:W-:Y:S04]  /*b110*/  @P0 PRMT R0, R0, 0x654, R3 ;  /* 0x0000065400000816 */ /* 0x000fe80000000003 */
[----:B------:R2:W-:Y:S03]  /*b120*/  @P0 SYNCS.ARRIVE.TRANS64.RED.A1T0 RZ, [R0+URZ], RZ ;  /* 0x000000ff00ff09a7 */ /* 0x0005e600081004ff */
.L_x_142:
[----:B------:R-:W-:Y:S01]  /*b130*/  ISETP.NE.AND P2, PT, R171, RZ, PT ;  /* 0x000000ffab00720c */ /* 0x000fe20003f45270 */
[----:B------:R-:W-:Y:S01]  /*b140*/  UIADD3 UR49, UPT, UPT, UR49, 0x4, URZ ;  /* 0x0000000431317890 */ /* 0x000fe2000fffe0ff */
[----:B------:R-:W-:Y:S01]  /*b150*/  ISETP.NE.AND P0, PT, R173, 0x2, PT ;  /* 0x00000002ad00780c */ /* 0x000fe20003f05270 */
[----:B------:R-:W-:Y:S01]  /*b160*/  IMAD.IADD R20, R75, 0x1, R154 ;  /* 0x000000014b147824 */ /* 0x000fe200078e029a */
[----:B------:R-:W-:Y:S01]  /*b170*/  ISETP.NE.AND P1, PT, R76, 0x2, PT ;  /* 0x000000024c00780c */ /* 0x000fe20003f25270 */
[----:B------:R-:W-:Y:S01]  /*b180*/  IMAD.IADD R21, R77, 0x1, R156 ;  /* 0x000000014d157824 */ /* 0x000fe200078e029c */
[----:B--2---:R-:W-:Y:S02]  /*b190*/  SEL R0, RZ, 0x1, P0 ;  /* 0x00000001ff007807 */ /* 0x004fe40000000000 */
[----:B------:R-:W-:Y:S02]  /*b1a0*/  SEL R3, RZ, 0x1, P1 ;  /* 0x00000001ff037807 */ /* 0x000fe40000800000 */
[----:B------:R-:W-:Y:S02]  /*b1b0*/  LOP3.LUT R165, R165, R0, RZ, 0x3c, !PT ;  /* 0x00000000a5a57212 */ /* 0x000fe400078e3cff */
[----:B------:R-:W-:Y:S02]  /*b1c0*/  LOP3.LUT R166, R166, R3, RZ, 0x3c, !PT ;  /* 0x00000003a6a67212 */ /* 0x000fe400078e3cff */
[----:B------:R-:W-:Y:S02]  /*b1d0*/  @P2 R2UR UR36, R164 ;  /* 0x00000000a42422ca */ /* 0x000fe400000e0000 */
[----:B------:R-:W-:Y:S02]  /*b1e0*/  SEL R173, R173, RZ, P0 ;  /* 0x000000ffadad7207 */ /* 0x000fe40000000000 */
[----:B------:R-:W-:Y:S01]  /*b1f0*/  SEL R76, R76, RZ, P1 ;  /* 0x000000ff4c4c7207 */ /* 0x000fe20000800000 */
[----:B------:R-:W-:Y:S10]  /*b200*/  @P2 BRA `(.L_x_143) ;  /* 0xffffffa000282947 */ /* 0x000ff4000383ffff */
[----:B------:R-:W-:-:S09]  /*b210*/  UISETP.NE.AND UP0, UPT, UR50, URZ, UPT ;  /* 0x000000ff3200728c */ /* 0x000fd2000bf05270 */
[----:B------:R-:W-:Y:S05]  /*b220*/  BRA.U !UP0, `(.L_x_144) ;  /* 0x0000000108487547 */ /* 0x000fea000b800000 */
[----:B------:R-:W2:Y:S02]  /*b230*/  LDCU.64 UR4, c[0x0][0x890] ;  /* 0x00011200ff0477ac */ /* 0x000ea40008000a00 */
[----:B--2---:R-:W-:-:S04]  /*b240*/  UISETP.NE.U32.AND UP0, UPT, UR4, URZ, UPT ;  /* 0x000000ff0400728c */ /* 0x004fc8000bf05070 */
[----:B------:R-:W-:-:S09]  /*b250*/  UISETP.NE.AND.EX UP0, UPT, UR5, URZ, UPT, UP0 ;  /* 0x000000ff0500728c */ /* 0x000fd2000bf05300 */
[----:B------:R-:W-:Y:S05]  /*b260*/  BRA.U UP0, `(.L_x_145) ;  /* 0x00000001000c7547 */ /* 0x000fea000b800000 */
[----:B------:R-:W-:-:S13]  /*b270*/  FSETP.NEU.AND P0, PT, R81, RZ, PT ;  /* 0x000000ff5100720b */ /* 0x000fda0003f0d000 */
[----:B------:R-:W-:Y:S05]  /*b280*/  @!P0 EXIT ;  /* 0x000000000000894d */ /* 0x000fea0003800000 */
[----:B------:R-:W-:Y:S05]  /*b290*/  BRA `(.L_x_144) ;  /* 0x00000000002c7947 */ /* 0x000fea0003800000 */
.L_x_145:
[----:B------:R-:W-:Y:S01]  /*b2a0*/  ISETP.NE.AND P0, PT, R172, RZ, PT ;  /* 0x000000ffac00720c */ /* 0x000fe20003f05270 */
[----:B------:R-:W-:-:S12]  /*b2b0*/  BSSY.RECONVERGENT B0, `(.L_x_144) ;  /* 0x0000009000007945 */ /* 0x000fd80003800200 */
[----:B------:R-:W-:Y:S05]  /*b2c0*/  @P0 BRA `(.L_x_146) ;  /* 0x0000000000140947 */ /* 0x000fea0003800000 */
[----:B------:R-:W2:Y:S02]  /*b2d0*/  LDCU.64 UR4, c[0x0][0x888] ;  /* 0x00011100ff0477ac */ /* 0x000ea40008000a00 */
[----:B--2---:R-:W-:-:S04]  /*b2e0*/  ISETP.NE.U32.AND P0, PT, RZ, UR4, PT ;  /* 0x00000004ff007c0c */ /* 0x004fc8000bf05070 */
[----:B------:R-:W-:-:S13]  /*b2f0*/  ISETP.NE.AND.EX P0, PT, RZ, UR5, PT, P0 ;  /* 0x00000005ff007c0c */ /* 0x000fda000bf05300 */
[----:B------:R-:W-:Y:S05]  /*b300*/  @!P0 EXIT ;  /* 0x000000000000894d */ /* 0x000fea0003800000 */
[----:B------:R-:W-:Y:S05]  /*b310*/  BRA `(.L_x_147) ;  /* 0x0000000000087947 */ /* 0x000fea0003800000 */
.L_x_146:
[----:B------:R-:W-:-:S13]  /*b320*/  FSETP.NEU.AND P0, PT, R81, RZ, PT ;  /* 0x000000ff5100720b */ /* 0x000fda0003f0d000 */
[----:B------:R-:W-:Y:S05]  /*b330*/  @!P0 EXIT ;  /* 0x000000000000894d */ /* 0x000fea0003800000 */
.L_x_147:
[----:B------:R-:W-:Y:S05]  /*b340*/  BSYNC.RECONVERGENT B0 ;  /* 0x0000000000007941 */ /* 0x000fea0003800200 */
.L_x_144:
[----:B------:R-:W-:Y:S01]  /*b350*/  ULEA UR4, UR51, UR48, 0x3 ;  /* 0x0000003033047291 */ /* 0x000fe2000f8e18ff */
[----:B------:R-:W-:-:S04]  /*b360*/  DEPBAR.LE SB0, 0x0 ;  /* 0x000080000000791a */ /* 0x000fc80000000000 */
[----:B------:R-:W-:-:S04]  /*b370*/  UIADD3 UR4, UPT, UPT, UR4, 0x70, URZ ;  /* 0x0000007004047890 */ /* 0x000fc8000fffe0ff */
[----:B------:R-:W-:-:S09]  /*b380*/  UPRMT UR4, UR37, 0x654, UR4 ;  /* 0x0000065425047896 */ /* 0x000fd20008000004 */
[----:B------:R-:W-:Y:S01]  /*b390*/  SYNCS.ARRIVE.TRANS64.RED.A1T0 RZ, [UR4], RZ ;  /* 0x000000ffffff79a7 */ /* 0x000fe20008100404 */
[----:B------:R-:W-:Y:S05]  /*b3a0*/  EXIT ;  /* 0x000000000000794d */ /* 0x000fea0003800000 */
.L_x_24:
[----:B--2---:R2:W4:Y:S02]  /*b3b0*/  SYNCS.PHASECHK.TRANS64.TRYWAIT P0, [R3+URZ+0xf0], R2 ;  /* 0x0000f002030075a7 */ /* 0x00452400080011ff */
[----:B----4-:R-:W-:Y:S05]  /*b3c0*/  @!P0 NANOSLEEP.SYNCS 0x989680 ;  /* 0x009896800000895d */ /* 0x010fea0003900000 */
[----:B------:R-:W4:Y:S02]  /*b3d0*/  @!P0 SYNCS.PHASECHK.TRANS64 P0, [R3+URZ+0xf0], R2 ;  /* 0x0000f002030085a7 */ /* 0x000f2400080010ff */
[----:B----4-:R-:W-:Y:S05]  /*b3e0*/  @!P0 BRA `(.L_x_24) ;  /* 0xfffffffc00f08947 */ /* 0x010fea000383ffff */
[----:B------:R-:W-:Y:S05]  /*b3f0*/  BRA `(.L_x_148) ;  /* 0xffffff6000fc7947 */ /* 0x000fea000383ffff */
.L_x_27:
[----:B-1----:R-:W-:-:S07]  /*b400*/  MOV R2, UR33 ;  /* 0x0000002100027c02 */ /* 0x002fce0008000f00 */
.L_x_149:
[----:B-1----:R1:W2:Y:S02]  /*b410*/  SYNCS.PHASECHK.TRANS64.TRYWAIT P0, [R2+URZ+0x28], R5 ;  /* 0x00002805020075a7 */ /* 0x0022a400080011ff */
[----:B--2---:R-:W-:Y:S05]  /*b420*/  @!P0 NANOSLEEP.SYNCS 0x989680 ;  /* 0x009896800000895d */ /* 0x004fea0003900000 */
[----:B------:R-:W2:Y:S02]  /*b430*/  @!P0 SYNCS.PHASECHK.TRANS64 P0, [R2+URZ+0x28], R5 ;  /* 0x00002805020085a7 */ /* 0x000ea400080010ff */
[----:B--2---:R-:W-:Y:S05]  /*b440*/  @!P0 BRA `(.L_x_149) ;  /* 0xfffffffc00f08947 */ /* 0x004fea000383ffff */
[----:B------:R-:W-:Y:S05]  /*b450*/  BRA `(.L_x_26) ;  /* 0xffffff6400607947 */ /* 0x000fea000383ffff */
.L_x_34:
[----:B-1----:R-:W-:-:S07]  /*b460*/  MOV R2, UR17 ;  /* 0x0000001100027c02 */ /* 0x002fce0008000f00 */
.L_x_150:
[----:B-1----:R1:W2:Y:S02]  /*b470*/  SYNCS.PHASECHK.TRANS64.TRYWAIT P0, [R2+URZ+0x28], R5 ;  /* 0x00002805020075a7 */ /* 0x0022a400080011ff */
[----:B--2---:R-:W-:Y:S05]  /*b480*/  @!P0 NANOSLEEP.SYNCS 0x989680 ;  /* 0x009896800000895d */ /* 0x004fea0003900000 */
[----:B------:R-:W2:Y:S02]  /*b490*/  @!P0 SYNCS.PHASECHK.TRANS64 P0, [R2+URZ+0x28], R5 ;  /* 0x00002805020085a7 */ /* 0x000ea400080010ff */
[----:B--2---:R-:W-:Y:S05]  /*b4a0*/  @!P0 BRA `(.L_x_150) ;  /* 0xfffffffc00f08947 */ /* 0x004fea000383ffff */
[----:B------:R-:W-:Y:S05]  /*b4b0*/  BRA `(.L_x_33) ;  /* 0xffffff6800187947 */ /* 0x000fea000383ffff */
.L_x_39:
[----:B-1----:R1:W2:Y:S02]  /*b4c0*/  SYNCS.PHASECHK.TRANS64.TRYWAIT P0, [R2+URZ+0xa0], R3 ;  /* 0x0000a003020075a7 */ /* 0x0022a400080011ff */
[----:B--2---:R-:W-:Y:S05]  /*b4d0*/  @!P0 NANOSLEEP.SYNCS 0x989680 ;  /* 0x009896800000895d */ /* 0x004fea0003900000 */
[----:B------:R-:W2:Y:S02]  /*b4e0*/  @!P0 SYNCS.PHASECHK.TRANS64 P0, [R2+URZ+0xa0], R3 ;  /* 0x0000a003020085a7 */ /* 0x000ea400080010ff */
[----:B--2---:R-:W-:Y:S05]  /*b4f0*/  @!P0 BRA `(.L_x_39) ;  /* 0xfffffffc00f08947 */ /* 0x004fea000383ffff */
[----:B------:R-:W-:Y:S05]  /*b500*/  BRA `(.L_x_151) ;  /* 0xffffff6800b87947 */ /* 0x000fea000383ffff */
.L_x_43:
[----:B---3--:R-:W-:-:S07]  /*b510*/  MOV R0, UR4 ;  /* 0x0000000400007c02 */ /* 0x008fce0008000f00 */
.L_x_152:
[----:B-1----:R1:W2:Y:S02]  /*b520*/  SYNCS.PHASECHK.TRANS64.TRYWAIT P0, [R0+URZ], R3 ;  /* 0x00000003000075a7 */ /* 0x0022a400080011ff */
[----:B--2---:R-:W-:Y:S05]  /*b530*/  @!P0 NANOSLEEP.SYNCS 0x989680 ;  /* 0x009896800000895d */ /* 0x004fea0003900000 */
[----:B------:R-:W2:Y:S02]  /*b540*/  @!P0 SYNCS.PHASECHK.TRANS64 P0, [R0+URZ], R3 ;  /* 0x00000003000085a7 */ /* 0x000ea400080010ff */
[----:B--2---:R-:W-:Y:S05]  /*b550*/  @!P0 BRA `(.L_x_152) ;  /* 0xfffffffc00f08947 */ /* 0x004fea000383ffff */
[----:B------:R-:W-:Y:S05]  /*b560*/  BRA `(.L_x_153) ;  /* 0xffffff7000287947 */ /* 0x000fea000383ffff */
.L_x_44:
[----:B---3--:R-:W-:-:S07]  /*b570*/  MOV R0, UR4 ;  /* 0x0000000400007c02 */ /* 0x008fce0008000f00 */
.L_x_154:
[----:B-1----:R1:W2:Y:S02]  /*b580*/  SYNCS.PHASECHK.TRANS64.TRYWAIT P0, [R0+URZ], R3 ;  /* 0x00000003000075a7 */ /* 0x0022a400080011ff */
[----:B--2---:R-:W-:Y:S05]  /*b590*/  @!P0 NANOSLEEP.SYNCS 0x989680 ;  /* 0x009896800000895d */ /* 0x004fea0003900000 */
[----:B------:R-:W2:Y:S02]  /*b5a0*/  @!P0 SYNCS.PHASECHK.TRANS64 P0, [R0+URZ], R3 ;  /* 0x00000003000085a7 */ /* 0x000ea400080010ff */
[----:B--2---:R-:W-:Y:S05]  /*b5b0*/  @!P0 BRA `(.L_x_154) ;  /* 0xfffffffc00f08947 */ /* 0x004fea000383ffff */
[----:B------:R-:W-:Y:S05]  /*b5c0*/  BRA `(.L_x_155) ;  /* 0xffffff7000347947 */ /* 0x000fea000383ffff */
.L_x_45:
[----:B---3--:R-:W-:-:S07]  /*b5d0*/  MOV R0, UR4 ;  /* 0x0000000400007c02 */ /* 0x008fce0008000f00 */
.L_x_156:
[----:B-1----:R1:W2:Y:S02]  /*b5e0*/  SYNCS.PHASECHK.TRANS64.TRYWAIT P0, [R0+URZ], R3 ;  /* 0x00000003000075a7 */ /* 0x0022a400080011ff */
[----:B--2---:R-:W-:Y:S05]  /*b5f0*/  @!P0 NANOSLEEP.SYNCS 0x989680 ;  /* 0x009896800000895d */ /* 0x004fea0003900000 */
[----:B------:R-:W2:Y:S02]  /*b600*/  @!P0 SYNCS.PHASECHK.TRANS64 P0, [R0+URZ], R3 ;  /* 0x00000003000085a7 */ /* 0x000ea400080010ff */
[----:B--2---:R-:W-:Y:S05]  /*b610*/  @!P0 BRA `(.L_x_156) ;  /* 0xfffffffc00f08947 */ /* 0x004fea000383ffff */
[----:B------:R-:W-:Y:S05]  /*b620*/  BRA `(.L_x_157) ;  /* 0xffffff7000407947 */ /* 0x000fea000383ffff */
.L_x_46:
[----:B---3--:R-:W-:-:S07]  /*b630*/  MOV R0, UR4 ;  /* 0x0000000400007c02 */ /* 0x008fce0008000f00 */
.L_x_158:
[----:B-1----:R1:W2:Y:S02]  /*b640*/  SYNCS.PHASECHK.TRANS64.TRYWAIT P0, [R0+URZ], R3 ;  /* 0x00000003000075a7 */ /* 0x0022a400080011ff */
[----:B--2---:R-:W-:Y:S05]  /*b650*/  @!P0 NANOSLEEP.SYNCS 0x989680 ;  /* 0x009896800000895d */ /* 0x004fea0003900000 */
[----:B------:R-:W2:Y:S02]  /*b660*/  @!P0 SYNCS.PHASECHK.TRANS64 P0, [R0+URZ], R3 ;  /* 0x00000003000085a7 */ /* 0x000ea400080010ff */
[----:B--2---:R-:W-:Y:S05]  /*b670*/  @!P0 BRA `(.L_x_158) ;  /* 0xfffffffc00f08947 */ /* 0x004fea000383ffff */
[----:B------:R-:W-:Y:S05]  /*b680*/  BRA `(.L_x_159) ;  /* 0xffffff70004c7947 */ /* 0x000fea000383ffff */
.L_x_49:
[----:B-1----:R1:W2:Y:S02]  /*b690*/  SYNCS.PHASECHK.TRANS64.TRYWAIT P0, [R0+URZ+0xe0], R5 ;  /* 0x0000e005000075a7 */ /* 0x0022a400080011ff */
[----:B--2---:R-:W-:Y:S05]  /*b6a0*/  @!P0 NANOSLEEP.SYNCS 0x989680 ;  /* 0x009896800000895d */ /* 0x004fea0003900000 */
[----:B------:R-:W2:Y:S02]  /*b6b0*/  @!P0 SYNCS.PHASECHK.TRANS64 P0, [R0+URZ+0xe0], R5 ;  /* 0x0000e005000085a7 */ /* 0x000ea400080010ff */
[----:B--2---:R-:W-:Y:S05]  /*b6c0*/  @!P0 BRA `(.L_x_49) ;  /* 0xfffffffc00f08947 */ /* 0x004fea000383ffff */
[----:B------:R-:W-:Y:S05]  /*b6d0*/  BRA `(.L_x_160) ;  /* 0xffffff7000ac7947 */ /* 0x000fea000383ffff */
.L_x_50:
[----:B------:R-:W-:-:S07]  /*b6e0*/  MOV R0, UR5 ;  /* 0x0000000500007c02 */ /* 0x000fce0008000f00 */
.L_x_161:
[----:B-1----:R1:W2:Y:S02]  /*b6f0*/  SYNCS.PHASECHK.TRANS64.TRYWAIT P0, [R0+URZ+0xb0], R7 ;  /* 0x0000b007000075a7 */ /* 0x0022a400080011ff */
[----:B--2---:R-:W-:Y:S05]  /*b700*/  @!P0 NANOSLEEP.SYNCS 0x989680 ;  /* 0x009896800000895d */ /* 0x004fea0003900000 */
[----:B------:R-:W2:Y:S02]  /*b710*/  @!P0 SYNCS.PHASECHK.TRANS64 P0, [R0+URZ+0xb0], R7 ;  /* 0x0000b007000085a7 */ /* 0x000ea400080010ff */
[----:B--2---:R-:W-:Y:S05]  /*b720*/  @!P0 BRA `(.L_x_161) ;  /* 0xfffffffc00f08947 */ /* 0x004fea000383ffff */
[----:B------:R-:W-:Y:S05]  /*b730*/  BRA `(.L_x_162) ;  /* 0xffffff7000bc7947 */ /* 0x000fea000383ffff */
.L_x_51:
[----:B-1----:R1:W2:Y:S02]  /*b740*/  SYNCS.PHASECHK.TRANS64.TRYWAIT P1, [R0+URZ+0xa0], R5 ;  /* 0x0000a005000075a7 */ /* 0x0022a400080211ff */
[----:B--2---:R-:W-:Y:S05]  /*b750*/  @!P1 NANOSLEEP.SYNCS 0x989680 ;  /* 0x009896800000995d */ /* 0x004fea0003900000 */
[----:B------:R-:W2:Y:S02]  /*b760*/  @!P1 SYNCS.PHASECHK.TRANS64 P1, [R0+URZ+0xa0], R5 ;  /* 0x0000a005000095a7 */ /* 0x000ea400080210ff */
[----:B--2---:R-:W-:Y:S05]  /*b770*/  @!P1 BRA `(.L_x_51) ;  /* 0xfffffffc00f09947 */ /* 0x004fea000383ffff */
[----:B------:R-:W-:Y:S05]  /*b780*/  BRA `(.L_x_163) ;  /* 0xffffff7000ec7947 */ /* 0x000fea000383ffff */
.L_x_54:
[----:B------:R-:W-:-:S07]  /*b790*/  MOV R0, UR5 ;  /* 0x0000000500007c02 */ /* 0x000fce0008000f00 */
.L_x_164:
[----:B-1----:R1:W2:Y:S02]  /*b7a0*/  SYNCS.PHASECHK.TRANS64.TRYWAIT P0, [R0+URZ+0xb0], R3 ;  /* 0x0000b003000075a7 */ /* 0x0022a400080011ff */
[----:B--2---:R-:W-:Y:S05]  /*b7b0*/  @!P0 NANOSLEEP.SYNCS 0x989680 ;  /* 0x009896800000895d */ /* 0x004fea0003900000 */
[----:B------:R-:W2:Y:S02]  /*b7c0*/  @!P0 SYNCS.PHASECHK.TRANS64 P0, [R0+URZ+0xb0], R3 ;  /* 0x0000b003000085a7 */ /* 0x000ea400080010ff */
[----:B--2---:R-:W-:Y:S05]  /*b7d0*/  @!P0 BRA `(.L_x_164) ;  /* 0xfffffffc00f08947 */ /* 0x004fea000383ffff */
[----:B------:R-:W-:Y:S05]  /*b7e0*/  BRA `(.L_x_53) ;  /* 0xffffff7400407947 */ /* 0x000fea000383ffff */
.L_x_63:
[----:B-1----:R-:W-:-:S04]  /*b7f0*/  MOV R4, UR6 ;  /* 0x0000000600047c02 */ /* 0x002fc80008000f00 */
[----:B------:R1:W2:Y:S03]  /*b800*/  SYNCS.PHASECHK.TRANS64.TRYWAIT P0, [R4+URZ+0x8], R5 ;  /* 0x00000805040075a7 */ /* 0x0002a600080011ff */
[----:B--2---:R-:W-:Y:S05]  /*b810*/  @!P0 NANOSLEEP.SYNCS 0x989680 ;  /* 0x009896800000895d */ /* 0x004fea0003900000 */
[----:B------:R-:W2:Y:S02]  /*b820*/  @!P0 SYNCS.PHASECHK.TRANS64 P0, [R4+URZ+0x8], R5 ;  /* 0x00000805040085a7 */ /* 0x000ea400080010ff */
[----:B--2---:R-:W-:Y:S05]  /*b830*/  @!P0 BRA `(.L_x_63) ;  /* 0xfffffffc00ec8947 */ /* 0x004fea000383ffff */
[----:B------:R-:W-:Y:S05]  /*b840*/  BRA `(.L_x_62) ;  /* 0xffffff7400f47947 */ /* 0x000fea000383ffff */
.L_x_65:
[----:B------:R-:W-:Y:S01]  /*b850*/  BSSY B0, `(.L_x_165) ;  /* 0x0000006000007945 */ /* 0x000fe20003800000 */
[----:B------:R-:W-:-:S07]  /*b860*/  MOV R15, 0xffffffff ;  /* 0xffffffff000f7802 */ /* 0x000fce0000000f00 */
[----:B-1---5:R-:W-:Y:S05]  /*b870*/  WARPSYNC.COLLECTIVE R15, `(.L_x_166) ;  /* 0x000000000f0c7348 */ /* 0x022fea0003c00000 */
[----:B------:R-:W-:Y:S02]  /*b880*/  ELECT P6, UR79, PT ;  /* 0x00000000004f782f */ /* 0x000fe400038c0000 */
[----:B------:R-:W-:Y:S01]  /*b890*/  MOV R14, UR79 ;  /* 0x0000004f000e7c02 */ /* 0x000fe20008000f00 */
[----:B-1---5:R-:W-:Y:S10]  /*b8a0*/  ENDCOLLECTIVE ;  /* 0x000000000000791b */ /* 0x022ff40003800000 */
.L_x_166:
[----:B------:R-:W-:Y:S05]  /*b8b0*/  BSYNC B0 ;  /* 0x0000000000007941 */ /* 0x000fea0003800000 */
.L_x_165:
[----:B------:R-:W-:Y:S05]  /*b8c0*/  BRA `(.L_x_167) ;  /* 0xffffff7800247947 */ /* 0x000fea000383ffff */
.L_x_67:
[----:B-1----:R-:W-:-:S04]  /*b8d0*/  MOV R2, UR6 ;  /* 0x0000000600027c02 */ /* 0x002fc80008000f00 */
[----:B------:R1:W2:Y:S03]  /*b8e0*/  SYNCS.PHASECHK.TRANS64.TRYWAIT P0, [R2+URZ+0x8], R3 ;  /* 0x00000803020075a7 */ /* 0x0002a600080011ff */
[----:B--2---:R-:W-:Y:S05]  /*b8f0*/  @!P0 NANOSLEEP.SYNCS 0x989680 ;  /* 0x009896800000895d */ /* 0x004fea0003900000 */
[----:B------:R-:W2:Y:S02]  /*b900*/  @!P0 SYNCS.PHASECHK.TRANS64 P0, [R2+URZ+0x8], R3 ;  /* 0x00000803020085a7 */ /* 0x000ea400080010ff */
[----:B--2---:R-:W-:Y:S05]  /*b910*/  @!P0 BRA `(.L_x_67) ;  /* 0xfffffffc00ec8947 */ /* 0x004fea000383ffff */
[----:B------:R-:W-:Y:S05]  /*b920*/  BRA `(.L_x_66) ;  /* 0xffffff7800287947 */ /* 0x000fea000383ffff */
.L_x_68:
[----:B-1----:R1:W2:Y:S02]  /*b930*/  SYNCS.PHASECHK.TRANS64.TRYWAIT P0, [R0+URZ+0xa0], R5 ;  /* 0x0000a005000075a7 */ /* 0x0022a400080011ff */
[----:B--2---:R-:W-:Y:S05]  /*b940*/  @!P0 NANOSLEEP.SYNCS 0x989680 ;  /* 0x009896800000895d */ /* 0x004fea0003900000 */
[----:B------:R-:W2:Y:S02]  /*b950*/  @!P0 SYNCS.PHASECHK.TRANS64 P0, [R0+URZ+0xa0], R5 ;  /* 0x0000a005000085a7 */ /* 0x000ea400080010ff */
[----:B--2---:R-:W-:Y:S05]  /*b960*/  @!P0 BRA `(.L_x_68) ;  /* 0xfffffffc00f08947 */ /* 0x004fea000383ffff */
[----:B------:R-:W-:Y:S05]  /*b970*/  BRA `(.L_x_168) ;  /* 0xffffff7c00047947 */ /* 0x000fea000383ffff */
.L_x_70:
[----:B------:R-:W-:-:S07]  /*b980*/  MOV R0, UR10 ;  /* 0x0000000a00007c02 */ /* 0x000fce0008000f00 */
.L_x_169:
[----:B-1----:R1:W2:Y:S02]  /*b990*/  SYNCS.PHASECHK.TRANS64.TRYWAIT P0, [R0+URZ+0xd0], R5 ;  /* 0x0000d005000075a7 */ /* 0x0022a400080011ff */
[----:B--2---:R-:W-:Y:S05]  /*b9a0*/  @!P0 NANOSLEEP.SYNCS 0x989680 ;  /* 0x009896800000895d */ /* 0x004fea0003900000 */
[----:B------:R-:W2:Y:S02]  /*b9b0*/  @!P0 SYNCS.PHASECHK.TRANS64 P0, [R0+URZ+0xd0], R5 ;  /* 0x0000d005000085a7 */ /* 0x000ea400080010ff */
[----:B--2---:R-:W-:Y:S05]  /*b9c0*/  @!P0 BRA `(.L_x_169) ;  /* 0xfffffffc00f08947 */ /* 0x004fea000383ffff */
[----:B------:R-:W-:Y:S05]  /*b9d0*/  BRA `(.L_x_170) ;  /* 0xffffff7c00507947 */ /* 0x000fea000383ffff */
.L_x_73:
[----:B------:R-:W-:Y:S07]  /*b9e0*/  MOV R0, UR9 ;  /* 0x0000000900007c02 */ /* 0x000fee0008000f00 */
.L_x_171:
[----:B-1----:R1:W2:Y:S02]  /*b9f0*/  SYNCS.PHASECHK.TRANS64.TRYWAIT P0, [R0+URZ], R5 ;  /* 0x00000005000075a7 */ /* 0x0022a400080011ff */
[----:B--2---:R-:W-:Y:S05]  /*ba00*/  @!P0 NANOSLEEP.SYNCS 0x989680 ;  /* 0x009896800000895d */ /* 0x004fea0003900000 */
[----:B------:R-:W2:Y:S02]  /*ba10*/  @!P0 SYNCS.PHASECHK.TRANS64 P0, [R0+URZ], R5 ;  /* 0x00000005000085a7 */ /* 0x000ea400080010ff */
[----:B--2---:R-:W-:Y:S05]  /*ba20*/  @!P0 BRA `(.L_x_171) ;  /* 0xfffffffc00f08947 */ /* 0x004fea000383ffff */
[----:B------:R-:W-:Y:S05]  /*ba30*/  BRA `(.L_x_72) ;  /* 0xffffff7c00647947 */ /* 0x000fea000383ffff */
.L_x_77:
[----:B-1----:R-:W-:-:S07]  /*ba40*/  MOV R0, UR5 ;  /* 0x0000000500007c02 */ /* 0x002fce0008000f00 */
.L_x_172:
[----:B-1----:R1:W2:Y:S02]  /*ba50*/  SYNCS.PHASECHK.TRANS64.TRYWAIT P0, [R0+URZ], R3 ;  /* 0x00000003000075a7 */ /* 0x0022a400080011ff */
[----:B--2---:R-:W-:Y:S05]  /*ba60*/  @!P0 NANOSLEEP.SYNCS 0x989680 ;  /* 0x009896800000895d */ /* 0x004fea0003900000 */
[----:B------:R-:W2:Y:S02]  /*ba70*/  @!P0 SYNCS.PHASECHK.TRANS64 P0, [R0+URZ], R3 ;  /* 0x00000003000085a7 */ /* 0x000ea400080010ff */
[----:B--2---:R-:W-:Y:S05]  /*ba80*/  @!P0 BRA `(.L_x_172) ;  /* 0xfffffffc00f08947 */ /* 0x004fea000383ffff */
[----:B------:R-:W-:Y:S05]  /*ba90*/  BRA `(.L_x_173) ;  /* 0xffffff8000307947 */ /* 0x000fea000383ffff */
.L_x_80:
[----:B------:R-:W-:-:S07]  /*baa0*/  MOV R0, UR8 ;  /* 0x0000000800007c02 */ /* 0x000fce0008000f00 */
.L_x_174:
[----:B-1----:R1:W2:Y:S02]  /*bab0*/  SYNCS.PHASECHK.TRANS64.TRYWAIT P1, [R0+URZ+0x100], R3 ;  /* 0x00010003000075a7 */ /* 0x0022a400080211ff */
[----:B--2---:R-:W-:Y:S05]  /*bac0*/  @!P1 NANOSLEEP.SYNCS 0x989680 ;  /* 0x009896800000995d */ /* 0x004fea0003900000 */
[----:B------:R-:W2:Y:S02]  /*bad0*/  @!P1 SYNCS.PHASECHK.TRANS64 P1, [R0+URZ+0x100], R3 ;  /* 0x00010003000095a7 */ /* 0x000ea400080210ff */
[----:B--2---:R-:W-:Y:S05]  /*bae0*/  @!P1 BRA `(.L_x_174) ;  /* 0xfffffffc00f09947 */ /* 0x004fea000383ffff */
[----:B------:R-:W-:Y:S05]  /*baf0*/  BRA `(.L_x_175) ;  /* 0xffffff80007c7947 */ /* 0x000fea000383ffff */
.L_x_85:
[----:B--2---:R2:W4:Y:S02]  /*bb00*/  SYNCS.PHASECHK.TRANS64.TRYWAIT P0, [R0+URZ+0xa0], R3 ;  /* 0x0000a003000075a7 */ /* 0x00452400080011ff */
[----:B----4-:R-:W-:Y:S05]  /*bb10*/  @!P0 NANOSLEEP.SYNCS 0x989680 ;  /* 0x009896800000895d */ /* 0x010fea0003900000 */
[----:B------:R-:W4:Y:S02]  /*bb20*/  @!P0 SYNCS.PHASECHK.TRANS64 P0, [R0+URZ+0xa0], R3 ;  /* 0x0000a003000085a7 */ /* 0x000f2400080010ff */
[----:B----4-:R-:W-:Y:S05]  /*bb30*/  @!P0 BRA `(.L_x_85) ;  /* 0xfffffffc00f08947 */ /* 0x010fea000383ffff */
[----:B------:R-:W-:Y:S05]  /*bb40*/  BRA `(.L_x_176) ;  /* 0xffffff8400907947 */ /* 0x000fea000383ffff */
.L_x_88:
[----:B------:R-:W-:Y:S07]  /*bb50*/  MOV R0, UR7 ;  /* 0x0000000700007c02 */ /* 0x000fee0008000f00 */
.L_x_177:
[----:B--2---:R2:W4:Y:S02]  /*bb60*/  SYNCS.PHASECHK.TRANS64.TRYWAIT P0, [R0+URZ+0x98], R3 ;  /* 0x00009803000075a7 */ /* 0x00452400080011ff */
[----:B----4-:R-:W-:Y:S05]  /*bb70*/  @!P0 NANOSLEEP.SYNCS 0x989680 ;  /* 0x009896800000895d */ /* 0x010fea0003900000 */
[----:B------:R-:W4:Y:S02]  /*bb80*/  @!P0 SYNCS.PHASECHK.TRANS64 P0, [R0+URZ+0x98], R3 ;  /* 0x00009803000085a7 */ /* 0x000f2400080010ff */
[----:B----4-:R-:W-:Y:S05]  /*bb90*/  @!P0 BRA `(.L_x_177) ;  /* 0xfffffffc00f08947 */ /* 0x010fea000383ffff */
[----:B------:R-:W-:Y:S05]  /*bba0*/  BRA `(.L_x_87) ;  /* 0xffffff8800707947 */ /* 0x000fea000383ffff */
.L_x_91:
[----:B------:R-:W-:Y:S07]  /*bbb0*/  MOV R3, UR7 ;  /* 0x0000000700037c02 */ /* 0x000fee0008000f00 */
.L_x_178:
[----:B-1----:R1:W2:Y:S02]  /*bbc0*/  SYNCS.PHASECHK.TRANS64.TRYWAIT P0, [R3+URZ+0x70], R12 ;  /* 0x0000700c030075a7 */ /* 0x0022a400080011ff */
[----:B--2---:R-:W-:Y:S05]  /*bbd0*/  @!P0 NANOSLEEP.SYNCS 0x989680 ;  /* 0x009896800000895d */ /* 0x004fea0003900000 */
[----:B------:R-:W2:Y:S02]  /*bbe0*/  @!P0 SYNCS.PHASECHK.TRANS64 P0, [R3+URZ+0x70], R12 ;  /* 0x0000700c030085a7 */ /* 0x000ea400080010ff */
[----:B--2---:R-:W-:Y:S05]  /*bbf0*/  @!P0 BRA `(.L_x_178) ;  /* 0xfffffffc00f08947 */ /* 0x004fea000383ffff */
[----:B------:R-:W-:Y:S05]  /*bc00*/  BRA `(.L_x_179) ;  /* 0xffffff8800e87947 */ /* 0x000fea000383ffff */
.L_x_92:
[----:B-1----:R-:W-:Y:S07]  /*bc10*/  MOV R3, UR7 ;  /* 0x0000000700037c02 */ /* 0x002fee0008000f00 */
.L_x_180:
[----:B-1----:R1:W2:Y:S02]  /*bc20*/  SYNCS.PHASECHK.TRANS64.TRYWAIT P0, [R3+URZ+0x78], R12 ;  /* 0x0000780c030075a7 */ /* 0x0022a400080011ff */
[----:B--2---:R-:W-:Y:S05]  /*bc30*/  @!P0 NANOSLEEP.SYNCS 0x989680 ;  /* 0x009896800000895d */ /* 0x004fea0003900000 */
[----:B------:R-:W2:Y:S02]  /*bc40*/  @!P0 SYNCS.PHASECHK.TRANS64 P0, [R3+URZ+0x78], R12 ;  /* 0x0000780c030085a7 */ /* 0x000ea400080010ff */
[----:B--2---:R-:W-:Y:S05]  /*bc50*/  @!P0 BRA `(.L_x_180) ;  /* 0xfffffffc00f08947 */ /* 0x004fea000383ffff */
[----:B------:R-:W-:Y:S05]  /*bc60*/  BRA `(.L_x_181) ;  /* 0xffffff8c00247947 */ /* 0x000fea000383ffff */
.L_x_93:
[----:B-1----:R-:W-:Y:S07]  /*bc70*/  MOV R3, UR7 ;  /* 0x0000000700037c02 */ /* 0x002fee0008000f00 */
.L_x_182:
[----:B-1----:R1:W2:Y:S02]  /*bc80*/  SYNCS.PHASECHK.TRANS64.TRYWAIT P0, [R3+URZ+0x80], R12 ;  /* 0x0000800c030075a7 */ /* 0x0022a400080011ff */
[----:B--2---:R-:W-:Y:S05]  /*bc90*/  @!P0 NANOSLEEP.SYNCS 0x989680 ;  /* 0x009896800000895d */ /* 0x004fea0003900000 */
[----:B------:R-:W2:Y:S02]  /*bca0*/  @!P0 SYNCS.PHASECHK.TRANS64 P0, [R3+URZ+0x80], R12 ;  /* 0x0000800c030085a7 */ /* 0x000ea400080010ff */
[----:B--2---:R-:W-:Y:S05]  /*bcb0*/  @!P0 BRA `(.L_x_182) ;  /* 0xfffffffc00f08947 */ /* 0x004fea000383ffff */
[----:B------:R-:W-:Y:S05]  /*bcc0*/  BRA `(.L_x_183) ;  /* 0xffffff8c006c7947 */ /* 0x000fea000383ffff */
.L_x_94:
[----:B------:R-:W-:Y:S07]  /*bcd0*/  MOV R3, UR7 ;  /* 0x0000000700037c02 */ /* 0x000fee0008000f00 */
.L_x_184:
[----:B-1----:R1:W2:Y:S02]  /*bce0*/  SYNCS.PHASECHK.TRANS64.TRYWAIT P0, [R3+URZ+0x88], R12 ;  /* 0x0000880c030075a7 */ /* 0x0022a400080011ff */
[----:B--2---:R-:W-:Y:S05]  /*bcf0*/  @!P0 NANOSLEEP.SYNCS 0x989680 ;  /* 0x009896800000895d */ /* 0x004fea0003900000 */
[----:B------:R-:W2:Y:S02]  /*bd00*/  @!P0 SYNCS.PHASECHK.TRANS64 P0, [R3+URZ+0x88], R12 ;  /* 0x0000880c030085a7 */ /* 0x000ea400080010ff */
[----:B--2---:R-:W-:Y:S05]  /*bd10*/  @!P0 BRA `(.L_x_184) ;  /* 0xfffffffc00f08947 */ /* 0x004fea000383ffff */
[----:B------:R-:W-:Y:S05]  /*bd20*/  BRA `(.L_x_185) ;  /* 0xffffff8c00f47947 */ /* 0x000fea000383ffff */
.L_x_96:
[----:B------:R-:W-:-:S07]  /*bd30*/  MOV R0, UR7 ;  /* 0x0000000700007c02 */ /* 0x000fce0008000f00 */
.L_x_186:
[----:B-1----:R1:W4:Y:S02]  /*bd40*/  SYNCS.PHASECHK.TRANS64.TRYWAIT P0, [R0+URZ+0x70], R3 ;  /* 0x00007003000075a7 */ /* 0x00232400080011ff */
[----:B----4-:R-:W-:Y:S05]  /*bd50*/  @!P0 NANOSLEEP.SYNCS 0x989680 ;  /* 0x009896800000895d */ /* 0x010fea0003900000 */
[----:B------:R-:W4:Y:S02]  /*bd60*/  @!P0 SYNCS.PHASECHK.TRANS64 P0, [R0+URZ+0x70], R3 ;  /* 0x00007003000085a7 */ /* 0x000f2400080010ff */
[----:B----4-:R-:W-:Y:S05]  /*bd70*/  @!P0 BRA `(.L_x_186) ;  /* 0xfffffffc00f08947 */ /* 0x010fea000383ffff */
[----:B------:R-:W-:Y:S05]  /*bd80*/  BRA `(.L_x_187) ;  /* 0xffffff9000647947 */ /* 0x000fea000383ffff */
.L_x_97:
[----:B-1----:R-:W-:-:S07]  /*bd90*/  MOV R0, UR7 ;  /* 0x0000000700007c02 */ /* 0x002fce0008000f00 */
.L_x_188:
[----:B-1----:R1:W4:Y:S02]  /*bda0*/  SYNCS.PHASECHK.TRANS64.TRYWAIT P0, [R0+URZ+0x78], R3 ;  /* 0x00007803000075a7 */ /* 0x00232400080011ff */
[----:B----4-:R-:W-:Y:S05]  /*bdb0*/  @!P0 NANOSLEEP.SYNCS 0x989680 ;  /* 0x009896800000895d */ /* 0x010fea0003900000 */
[----:B------:R-:W4:Y:S02]  /*bdc0*/  @!P0 SYNCS.PHASECHK.TRANS64 P0, [R0+URZ+0x78], R3 ;  /* 0x00007803000085a7 */ /* 0x000f2400080010ff */
[----:B----4-:R-:W-:Y:S05]  /*bdd0*/  @!P0 BRA `(.L_x_188) ;  /* 0xfffffffc00f08947 */ /* 0x010fea000383ffff */
[----:B------:R-:W-:Y:S05]  /*bde0*/  BRA `(.L_x_189) ;  /* 0xffffff9000547947 */ /* 0x000fea000383ffff */
.L_x_98:
[----:B-1----:R-:W-:-:S07]  /*bdf0*/  MOV R0, UR7 ;  /* 0x0000000700007c02 */ /* 0x002fce0008000f00 */
.L_x_190:
[----:B-1----:R1:W4:Y:S02]  /*be00*/  SYNCS.PHASECHK.TRANS64.TRYWAIT P0, [R0+URZ+0x80], R3 ;  /* 0x00008003000075a7 */ /* 0x00232400080011ff */
[----:B----4-:R-:W-:Y:S05]  /*be10*/  @!P0 NANOSLEEP.SYNCS 0x989680 ;  /* 0x009896800000895d */ /* 0x010fea0003900000 */
[----:B------:R-:W4:Y:S02]  /*be20*/  @!P0 SYNCS.PHASECHK.TRANS64 P0, [R0+URZ+0x80], R3 ;  /* 0x00008003000085a7 */ /* 0x000f2400080010ff */
[----:B----4-:R-:W-:Y:S05]  /*be30*/  @!P0 BRA `(.L_x_190) ;  /* 0xfffffffc00f08947 */ /* 0x010fea000383ffff */
[----:B------:R-:W-:Y:S05]  /*be40*/  BRA `(.L_x_191) ;  /* 0xffffff9000447947 */ /* 0x000fea000383ffff */
.L_x_100:
[----:B--2---:R2:W3:Y:S02]  /*be50*/  SYNCS.PHASECHK.TRANS64.TRYWAIT P0, [R0+URZ+0xa0], R3 ;  /* 0x0000a003000075a7 */ /* 0x0044e400080011ff */
[----:B---3--:R-:W-:Y:S05]  /*be60*/  @!P0 NANOSLEEP.SYNCS 0x989680 ;  /* 0x009896800000895d */ /* 0x008fea0003900000 */
[----:B------:R-:W3:Y:S02]  /*be70*/  @!P0 SYNCS.PHASECHK.TRANS64 P0, [R0+URZ+0xa0], R3 ;  /* 0x0000a003000085a7 */ /* 0x000ee400080010ff */
[----:B---3--:R-:W-:Y:S05]  /*be80*/  @!P0 BRA `(.L_x_100) ;  /* 0xfffffffc00f08947 */ /* 0x008fea000383ffff */
[----:B------:R-:W-:Y:S05]  /*be90*/  BRA `(.L_x_192) ;  /* 0xffffff9400187947 */ /* 0x000fea000383ffff */
.L_x_111:
[----:B-1----:R-:W-:Y:S04]  /*bea0*/  MOV R2, UR48 ;  /* 0x0000003000027c02 */ /* 0x002fe80008000f00 */
[----:B------:R1:W3:Y:S03]  /*beb0*/  SYNCS.PHASECHK.TRANS64.TRYWAIT P1, [R2+URZ+0x50], R3 ;  /* 0x00005003020075a7 */ /* 0x0002e600080211ff */
[----:B---3--:R-:W-:Y:S05]  /*bec0*/  @!P1 NANOSLEEP.SYNCS 0x989680 ;  /* 0x009896800000995d */ /* 0x008fea0003900000 */
[----:B------:R-:W3:Y:S02]  /*bed0*/  @!P1 SYNCS.PHASECHK.TRANS64 P1, [R2+URZ+0x50], R3 ;  /* 0x00005003020095a7 */ /* 0x000ee400080210ff */
[----:B---3--:R-:W-:Y:S05]  /*bee0*/  @!P1 BRA `(.L_x_111) ;  /* 0xfffffffc00ec9947 */ /* 0x008fea000383ffff */
[----:B------:R-:W-:Y:S05]  /*bef0*/  BRA `(.L_x_110) ;  /* 0xffffffa000987947 */ /* 0x000fea000383ffff */
.L_x_113:
[----:B-1----:R1:W4:Y:S02]  /*bf00*/  SYNCS.PHASECHK.TRANS64.TRYWAIT P0, [R183+URZ+0xc0], R0 ;  /* 0x0000c000b70075a7 */ /* 0x00232400080011ff */
[----:B----4-:R-:W-:Y:S05]  /*bf10*/  @!P0 NANOSLEEP.SYNCS 0x989680 ;  /* 0x009896800000895d */ /* 0x010fea0003900000 */
[----:B------:R-:W4:Y:S02]  /*bf20*/  @!P0 SYNCS.PHASECHK.TRANS64 P0, [R183+URZ+0xc0], R0 ;  /* 0x0000c000b70085a7 */ /* 0x000f2400080010ff */
[----:B----4-:R-:W-:Y:S05]  /*bf30*/  @!P0 BRA `(.L_x_113) ;  /* 0xfffffffc00f08947 */ /* 0x010fea000383ffff */
[----:B------:R-:W-:Y:S05]  /*bf40*/  BRA `(.L_x_112) ;  /* 0xffffffa000d07947 */ /* 0x000fea000383ffff */
.L_x_122:
[----:B--2---:R2:W4:Y:S02]  /*bf50*/  SYNCS.PHASECHK.TRANS64.TRYWAIT P0, [R3+URZ+0x50], R0 ;  /* 0x00005000030075a7 */ /* 0x00452400080011ff */
[----:B----4-:R-:W-:Y:S05]  /*bf60*/  @!P0 NANOSLEEP.SYNCS 0x989680 ;  /* 0x009896800000895d */ /* 0x010fea0003900000 */
[----:B------:R-:W4:Y:S02]  /*bf70*/  @!P0 SYNCS.PHASECHK.TRANS64 P0, [R3+URZ+0x50], R0 ;  /* 0x00005000030085a7 */ /* 0x000f2400080010ff */
[----:B----4-:R-:W-:Y:S05]  /*bf80*/  @!P0 BRA `(.L_x_122) ;  /* 0xfffffffc00f08947 */ /* 0x010fea000383ffff */
[----:B------:R-:W-:Y:S05]  /*bf90*/  BRA `(.L_x_121) ;  /* 0xffffffb4007c7947 */ /* 0x000fea000383ffff */
.L_x_130:
[----:B-1----:R1:W4:Y:S02]  /*bfa0*/  SYNCS.PHASECHK.TRANS64.TRYWAIT P0, [R0+URZ+0x50], R7 ;  /* 0x00005007000075a7 */ /* 0x00232400080011ff */
[----:B----4-:R-:W-:Y:S05]  /*bfb0*/  @!P0 NANOSLEEP.SYNCS 0x989680 ;  /* 0x009896800000895d */ /* 0x010fea0003900000 */
[----:B------:R-:W4:Y:S02]  /*bfc0*/  @!P0 SYNCS.PHASECHK.TRANS64 P0, [R0+URZ+0x50], R7 ;  /* 0x00005007000085a7 */ /* 0x000f2400080010ff */
[----:B----4-:R-:W-:Y:S05]  /*bfd0*/  @!P0 BRA `(.L_x_130) ;  /* 0xfffffffc00f08947 */ /* 0x010fea000383ffff */
[----:B------:R-:W-:Y:S05]  /*bfe0*/  BRA `(.L_x_129) ;  /* 0xffffffc800707947 */ /* 0x000fea000383ffff */
.L_x_138:
[----:B-1----:R1:W2:Y:S02]  /*bff0*/  SYNCS.PHASECHK.TRANS64.TRYWAIT P0, [R3+URZ+0x50], R0 ;  /* 0x00005000030075a7 */ /* 0x0022a400080011ff */
[----:B--2---:R-:W-:Y:S05]  /*c000*/  @!P0 NANOSLEEP.SYNCS 0x989680 ;  /* 0x009896800000895d */ /* 0x004fea0003900000 */
[----:B------:R-:W2:Y:S02]  /*c010*/  @!P0 SYNCS.PHASECHK.TRANS64 P0, [R3+URZ+0x50], R0 ;  /* 0x00005000030085a7 */ /* 0x000ea400080010ff */
[----:B--2---:R-:W-:Y:S05]  /*c020*/  @!P0 BRA `(.L_x_138) ;  /* 0xfffffffc00f08947 */ /* 0x004fea000383ffff */
[----:B------:R-:W-:Y:S05]  /*c030*/  BRA `(.L_x_137) ;  /* 0xffffffdc00647947 */ /* 0x000fea000383ffff */
        .weak           $__internal_0_$__cuda_sm10x_tcgen05_guardrail_trap_col_being_dealloced_not_returned_by_alloc
        .type           $__internal_0_$__cuda_sm10x_tcgen05_guardrail_trap_col_being_dealloced_not_returned_by_alloc,@function
        .size           $__internal_0_$__cuda_sm10x_tcgen05_guardrail_trap_col_being_dealloced_not_returned_by_alloc,($__internal_1_$__cuda_sm10x_tcgen05_guardrail_trap_phase_invalid_during_alloc - $__internal_0_$__cuda_sm10x_tcgen05_guardrail_trap_col_being_dealloced_not_returned_by_alloc)
$__internal_0_$__cuda_sm10x_tcgen05_guardrail_trap_col_being_dealloced_not_returned_by_alloc:
[----:B------:R-:W-:Y:S05]  /*c040*/  BPT.TRAP 0x1 ;  /* 0x000000040000795c */ /* 0x000fea0000300000 */
[----:B------:R-:W-:-:S04]  /*c050*/  HFMA2 R3, -RZ, RZ, 0, 0 ;  /* 0x00000000ff037431 */ /* 0x000fc800000001ff */
[----:B------:R-:W-:Y:S05]  /*c060*/  RET.REL.NODEC R2 `(_ZN7cutlass13device_kernelINS_4gemm6kernel13GemmUniversalIN4cute5tupleIJiiiiEEENS1_10collective13CollectiveMmaINS1_35MainloopSm100TmaUmmaWarpSpecializedILi5ELi2ELi2ENS5_IJNS4_1CILi2EEENSA_ILi1EEESC_EEEEENS5_IJNSA_ILi256EEESF_NSA_ILi32EEEEEENS_10bfloat16_tENS5_IJlSC_lEEESI_SJ_NS4_8TiledMMAINS4_8MMA_AtomIJNS4_26SM100_MMA_F16BF16_2x1SM_SSISI_SI_fLi256ELi256ELNS4_4UMMA5MajorE0ELSO_0ELNSN_7ScaleInE0ELSP_0EEEEEENS4_6LayoutINS5_IJSC_SC_SC_EEENS5_IJNSA_ILi0EEESU_SU_EEEEENS5_IJNS4_10UnderscoreESX_SX_EEEEENS4_18SM100_TMA_2SM_LOADENS4_14ComposedLayoutINS4_7SwizzleILi2ELi4ELi3EEENS4_18smem_ptr_flag_bitsILi16EEENSS_INS5_IJNSA_ILi8EEESG_EEENS5_IJSG_SC_EEEEEEEvNS4_8identityES10_S1A_vS1B_EENS_8epilogue10collective18CollectiveEpilogueINS1D_23Sm100TmaWarpSpecializedILi4ELi2ELi64ELb1ELb0EEEJNS5_IJNSA_ILi128EEESF_SG_EEENS5_IJNSS_IS1I_SC_EENSS_INSA_ILi64EEESC_EEEEESI_SJ_SI_SJ_NS1D_6fusion15FusionCallbacksIS1H_NS1O_17LinearCombinationISI_fSI_fLNS_15FloatRoundStyleE2EEES1J_S1N_JEEENS4_5SM1004TMEM4LOAD26SM100_TMEM_LOAD_32dp32b64xENS4_13SM90_TMA_LOADENS11_INS12_ILi3ELi4ELi3EEES15_NSS_INS5_IJS16_S1L_EEENS5_IJS1L_SC_EEEEEEENS4_39AutoVectorizingCopyWithAssumedAlignmentILi128EEENS4_14SM90_TMA_STOREES23_S25_S25_EEEvvEEEEvNT_6ParamsE) ;  /* 0xffffff3c02e47950 */ /* 0x000fea0003c3ffff */
        .weak           $__internal_1_$__cuda_sm10x_tcgen05_guardrail_trap_phase_invalid_during_alloc
        .type           $__internal_1_$__cuda_sm10x_tcgen05_guardrail_trap_phase_invalid_during_alloc,@function
        .size           $__internal_1_$__cuda_sm10x_tcgen05_guardrail_trap_phase_invalid_during_alloc,($__internal_2_$__cuda_sm10x_tcgen05_guardrail_trap_unallocated_columns_being_dealloced - $__internal_1_$__cuda_sm10x_tcgen05_guardrail_trap_phase_invalid_during_alloc)
$__internal_1_$__cuda_sm10x_tcgen05_guardrail_trap_phase_invalid_during_alloc:
[----:B------:R-:W-:Y:S05]  /*c070*/  BPT.TRAP 0x1 ;  /* 0x000000040000795c */ /* 0x000fea0000300000 */
[----:B------:R-:W-:-:S04]  /*c080*/  MOV R3, 0x0 ;  /* 0x0000000000037802 */ /* 0x000fc80000000f00 */
[----:B------:R-:W-:Y:S05]  /*c090*/  RET.REL.NODEC R2 `(_ZN7cutlass13device_kernelINS_4gemm6kernel13GemmUniversalIN4cute5tupleIJiiiiEEENS1_10collective13CollectiveMmaINS1_35MainloopSm100TmaUmmaWarpSpecializedILi5ELi2ELi2ENS5_IJNS4_1CILi2EEENSA_ILi1EEESC_EEEEENS5_IJNSA_ILi256EEESF_NSA_ILi32EEEEEENS_10bfloat16_tENS5_IJlSC_lEEESI_SJ_NS4_8TiledMMAINS4_8MMA_AtomIJNS4_26SM100_MMA_F16BF16_2x1SM_SSISI_SI_fLi256ELi256ELNS4_4UMMA5MajorE0ELSO_0ELNSN_7ScaleInE0ELSP_0EEEEEENS4_6LayoutINS5_IJSC_SC_SC_EEENS5_IJNSA_ILi0EEESU_SU_EEEEENS5_IJNS4_10UnderscoreESX_SX_EEEEENS4_18SM100_TMA_2SM_LOADENS4_14ComposedLayoutINS4_7SwizzleILi2ELi4ELi3EEENS4_18smem_ptr_flag_bitsILi16EEENSS_INS5_IJNSA_ILi8EEESG_EEENS5_IJSG_SC_EEEEEEEvNS4_8identityES10_S1A_vS1B_EENS_8epilogue10collective18CollectiveEpilogueINS1D_23Sm100TmaWarpSpecializedILi4ELi2ELi64ELb1ELb0EEEJNS5_IJNSA_ILi128EEESF_SG_EEENS5_IJNSS_IS1I_SC_EENSS_INSA_ILi64EEESC_EEEEESI_SJ_SI_SJ_NS1D_6fusion15FusionCallbacksIS1H_NS1O_17LinearCombinationISI_fSI_fLNS_15FloatRoundStyleE2EEES1J_S1N_JEEENS4_5SM1004TMEM4LOAD26SM100_TMEM_LOAD_32dp32b64xENS4_13SM90_TMA_LOADENS11_INS12_ILi3ELi4ELi3EEES15_NSS_INS5_IJS16_S1L_EEENS5_IJS1L_SC_EEEEEEENS4_39AutoVectorizingCopyWithAssumedAlignmentILi128EEENS4_14SM90_TMA_STOREES23_S25_S25_EEEvvEEEEvNT_6ParamsE) ;  /* 0xffffff3c02d87950 */ /* 0x000fea0003c3ffff */
        .weak           $__internal_2_$__cuda_sm10x_tcgen05_guardrail_trap_unallocated_columns_being_dealloced
        .type           $__internal_2_$__cuda_sm10x_tcgen05_guardrail_trap_unallocated_columns_being_dealloced,@function
        .size           $__internal_2_$__cuda_sm10x_tcgen05_guardrail_trap_unallocated_columns_being_dealloced,(.L_x_194 - $__internal_2_$__cuda_sm10x_tcgen05_guardrail_trap_unallocated_columns_being_dealloced)
$__internal_2_$__cuda_sm10x_tcgen05_guardrail_trap_unallocated_columns_being_dealloced:
[----:B------:R-:W-:Y:S05]  /*c0a0*/  BPT.TRAP 0x1 ;  /* 0x000000040000795c */ /* 0x000fea0000300000 */
[----:B------:R-:W-:-:S04]  /*c0b0*/  HFMA2 R3, -RZ, RZ, 0, 0 ;  /* 0x00000000ff037431 */ /* 0x000fc800000001ff */
[----:B------:R-:W-:Y:S05]  /*c0c0*/  RET.REL.NODEC R2 `(_ZN7cutlass13device_kernelINS_4gemm6kernel13GemmUniversalIN4cute5tupleIJiiiiEEENS1_10collective13CollectiveMmaINS1_35MainloopSm100TmaUmmaWarpSpecializedILi5ELi2ELi2ENS5_IJNS4_1CILi2EEENSA_ILi1EEESC_EEEEENS5_IJNSA_ILi256EEESF_NSA_ILi32EEEEEENS_10bfloat16_tENS5_IJlSC_lEEESI_SJ_NS4_8TiledMMAINS4_8MMA_AtomIJNS4_26SM100_MMA_F16BF16_2x1SM_SSISI_SI_fLi256ELi256ELNS4_4UMMA5MajorE0ELSO_0ELNSN_7ScaleInE0ELSP_0EEEEEENS4_6LayoutINS5_IJSC_SC_SC_EEENS5_IJNSA_ILi0EEESU_SU_EEEEENS5_IJNS4_10UnderscoreESX_SX_EEEEENS4_18SM100_TMA_2SM_LOADENS4_14ComposedLayoutINS4_7SwizzleILi2ELi4ELi3EEENS4_18smem_ptr_flag_bitsILi16EEENSS_INS5_IJNSA_ILi8EEESG_EEENS5_IJSG_SC_EEEEEEEvNS4_8identityES10_S1A_vS1B_EENS_8epilogue10collective18CollectiveEpilogueINS1D_23Sm100TmaWarpSpecializedILi4ELi2ELi64ELb1ELb0EEEJNS5_IJNSA_ILi128EEESF_SG_EEENS5_IJNSS_IS1I_SC_EENSS_INSA_ILi64EEESC_EEEEESI_SJ_SI_SJ_NS1D_6fusion15FusionCallbacksIS1H_NS1O_17LinearCombinationISI_fSI_fLNS_15FloatRoundStyleE2EEES1J_S1N_JEEENS4_5SM1004TMEM4LOAD26SM100_TMEM_LOAD_32dp32b64xENS4_13SM90_TMA_LOADENS11_INS12_ILi3ELi4ELi3EEES15_NSS_INS5_IJS16_S1L_EEENS5_IJS1L_SC_EEEEEEENS4_39AutoVectorizingCopyWithAssumedAlignmentILi128EEENS4_14SM90_TMA_STOREES23_S25_S25_EEEvvEEEEvNT_6ParamsE) ;  /* 0xffffff3c02cc7950 */ /* 0x000fea0003c3ffff */
.L_x_193:
[----:B------:R-:W-:-:S00]  /*c0d0*/  BRA `(.L_x_193) ;  /* 0xfffffffc00fc7947 */ /* 0x000fc0000383ffff */
[----:B------:R-:W-:-:S00]  /*c0e0*/  NOP ;  /* 0x0000000000007918 */ /* 0x000fc00000000000 */
        /* <DEDUP_REMOVED lines=9> */
.L_x_194:


//--------------------- .nv.global.init           --------------------------
	.section	.nv.global.init,"aw",@progbits
.nv.global.init:
	.type		$str$27,@object
	.size		$str$27,($str$28 - $str$27)
$str$27:
        /*0000*/ 	.byte	0x28, 0x61, 0x64, 0x64, 0x72, 0x65, 0x73, 0x73, 0x20, 0x26, 0x20, 0x6d, 0x61, 0x73, 0x6b, 0x29
        /*0010*/ 	.byte	0x20, 0x3d, 0x3d, 0x20, 0x30, 0x00
	.type		$str$28,@object
	.size		$str$28,($str$26 - $str$28)
$str$28:
        /*0016*/ 	.byte	0x2f, 0x74, 0x6d, 0x70, 0x2f, 0x63, 0x75, 0x74, 0x6c, 0x61, 0x73, 0x73, 0x5f, 0x73, 0x77, 0x65
        /*0026*/ 	.byte	0x65, 0x70, 0x5f, 0x73, 0x72, 0x63, 0x2f, 0x69, 0x6e, 0x63, 0x6c, 0x75, 0x64, 0x65, 0x2f, 0x63
        /*0036*/ 	.byte	0x75, 0x74, 0x65, 0x2f, 0x70, 0x6f, 0x69, 0x6e, 0x74, 0x65, 0x72, 0x5f, 0x66, 0x6c, 0x61, 0x67
        /*0046*/ 	.byte	0x67, 0x65, 0x64, 0x2e, 0x68, 0x70, 0x70, 0x00
	.type		$str$26,@object
	.size		$str$26,($str$25 - $str$26)
$str$26:
        /*004e*/ 	.byte	0x2f, 0x74, 0x6d, 0x70, 0x2f, 0x63, 0x75, 0x74, 0x6c, 0x61, 0x73, 0x73, 0x5f, 0x73, 0x77, 0x65
        /*005e*/ 	.byte	0x65, 0x70, 0x5f, 0x73, 0x72, 0x63, 0x2f, 0x69, 0x6e, 0x63, 0x6c, 0x75, 0x64, 0x65, 0x2f, 0x63
        /*006e*/ 	.byte	0x75, 0x74, 0x65, 0x2f, 0x61, 0x74, 0x6f, 0x6d, 0x2f, 0x63, 0x6f, 0x70, 0x79, 0x5f, 0x74, 0x72
        /*007e*/ 	.byte	0x61, 0x69, 0x74, 0x73, 0x5f, 0x73, 0x6d, 0x31, 0x30, 0x30, 0x2e, 0x68, 0x70, 0x70, 0x00
	.type		$str$25,@object
	.size		$str$25,(__unnamed_1 - $str$25)
$str$25:
        /*008d*/ 	.byte	0x28, 0x28, 0x75, 0x69, 0x6e, 0x74, 0x33, 0x32, 0x5f, 0x74, 0x28, 0x74, 0x68, 0x72, 0x65, 0x61
        /*009d*/ 	.byte	0x64, 0x49, 0x64, 0x78, 0x2e, 0x78, 0x29, 0x20, 0x2f, 0x20, 0x33, 0x32, 0x29, 0x20, 0x25, 0x20
        /*00ad*/ 	.byte	0x34, 0x29, 0x20, 0x3d, 0x3d, 0x20, 0x28, 0x28, 0x28, 0x74, 0x6d, 0x65, 0x6d, 0x5f, 0x61, 0x64
        /*00bd*/ 	.byte	0x64, 0x72, 0x20, 0x3e, 0x3e, 0x20, 0x31, 0x36, 0x29, 0x20, 0x2f, 0x20, 0x33, 0x32, 0x29, 0x20
        /*00cd*/ 	.byte	0x25, 0x20, 0x34, 0x29, 0x00
	.type		__unnamed_1,@object
	.size		__unnamed_1,(__unnamed_2 - __unnamed_1)
__unnamed_1:
        /*00d2*/ 	.byte	0x61, 0x75, 0x74, 0x6f, 0x20, 0x63, 0x75, 0x74, 0x65, 0x3a, 0x3a, 0x61, 0x73, 0x5f, 0x70, 0x6f
        /* <DEDUP_REMOVED lines=24> */
        /*0262*/ 	.byte	0x38, 0x31, 0x39, 0x32, 0x3e, 0x3e, 0x3e, 0x3e, 0x5d, 0x00
	.type		__unnamed_2,@object
	.size		__unnamed_2,(.L_2 - __unnamed_2)
__unnamed_2:
        /* <DEDUP_REMOVED lines=43> */
        /*051c*/ 	.byte	0x74, 0x65, 0x3a, 0x3a, 0x43, 0x3c, 0x30, 0x3e, 0x3e, 0x3e, 0x3e, 0x5d, 0x00
.L_2:


//--------------------- .nv.shared._ZN7cutlass13device_kernelINS_4gemm6kernel13GemmUniversalIN4cute5tupleIJiiiiEEENS1_10collective13CollectiveMmaINS1_35MainloopSm100TmaUmmaWarpSpecializedILi5ELi2ELi2ENS5_IJNS4_1CILi2EEENSA_ILi1EEESC_EEEEENS5_IJNSA_ILi256EEESF_NSA_ILi32EEEEEENS_10bfloat16_tENS5_IJlSC_lEEESI_SJ_NS4_8TiledMMAINS4_8MMA_AtomIJNS4_26SM100_MMA_F16BF16_2x1SM_SSISI_SI_fLi256ELi256ELNS4_4UMMA5MajorE0ELSO_0ELNSN_7ScaleInE0ELSP_0EEEEEENS4_6LayoutINS5_IJSC_SC_SC_EEENS5_IJNSA_ILi0EEESU_SU_EEEEENS5_IJNS4_10UnderscoreESX_SX_EEEEENS4_18SM100_TMA_2SM_LOADENS4_14ComposedLayoutINS4_7SwizzleILi2ELi4ELi3EEENS4_18smem_ptr_flag_bitsILi16EEENSS_INS5_IJNSA_ILi8EEESG_EEENS5_IJSG_SC_EEEEEEEvNS4_8identityES10_S1A_vS1B_EENS_8epilogue10collective18CollectiveEpilogueINS1D_23Sm100TmaWarpSpecializedILi4ELi2ELi64ELb1ELb0EEEJNS5_IJNSA_ILi128EEESF_SG_EEENS5_IJNSS_IS1I_SC_EENSS_INSA_ILi64EEESC_EEEEESI_SJ_SI_SJ_NS1D_6fusion15FusionCallbacksIS1H_NS1O_17LinearCombinationISI_fSI_fLNS_15FloatRoundStyleE2EEES1J_S1N_JEEENS4_5SM1004TMEM4LOAD26SM100_TMEM_LOAD_32dp32b64xENS4_13SM90_TMA_LOADENS11_INS12_ILi3ELi4ELi3EEES15_NSS_INS5_IJS16_S1L_EEENS5_IJS1L_SC_EEEEEEENS4_39AutoVectorizingCopyWithAssumedAlignmentILi128EEENS4_14SM90_TMA_STOREES23_S25_S25_EEEvvEEEEvNT_6ParamsE --------------------------
	.section	.nv.shared._ZN7cutlass13device_kernelINS_4gemm6kernel13GemmUniversalIN4cute5tupleIJiiiiEEENS1_10collective13CollectiveMmaINS1_35MainloopSm100TmaUmmaWarpSpecializedILi5ELi2ELi2ENS5_IJNS4_1CILi2EEENSA_ILi1EEESC_EEEEENS5_IJNSA_ILi256EEESF_NSA_ILi32EEEEEENS_10bfloat16_tENS5_IJlSC_lEEESI_SJ_NS4_8TiledMMAINS4_8MMA_AtomIJNS4_26SM100_MMA_F16BF16_2x1SM_SSISI_SI_fLi256ELi256ELNS4_4UMMA5MajorE0ELSO_0ELNSN_7ScaleInE0ELSP_0EEEEEENS4_6LayoutINS5_IJSC_SC_SC_EEENS5_IJNSA_ILi0EEESU_SU_EEEEENS5_IJNS4_10UnderscoreESX_SX_EEEEENS4_18SM100_TMA_2SM_LOADENS4_14ComposedLayoutINS4_7SwizzleILi2ELi4ELi3EEENS4_18smem_ptr_flag_bitsILi16EEENSS_INS5_IJNSA_ILi8EEESG_EEENS5_IJSG_SC_EEEEEEEvNS4_8identityES10_S1A_vS1B_EENS_8epilogue10collective18CollectiveEpilogueINS1D_23Sm100TmaWarpSpecializedILi4ELi2ELi64ELb1ELb0EEEJNS5_IJNSA_ILi128EEESF_SG_EEENS5_IJNSS_IS1I_SC_EENSS_INSA_ILi64EEESC_EEEEESI_SJ_SI_SJ_NS1D_6fusion15FusionCallbacksIS1H_NS1O_17LinearCombinationISI_fSI_fLNS_15FloatRoundStyleE2EEES1J_S1N_JEEENS4_5SM1004TMEM4LOAD26SM100_TMEM_LOAD_32dp32b64xENS4_13SM90_TMA_LOADENS11_INS12_ILi3ELi4ELi3EEES15_NSS_INS5_IJS16_S1L_EEENS5_IJS1L_SC_EEEEEEENS4_39AutoVectorizingCopyWithAssumedAlignmentILi128EEENS4_14SM90_TMA_STOREES23_S25_S25_EEEvvEEEEvNT_6ParamsE,"aw",@nobits
	.sectionflags	@""
	.align	16
	.zero		1024


//--------------------- .nv.shared.reserved.0     --------------------------
	.section	.nv.shared.reserved.0,"aw",@nobits
	.weak		__nv_reservedSMEM_offset_0_alias
	.size		__nv_reservedSMEM_offset_0_alias, 0, 64
	.other		__nv_reservedSMEM_offset_0_alias,@"STO_CUDA_RESERVED_SHARED STV_DEFAULT"
__nv_reservedSMEM_offset_0_alias:
	.zero		0
.nv.shared.reserved.0:
	.zero		64
	.weak		__nv_reservedSMEM_tcgen05_partition
	.type		__nv_reservedSMEM_tcgen05_partition,@object
	.size		__nv_reservedSMEM_tcgen05_partition,(.L_0 - __nv_reservedSMEM_tcgen05_partition)
__nv_reservedSMEM_tcgen05_partition:
	.zero		32
.L_0:


//--------------------- .nv.global                --------------------------
	.section	.nv.global,"aw",@nobits
.nv.global:
	.type		_ZN39_INTERNAL_ee8f9f15_4_k_cu_a7487fa7_86054cute1_E,@object
	.size		_ZN39_INTERNAL_ee8f9f15_4_k_cu_a7487fa7_86054cute1_E,(_ZN39_INTERNAL_ee8f9f15_4_k_cu_a7487fa7_86054cuda3std3__45__cpo6cbeginE - _ZN39_INTERNAL_ee8f9f15_4_k_cu_a7487fa7_86054cute1_E)
_ZN39_INTERNAL_ee8f9f15_4_k_cu_a7487fa7_86054cute1_E:
	.zero		1
	.type		_ZN39_INTERNAL_ee8f9f15_4_k_cu_a7487fa7_86054cuda3std3__45__cpo6cbeginE,@object
	.size		_ZN39_INTERNAL_ee8f9f15_4_k_cu_a7487fa7_86054cuda3std3__45__cpo6cbeginE,(_ZN39_INTERNAL_ee8f9f15_4_k_cu_a7487fa7_86054cuda3std3__48in_placeE - _ZN39_INTERNAL_ee8f9f15_4_k_cu_a7487fa7_86054cuda3std3__45__cpo6cbeginE)
_ZN39_INTERNAL_ee8f9f15_4_k_cu_a7487fa7_86054cuda3std3__45__cpo6cbeginE:
	.zero		1
	.type		_ZN39_INTERNAL_ee8f9f15_4_k_cu_a7487fa7_86054cuda3std3__48in_placeE,@object
	.size		_ZN39_INTERNAL_ee8f9f15_4_k_cu_a7487fa7_86054cuda3std3__48in_placeE,(_ZN39_INTERNAL_ee8f9f15_4_k_cu_a7487fa7_86054cuda3std6ranges3__45__cpo9iter_moveE - _ZN39_INTERNAL_ee8f9f15_4_k_cu_a7487fa7_86054cuda3std3__48in_placeE)
_ZN39_INTERNAL_ee8f9f15_4_k_cu_a7487fa7_86054cuda3std3__48in_placeE:
	.zero		1
	.type		_ZN39_INTERNAL_ee8f9f15_4_k_cu_a7487fa7_86054cuda3std6ranges3__45__cpo9iter_moveE,@object
	.size		_ZN39_INTERNAL_ee8f9f15_4_k_cu_a7487fa7_86054cuda3std6ranges3__45__cpo9iter_moveE,(_ZN39_INTERNAL_ee8f9f15_4_k_cu_a7487fa7_86054cuda3std3__45__cpo5beginE - _ZN39_INTERNAL_ee8f9f15_4_k_cu_a7487fa7_86054cuda3std6ranges3__45__cpo9iter_moveE)
_ZN39_INTERNAL_ee8f9f15_4_k_cu_a7487fa7_86054cuda3std6ranges3__45__cpo9iter_moveE:
	.zero		1
	.type		_ZN39_INTERNAL_ee8f9f15_4_k_cu_a7487fa7_86054cuda3std3__45__cpo5beginE,@object
	.size		_ZN39_INTERNAL_ee8f9f15_4_k_cu_a7487fa7_86054cuda3std3__45__cpo5beginE,(_ZN39_INTERNAL_ee8f9f15_4_k_cu_a7487fa7_86054cuda3std3__441_GLOBAL__N__ee8f9f15_4_k_cu_a7487fa7_86056ignoreE - _ZN39_INTERNAL_ee8f9f15_4_k_cu_a7487fa7_86054cuda3std3__45__cpo5beginE)
_ZN39_INTERNAL_ee8f9f15_4_k_cu_a7487fa7_86054cuda3std3__45__cpo5beginE:
	.zero		1
	.type		_ZN39_INTERNAL_ee8f9f15_4_k_cu_a7487fa7_86054cuda3std3__441_GLOBAL__N__ee8f9f15_4_k_cu_a7487fa7_86056ignoreE,@object
	.size		_ZN39_INTERNAL_ee8f9f15_4_k_cu_a7487fa7_86054cuda3std3__441_GLOBAL__N__ee8f9f15_4_k_cu_a7487fa7_86056ignoreE,(_ZN39_INTERNAL_ee8f9f15_4_k_cu_a7487fa7_86054cute7productE - _ZN39_INTERNAL_ee8f9f15_4_k_cu_a7487fa7_86054cuda3std3__441_GLOBAL__N__ee8f9f15_4_k_cu_a7487fa7_86056ignoreE)
_ZN39_INTERNAL_ee8f9f15_4_k_cu_a7487fa7_86054cuda3std3__441_GLOBAL__N__ee8f9f15_4_k_cu_a7487fa7_86056ignoreE:
	.zero		1
	.type		_ZN39_INTERNAL_ee8f9f15_4_k_cu_a7487fa7_86054cute7productE,@object
	.size		_ZN39_INTERNAL_ee8f9f15_4_k_cu_a7487fa7_86054cute7productE,(_ZN39_INTERNAL_ee8f9f15_4_k_cu_a7487fa7_86054cuda3std3__45__cpo3endE - _ZN39_INTERNAL_ee8f9f15_4_k_cu_a7487fa7_86054cute7productE)
_ZN39_INTERNAL_ee8f9f15_4_k_cu_a7487fa7_86054cute7productE:
	.zero		1
	.type		_ZN39_INTERNAL_ee8f9f15_4_k_cu_a7487fa7_86054cuda3std3__45__cpo3endE,@object
	.size		_ZN39_INTERNAL_ee8f9f15_4_k_cu_a7487fa7_86054cuda3std3__45__cpo3endE,(_ZN39_INTERNAL_ee8f9f15_4_k_cu_a7487fa7_86054cuda3std3__419piecewise_constructE - _ZN39_INTERNAL_ee8f9f15_4_k_cu_a7487fa7_86054cuda3std3__45__cpo3endE)
_ZN39_INTERNAL_ee8f9f15_4_k_cu_a7487fa7_86054cuda3std3__45__cpo3endE:
	.zero		1
	.type		_ZN39_INTERNAL_ee8f9f15_4_k_cu_a7487fa7_86054cuda3std3__419piecewise_constructE,@object
	.size		_ZN39_INTERNAL_ee8f9f15_4_k_cu_a7487fa7_86054cuda3std3__419piecewise_constructE,(_ZN39_INTERNAL_ee8f9f15_4_k_cu_a7487fa7_86054cuda3std3__45__cpo4cendE - _ZN39_INTERNAL_ee8f9f15_4_k_cu_a7487fa7_86054cuda3std3__419piecewise_constructE)
_ZN39_INTERNAL_ee8f9f15_4_k_cu_a7487fa7_86054cuda3std3__419piecewise_constructE:
	.zero		1
	.type		_ZN39_INTERNAL_ee8f9f15_4_k_cu_a7487fa7_86054cuda3std3__45__cpo4cendE,@object
	.size		_ZN39_INTERNAL_ee8f9f15_4_k_cu_a7487fa7_86054cuda3std3__45__cpo4cendE,(_ZN39_INTERNAL_ee8f9f15_4_k_cu_a7487fa7_86054cuda3std6ranges3__45__cpo4swapE - _ZN39_INTERNAL_ee8f9f15_4_k_cu_a7487fa7_86054cuda3std3__45__cpo4cendE)
_ZN39_INTERNAL_ee8f9f15_4_k_cu_a7487fa7_86054cuda3std3__45__cpo4cendE:
	.zero		1
	.type		_ZN39_INTERNAL_ee8f9f15_4_k_cu_a7487fa7_86054cuda3std6ranges3__45__cpo4swapE,@object
	.size		_ZN39_INTERNAL_ee8f9f15_4_k_cu_a7487fa7_86054cuda3std6ranges3__45__cpo4swapE,(.L_10 - _ZN39_INTERNAL_ee8f9f15_4_k_cu_a7487fa7_86054cuda3std6ranges3__45__cpo4swapE)
_ZN39_INTERNAL_ee8f9f15_4_k_cu_a7487fa7_86054cuda3std6ranges3__45__cpo4swapE:
	.zero		1
.L_10:


//--------------------- .nv.constant0._ZN7cutlass13device_kernelINS_4gemm6kernel13GemmUniversalIN4cute5tupleIJiiiiEEENS1_10collective13CollectiveMmaINS1_35MainloopSm100TmaUmmaWarpSpecializedILi5ELi2ELi2ENS5_IJNS4_1CILi2EEENSA_ILi1EEESC_EEEEENS5_IJNSA_ILi256EEESF_NSA_ILi32EEEEEENS_10bfloat16_tENS5_IJlSC_lEEESI_SJ_NS4_8TiledMMAINS4_8MMA_AtomIJNS4_26SM100_MMA_F16BF16_2x1SM_SSISI_SI_fLi256ELi256ELNS4_4UMMA5MajorE0ELSO_0ELNSN_7ScaleInE0ELSP_0EEEEEENS4_6LayoutINS5_IJSC_SC_SC_EEENS5_IJNSA_ILi0EEESU_SU_EEEEENS5_IJNS4_10UnderscoreESX_SX_EEEEENS4_18SM100_TMA_2SM_LOADENS4_14ComposedLayoutINS4_7SwizzleILi2ELi4ELi3EEENS4_18smem_ptr_flag_bitsILi16EEENSS_INS5_IJNSA_ILi8EEESG_EEENS5_IJSG_SC_EEEEEEEvNS4_8identityES10_S1A_vS1B_EENS_8epilogue10collective18CollectiveEpilogueINS1D_23Sm100TmaWarpSpecializedILi4ELi2ELi64ELb1ELb0EEEJNS5_IJNSA_ILi128EEESF_SG_EEENS5_IJNSS_IS1I_SC_EENSS_INSA_ILi64EEESC_EEEEESI_SJ_SI_SJ_NS1D_6fusion15FusionCallbacksIS1H_NS1O_17LinearCombinationISI_fSI_fLNS_15FloatRoundStyleE2EEES1J_S1N_JEEENS4_5SM1004TMEM4LOAD26SM100_TMEM_LOAD_32dp32b64xENS4_13SM90_TMA_LOADENS11_INS12_ILi3ELi4ELi3EEES15_NSS_INS5_IJS16_S1L_EEENS5_IJS1L_SC_EEEEEEENS4_39AutoVectorizingCopyWithAssumedAlignmentILi128EEENS4_14SM90_TMA_STOREES23_S25_S25_EEEvvEEEEvNT_6ParamsE --------------------------
	.section	.nv.constant0._ZN7cutlass13device_kernelINS_4gemm6kernel13GemmUniversalIN4cute5tupleIJiiiiEEENS1_10collective13CollectiveMmaINS1_35MainloopSm100TmaUmmaWarpSpecializedILi5ELi2ELi2ENS5_IJNS4_1CILi2EEENSA_ILi1EEESC_EEEEENS5_IJNSA_ILi256EEESF_NSA_ILi32EEEEEENS_10bfloat16_tENS5_IJlSC_lEEESI_SJ_NS4_8TiledMMAINS4_8MMA_AtomIJNS4_26SM100_MMA_F16BF16_2x1SM_SSISI_SI_fLi256ELi256ELNS4_4UMMA5MajorE0ELSO_0ELNSN_7ScaleInE0ELSP_0EEEEEENS4_6LayoutINS5_IJSC_SC_SC_EEENS5_IJNSA_ILi0EEESU_SU_EEEEENS5_IJNS4_10UnderscoreESX_SX_EEEEENS4_18SM100_TMA_2SM_LOADENS4_14ComposedLayoutINS4_7SwizzleILi2ELi4ELi3EEENS4_18smem_ptr_flag_bitsILi16EEENSS_INS5_IJNSA_ILi8EEESG_EEENS5_IJSG_SC_EEEEEEEvNS4_8identityES10_S1A_vS1B_EENS_8epilogue10collective18CollectiveEpilogueINS1D_23Sm100TmaWarpSpecializedILi4ELi2ELi64ELb1ELb0EEEJNS5_IJNSA_ILi128EEESF_SG_EEENS5_IJNSS_IS1I_SC_EENSS_INSA_ILi64EEESC_EEEEESI_SJ_SI_SJ_NS1D_6fusion15FusionCallbacksIS1H_NS1O_17LinearCombinationISI_fSI_fLNS_15FloatRoundStyleE2EEES1J_S1N_JEEENS4_5SM1004TMEM4LOAD26SM100_TMEM_LOAD_32dp32b64xENS4_13SM90_TMA_LOADENS11_INS12_ILi3ELi4ELi3EEES15_NSS_INS5_IJS16_S1L_EEENS5_IJS1L_SC_EEEEEEENS4_39AutoVectorizingCopyWithAssumedAlignmentILi128EEENS4_14SM90_TMA_STOREES23_S25_S25_EEEvvEEEEvNT_6ParamsE,"a",@progbits
	.sectionflags	@""
	.align	4
.nv.constant0._ZN7cutlass13device_kernelINS_4gemm6kernel13GemmUniversalIN4cute5tupleIJiiiiEEENS1_10collective13CollectiveMmaINS1_35MainloopSm100TmaUmmaWarpSpecializedILi5ELi2ELi2ENS5_IJNS4_1CILi2EEENSA_ILi1EEESC_EEEEENS5_IJNSA_ILi256EEESF_NSA_ILi32EEEEEENS_10bfloat16_tENS5_IJlSC_lEEESI_SJ_NS4_8TiledMMAINS4_8MMA_AtomIJNS4_26SM100_MMA_F16BF16_2x1SM_SSISI_SI_fLi256ELi256ELNS4_4UMMA5MajorE0ELSO_0ELNSN_7ScaleInE0ELSP_0EEEEEENS4_6LayoutINS5_IJSC_SC_SC_EEENS5_IJNSA_ILi0EEESU_SU_EEEEENS5_IJNS4_10UnderscoreESX_SX_EEEEENS4_18SM100_TMA_2SM_LOADENS4_14ComposedLayoutINS4_7SwizzleILi2ELi4ELi3EEENS4_18smem_ptr_flag_bitsILi16EEENSS_INS5_IJNSA_ILi8EEESG_EEENS5_IJSG_SC_EEEEEEEvNS4_8identityES10_S1A_vS1B_EENS_8epilogue10collective18CollectiveEpilogueINS1D_23Sm100TmaWarpSpecializedILi4ELi2ELi64ELb1ELb0EEEJNS5_IJNSA_ILi128EEESF_SG_EEENS5_IJNSS_IS1I_SC_EENSS_INSA_ILi64EEESC_EEEEESI_SJ_SI_SJ_NS1D_6fusion15FusionCallbacksIS1H_NS1O_17LinearCombinationISI_fSI_fLNS_15FloatRoundStyleE2EEES1J_S1N_JEEENS4_5SM1004TMEM4LOAD26SM100_TMEM_LOAD_32dp32b64xENS4_13SM90_TMA_LOADENS11_INS12_ILi3ELi4ELi3EEES15_NSS_INS5_IJS16_S1L_EEENS5_IJS1L_SC_EEEEEEENS4_39AutoVectorizingCopyWithAssumedAlignmentILi128EEENS4_14SM90_TMA_STOREES23_S25_S25_EEEvvEEEEvNT_6ParamsE:
	.zero		2944


//--------------------- SYMBOLS --------------------------

	.type		.nv.reservedSmem.offset0,@object
	.size		.nv.reservedSmem.offset0,0x4
	.type		.nv.reservedSmem.cap,@object
	.size		.nv.reservedSmem.cap,0x4
	.type		__assertfail,@function
